	.target	sm_80

	.elftype	@"ET_EXEC"


//--------------------- .note.nv.tkinfo           --------------------------
	.section	.note.nv.tkinfo,"",@"SHT_NOTE"
	.sectionflags	@"SHF_NOTE_NV_TKINFO"
	.tkinfo
        /*0018*/ 	.word	0x00000002
        /*0030*/ 	.string	""
        /*0030*/ 	.string	"ptxas"
        /*0030*/ 	.string	"Cuda compilation tools, release 13.0, V13.0.88"
        /*0030*/ 	.string	"Build cuda_13.0.r13.0/compiler.36424714_0"
        /*0030*/ 	.string	"-v  -suppress-debug-info  -lineinfo  -arch sm_80 "



//--------------------- .note.nv.cuinfo           --------------------------
	.section	.note.nv.cuinfo,"",@"SHT_NOTE"
	.sectionflags	@"SHF_NOTE_NV_CUINFO"
        /*0018*/ 	.short	0x0002
        /*001a*/ 	.short	0x0050
        /*001c*/ 	.short	0x0082
	.zero		2


//--------------------- .nv.info                  --------------------------
	.section	.nv.info,"",@"SHT_CUDA_INFO"
	.align	4


	//----- nvinfo : EIATTR_REGCOUNT
	.align		4
        /*0000*/ 	.byte	0x04, 0x2f
        /*0002*/ 	.short	(.L_1 - .L_0)
	.align		4
.L_0:
        /*0004*/ 	.word	index@(matmul_kernel)
        /*0008*/ 	.word	0x00000020


	//----- nvinfo : EIATTR_FRAME_SIZE
	.align		4
.L_1:
        /*000c*/ 	.byte	0x04, 0x11
        /*000e*/ 	.short	(.L_3 - .L_2)
	.align		4
.L_2:
        /*0010*/ 	.word	index@(matmul_kernel)
        /*0014*/ 	.word	0x00002ba0


	//----- nvinfo : EIATTR_MIN_STACK_SIZE
	.align		4
.L_3:
        /*0018*/ 	.byte	0x04, 0x12
        /*001a*/ 	.short	(.L_5 - .L_4)
	.align		4
.L_4:
        /*001c*/ 	.word	index@(matmul_kernel)
        /*0020*/ 	.word	0x00002ba0
.L_5:


//--------------------- .nv.info.matmul_kernel    --------------------------
	.section	.nv.info.matmul_kernel,"",@"SHT_CUDA_INFO"
	.sectionflags	@""
	.align	4


	//----- nvinfo : EIATTR_CUDA_API_VERSION
	.align		4
        /*0000*/ 	.byte	0x04, 0x37
        /*0002*/ 	.short	(.L_7 - .L_6)
.L_6:
        /*0004*/ 	.word	0x00000082


	//----- nvinfo : EIATTR_SW2861232_WAR
	.align		4
.L_7:
        /*0008*/ 	.byte	0x01, 0x35
	.zero		2


	//----- nvinfo : EIATTR_PARAM_CBANK
	.align		4
        /*000c*/ 	.byte	0x04, 0x0a
        /*000e*/ 	.short	(.L_9 - .L_8)
	.align		4
.L_8:
        /*0010*/ 	.word	index@(.nv.constant0.matmul_kernel)
        /*0014*/ 	.short	0x0160
        /*0016*/ 	.short	0x0050


	//----- nvinfo : EIATTR_CBANK_PARAM_SIZE
	.align		4
.L_9:
        /*0018*/ 	.byte	0x03, 0x19
        /*001a*/ 	.short	0x0050


	//----- nvinfo : EIATTR_KPARAM_INFO
	.align		4
        /*001c*/ 	.byte	0x04, 0x17
        /*001e*/ 	.short	(.L_11 - .L_10)
.L_10:
        /*0020*/ 	.word	0x00000000
        /*0024*/ 	.short	0x000d
        /*0026*/ 	.short	0x0048
        /*0028*/ 	.byte	0x00, 0xf4, 0x21, 0x00


	//----- nvinfo : EIATTR_KPARAM_INFO
	.align		4
.L_11:
        /*002c*/ 	.byte	0x04, 0x17
        /*002e*/ 	.short	(.L_13 - .L_12)
.L_12:
        /*0030*/ 	.word	0x00000000
        /*0034*/ 	.short	0x000c
        /*0036*/ 	.short	0x0040
        /*0038*/ 	.byte	0x00, 0xf4, 0x21, 0x00


	//----- nvinfo : EIATTR_KPARAM_INFO
	.align		4
.L_13:
        /*003c*/ 	.byte	0x04, 0x17
        /*003e*/ 	.short	(.L_15 - .L_14)
.L_14:
        /*0040*/ 	.word	0x00000000
        /*0044*/ 	.short	0x000b
        /*0046*/ 	.short	0x0038
        /*0048*/ 	.byte	0x00, 0xf0, 0x11, 0x00


	//----- nvinfo : EIATTR_KPARAM_INFO
	.align		4
.L_15:
        /*004c*/ 	.byte	0x04, 0x17
        /*004e*/ 	.short	(.L_17 - .L_16)
.L_16:
        /*0050*/ 	.word	0x00000000
        /*0054*/ 	.short	0x000a
        /*0056*/ 	.short	0x0034
        /*0058*/ 	.byte	0x00, 0xf0, 0x11, 0x00


	//----- nvinfo : EIATTR_KPARAM_INFO
	.align		4
.L_17:
        /*005c*/ 	.byte	0x04, 0x17
        /*005e*/ 	.short	(.L_19 - .L_18)
.L_18:
        /*0060*/ 	.word	0x00000000
        /*0064*/ 	.short	0x0009
        /*0066*/ 	.short	0x0030
        /*0068*/ 	.byte	0x00, 0xf0, 0x11, 0x00


	//----- nvinfo : EIATTR_KPARAM_INFO
	.align		4
.L_19:
        /*006c*/ 	.byte	0x04, 0x17
        /*006e*/ 	.short	(.L_21 - .L_20)
.L_20:
        /*0070*/ 	.word	0x00000000
        /*0074*/ 	.short	0x0008
        /*0076*/ 	.short	0x002c
        /*0078*/ 	.byte	0x00, 0xf0, 0x11, 0x00


	//----- nvinfo : EIATTR_KPARAM_INFO
	.align		4
.L_21:
        /*007c*/ 	.byte	0x04, 0x17
        /*007e*/ 	.short	(.L_23 - .L_22)
.L_22:
        /*0080*/ 	.word	0x00000000
        /*0084*/ 	.short	0x0007
        /*0086*/ 	.short	0x0028
        /*0088*/ 	.byte	0x00, 0xf0, 0x11, 0x00


	//----- nvinfo : EIATTR_KPARAM_INFO
	.align		4
.L_23:
        /*008c*/ 	.byte	0x04, 0x17
        /*008e*/ 	.short	(.L_25 - .L_24)
.L_24:
        /*0090*/ 	.word	0x00000000
        /*0094*/ 	.short	0x0006
        /*0096*/ 	.short	0x0024
        /*0098*/ 	.byte	0x00, 0xf0, 0x11, 0x00


	//----- nvinfo : EIATTR_KPARAM_INFO
	.align		4
.L_25:
        /*009c*/ 	.byte	0x04, 0x17
        /*009e*/ 	.short	(.L_27 - .L_26)
.L_26:
        /*00a0*/ 	.word	0x00000000
        /*00a4*/ 	.short	0x0005
        /*00a6*/ 	.short	0x0020
        /*00a8*/ 	.byte	0x00, 0xf0, 0x11, 0x00


	//----- nvinfo : EIATTR_KPARAM_INFO
	.align		4
.L_27:
        /*00ac*/ 	.byte	0x04, 0x17
        /*00ae*/ 	.short	(.L_29 - .L_28)
.L_28:
        /*00b0*/ 	.word	0x00000000
        /*00b4*/ 	.short	0x0004
        /*00b6*/ 	.short	0x001c
        /*00b8*/ 	.byte	0x00, 0xf0, 0x11, 0x00


	//----- nvinfo : EIATTR_KPARAM_INFO
	.align		4
.L_29:
        /*00bc*/ 	.byte	0x04, 0x17
        /*00be*/ 	.short	(.L_31 - .L_30)
.L_30:
        /*00c0*/ 	.word	0x00000000
        /*00c4*/ 	.short	0x0003
        /*00c6*/ 	.short	0x0018
        /*00c8*/ 	.byte	0x00, 0xf0, 0x11, 0x00


	//----- nvinfo : EIATTR_KPARAM_INFO
	.align		4
.L_31:
        /*00cc*/ 	.byte	0x04, 0x17
        /*00ce*/ 	.short	(.L_33 - .L_32)
.L_32:
        /*00d0*/ 	.word	0x00000000
        /*00d4*/ 	.short	0x0002
        /*00d6*/ 	.short	0x0010
        /*00d8*/ 	.byte	0x00, 0xf4, 0x21, 0x00


	//----- nvinfo : EIATTR_KPARAM_INFO
	.align		4
.L_33:
        /*00dc*/ 	.byte	0x04, 0x17
        /*00de*/ 	.short	(.L_35 - .L_34)
.L_34:
        /*00e0*/ 	.word	0x00000000
        /*00e4*/ 	.short	0x0001
        /*00e6*/ 	.short	0x0008
        /*00e8*/ 	.byte	0x00, 0xf4, 0x21, 0x00


	//----- nvinfo : EIATTR_KPARAM_INFO
	.align		4
.L_35:
        /*00ec*/ 	.byte	0x04, 0x17
        /*00ee*/ 	.short	(.L_37 - .L_36)
.L_36:
        /*00f0*/ 	.word	0x00000000
        /*00f4*/ 	.short	0x0000
        /*00f6*/ 	.short	0x0000
        /*00f8*/ 	.byte	0x00, 0xf4, 0x21, 0x00


	//----- nvinfo : EIATTR_MAXREG_COUNT
	.align		4
.L_37:
        /*00fc*/ 	.byte	0x03, 0x1b
        /*00fe*/ 	.short	0x00ff


	//----- nvinfo : EIATTR_NUM_BARRIERS
	.align		4
        /*0100*/ 	.byte	0x02, 0x4c
        /*0102*/ 	.byte	0x01
	.zero		1


	//----- nvinfo : EIATTR_ANNOTATIONS
	.align		4
        /*0104*/ 	.byte	0x04, 0x55
        /*0106*/ 	.short	(.L_39 - .L_38)


	//   ....[0]....
.L_38:
        /*0108*/ 	.word	0x00000001
        /*010c*/ 	.byte	0x10, 0x05, 0x00, 0x00, 0x01, 0x00, 0x00, 0x00, 0x40, 0x05, 0x00, 0x00, 0x01, 0x00, 0x00, 0x00
        /* <DEDUP_REMOVED lines=1618> */
        /*663c*/ 	.byte	0x60, 0xa5, 0x01, 0x00, 0x01, 0x00, 0x00, 0x00, 0x70, 0xa5, 0x01, 0x00


	//----- nvinfo : EIATTR_MERCURY_ISA_VERSION
	.align		4
.L_39:
        /*6648*/ 	.byte	0x03, 0x5f
        /*664a*/ 	.short	0x0000


	//----- nvinfo : EIATTR_EXIT_INSTR_OFFSETS
	.align		4
        /*664c*/ 	.byte	0x04, 0x1c
        /*664e*/ 	.short	(.L_41 - .L_40)


	//   ....[0]....
.L_40:
        /*6650*/ 	.word	0x00052430


	//   ....[1]....
        /*6654*/ 	.word	0x00052460


	//----- nvinfo : EIATTR_REQNTID
	.align		4
.L_41:
        /*6658*/ 	.byte	0x04, 0x10
        /*665a*/ 	.short	(.L_43 - .L_42)
.L_42:
        /*665c*/ 	.word	0x00000040
        /*6660*/ 	.word	0x00000001
        /*6664*/ 	.word	0x00000001
.L_43:


//--------------------- .nv.callgraph             --------------------------
	.section	.nv.callgraph,"",@"SHT_CUDA_CALLGRAPH"
	.align	4
	.sectionentsize	8
	.align		4
        /*0000*/ 	.word	0x00000000
	.align		4
        /*0004*/ 	.word	0xffffffff
	.align		4
        /*0008*/ 	.word	0x00000000
	.align		4
        /*000c*/ 	.word	0xfffffffe
	.align		4
        /*0010*/ 	.word	0x00000000
	.align		4
        /*0014*/ 	.word	0xfffffffd
	.align		4
        /*0018*/ 	.word	0x00000000
	.align		4
        /*001c*/ 	.word	0xfffffffc


//--------------------- .nv.rel.action            --------------------------
	.section	.nv.rel.action,"",@"SHT_CUDA_RELOCINFO"
	.align	8
	.sectionentsize	8
        /*0000*/ 	.byte	0x73, 0x00, 0x00, 0x00, 0x00, 0x00, 0x00, 0x00, 0x00, 0x00, 0x00, 0x11, 0x25, 0x00, 0x05, 0x36


//--------------------- .nv.constant0.matmul_kernel --------------------------
	.section	.nv.constant0.matmul_kernel,"a",@progbits
	.sectionflags	@""
	.align	4
.nv.constant0.matmul_kernel:
	.zero		432


//--------------------- .text.matmul_kernel       --------------------------
	.section	.text.matmul_kernel,"ax",@progbits
	.sectioninfo	@"SHI_REGISTERS=32"
	.align	128
        .global         matmul_kernel
        .type           matmul_kernel,@function
        .size           matmul_kernel,(.L_x_5 - matmul_kernel)
        .other          matmul_kernel,@"STO_CUDA_ENTRY STV_DEFAULT"
matmul_kernel:
.text.matmul_kernel:
[----:B------:R-:W-:-:S04]  /*0000*/  IMAD.MOV.U32 R1, RZ, RZ, c[0x0][0x28] ;  /* 0x00000a00ff017624 */ /* 0x000fc800078e00ff */
[----:B------:R-:W-:Y:S01]  /*0010*/  IMAD.MOV.U32 R0, RZ, RZ, c[0x0][0x17c] ;  /* 0x00005f00ff007624 */ /* 0x000fe200078e00ff */
[----:B------:R-:W-:Y:S01]  /*0020*/  IADD3 R1, R1, -0x2ba0, RZ ;  /* 0xffffd46001017810 */ /* 0x000fe20007ffe0ff */
[----:B------:R-:W0:Y:S01]  /*0030*/  S2R R12, SR_TID.X ;  /* 0x00000000000c7919 */ /* 0x000e220000002100 */
[----:B------:R-:W-:Y:S02]  /*0040*/  ULDC.64 UR6, c[0x0][0x118] ;  /* 0x0000460000067ab9 */ /* 0x000fe40000000a00 */
[----:B------:R-:W-:-:S04]  /*0050*/  IADD3 R0, R0, 0xff, RZ ;  /* 0x000000ff00007810 */ /* 0x000fc80007ffe0ff */
[----:B------:R-:W-:-:S04]  /*0060*/  SHF.R.S32.HI R3, RZ, 0x1f, R0 ;  /* 0x0000001fff037819 */ /* 0x000fc80000011400 */
[----:B------:R-:W-:-:S04]  /*0070*/  LEA.HI R3, R3, R0, RZ, 0x8 ;  /* 0x0000000003037211 */ /* 0x000fc800078f40ff */
[----:B------:R-:W-:Y:S02]  /*0080*/  SHF.R.S32.HI R0, RZ, 0x8, R3 ;  /* 0x00000008ff007819 */ /* 0x000fe40000011403 */
[----:B------:R-:W1:Y:S03]  /*0090*/  S2R R3, SR_CTAID.X ;  /* 0x0000000000037919 */ /* 0x000e660000002500 */
[----:B------:R-:W-:Y:S01]  /*00a0*/  IMAD.SHL.U32 R0, R0, 0x8, RZ ;  /* 0x0000000800007824 */ /* 0x000fe200078e00ff */
[----:B0-----:R-:W-:-:S04]  /*00b0*/  LOP3.LUT R15, R12, 0x3f, RZ, 0xc0, !PT ;  /* 0x0000003f0c0f7812 */ /* 0x001fc800078ec0ff */
[-C--:B------:R-:W-:Y:S02]  /*00c0*/  IABS R7, R0.reuse ;  /* 0x0000000000077213 */ /* 0x080fe40000000000 */
[----:B------:R-:W-:Y:S02]  /*00d0*/  IABS R10, R0 ;  /* 0x00000000000a7213 */ /* 0x000fe40000000000 */
[----:B------:R-:W0:Y:S01]  /*00e0*/  I2F.RP R2, R7 ;  /* 0x0000000700027306 */ /* 0x000e220000209400 */
[----:B-1----:R-:W-:-:S07]  /*00f0*/  IABS R8, R3 ;  /* 0x0000000300087213 */ /* 0x002fce0000000000 */
[----:B0-----:R-:W0:Y:S02]  /*0100*/  MUFU.RCP R2, R2 ;  /* 0x0000000200027308 */ /* 0x001e240000001000 */
[----:B0-----:R-:W-:Y:S01]  /*0110*/  IADD3 R4, R2, 0xffffffe, RZ ;  /* 0x0ffffffe02047810 */ /* 0x001fe20007ffe0ff */
[----:B------:R-:W-:-:S05]  /*0120*/  IMAD.MOV R2, RZ, RZ, -R10 ;  /* 0x000000ffff027224 */ /* 0x000fca00078e0a0a */
[----:B------:R0:W1:Y:S02]  /*0130*/  F2I.FTZ.U32.TRUNC.NTZ R5, R4 ;  /* 0x0000000400057305 */ /* 0x000064000021f000 */
[----:B0-----:R-:W-:Y:S02]  /*0140*/  IMAD.MOV.U32 R4, RZ, RZ, RZ ;  /* 0x000000ffff047224 */ /* 0x001fe400078e00ff */
[----:B-1----:R-:W-:-:S04]  /*0150*/  IMAD.MOV R6, RZ, RZ, -R5 ;  /* 0x000000ffff067224 */ /* 0x002fc800078e0a05 */
[----:B------:R-:W-:Y:S02]  /*0160*/  IMAD R9, R6, R7, RZ ;  /* 0x0000000706097224 */ /* 0x000fe400078e02ff */
[----:B------:R-:W-:Y:S02]  /*0170*/  IMAD.MOV.U32 R6, RZ, RZ, R8 ;  /* 0x000000ffff067224 */ /* 0x000fe400078e0008 */
[----:B------:R-:W-:-:S06]  /*0180*/  IMAD.HI.U32 R5, R5, R9, R4 ;  /* 0x0000000905057227 */ /* 0x000fcc00078e0004 */
[----:B------:R-:W-:-:S04]  /*0190*/  IMAD.HI.U32 R5, R5, R6, RZ ;  /* 0x0000000605057227 */ /* 0x000fc800078e00ff */
[----:B------:R-:W-:-:S05]  /*01a0*/  IMAD R2, R5, R2, R6 ;  /* 0x0000000205027224 */ /* 0x000fca00078e0206 */
[----:B------:R-:W-:-:S13]  /*01b0*/  ISETP.GT.U32.AND P1, PT, R7, R2, PT ;  /* 0x000000020700720c */ /* 0x000fda0003f24070 */
[----:B------:R-:W-:Y:S01]  /*01c0*/  @!P1 IMAD.IADD R2, R2, 0x1, -R7 ;  /* 0x0000000102029824 */ /* 0x000fe200078e0a07 */
[----:B------:R-:W-:Y:S02]  /*01d0*/  @!P1 IADD3 R5, R5, 0x1, RZ ;  /* 0x0000000105059810 */ /* 0x000fe40007ffe0ff */
[----:B------:R-:W-:Y:S02]  /*01e0*/  ISETP.NE.AND P1, PT, R0, RZ, PT ;  /* 0x000000ff0000720c */ /* 0x000fe40003f25270 */
[----:B------:R-:W-:Y:S02]  /*01f0*/  ISETP.GE.U32.AND P0, PT, R2, R7, PT ;  /* 0x000000070200720c */ /* 0x000fe40003f06070 */
[----:B------:R-:W-:-:S04]  /*0200*/  LOP3.LUT R2, R3, R0, RZ, 0x3c, !PT ;  /* 0x0000000003027212 */ /* 0x000fc800078e3cff */
[----:B------:R-:W-:Y:S01]  /*0210*/  ISETP.GE.AND P2, PT, R2, RZ, PT ;  /* 0x000000ff0200720c */ /* 0x000fe20003f46270 */
[----:B------:R-:W-:-:S05]  /*0220*/  IMAD.MOV.U32 R2, RZ, RZ, c[0x0][0x178] ;  /* 0x00005e00ff027624 */ /* 0x000fca00078e00ff */
[----:B------:R-:W-:Y:S02]  /*0230*/  IADD3 R2, R2, 0x3f, RZ ;  /* 0x0000003f02027810 */ /* 0x000fe40007ffe0ff */
[----:B------:R-:W-:-:S05]  /*0240*/  @P0 IADD3 R5, R5, 0x1, RZ ;  /* 0x0000000105050810 */ /* 0x000fca0007ffe0ff */
[----:B------:R-:W-:Y:S01]  /*0250*/  IMAD.MOV.U32 R4, RZ, RZ, R5 ;  /* 0x000000ffff047224 */ /* 0x000fe200078e0005 */
[----:B------:R-:W-:-:S03]  /*0260*/  SHF.R.S32.HI R5, RZ, 0x1f, R2 ;  /* 0x0000001fff057819 */ /* 0x000fc60000011402 */
[----:B------:R-:W-:Y:S01]  /*0270*/  @!P2 IMAD.MOV R4, RZ, RZ, -R4 ;  /* 0x000000ffff04a224 */ /* 0x000fe200078e0a04 */
[----:B------:R-:W-:Y:S02]  /*0280*/  @!P1 LOP3.LUT R4, RZ, R0, RZ, 0x33, !PT ;  /* 0x00000000ff049212 */ /* 0x000fe400078e33ff */
[----:B------:R-:W-:-:S03]  /*0290*/  LEA.HI R5, R5, R2, RZ, 0x6 ;  /* 0x0000000205057211 */ /* 0x000fc600078f30ff */
[----:B------:R-:W-:Y:S02]  /*02a0*/  IMAD.SHL.U32 R2, R4, 0x8, RZ ;  /* 0x0000000804027824 */ /* 0x000fe400078e00ff */
[----:B------:R-:W-:-:S03]  /*02b0*/  IMAD.MOV R4, RZ, RZ, -R4 ;  /* 0x000000ffff047224 */ /* 0x000fc600078e0a04 */
[----:B------:R-:W-:Y:S01]  /*02c0*/  LEA.HI.SX32 R5, R5, -R2, 0x1a ;  /* 0x8000000205057211 */ /* 0x000fe200078fd2ff */
[----:B------:R-:W-:Y:S02]  /*02d0*/  IMAD R13, R0, R4, R3 ;  /* 0x00000004000d7224 */ /* 0x000fe400078e0203 */
[----:B------:R-:W-:Y:S01]  /*02e0*/  IMAD.MOV.U32 R4, RZ, RZ, RZ ;  /* 0x000000ffff047224 */ /* 0x000fe200078e00ff */
[----:B------:R-:W-:Y:S02]  /*02f0*/  IMNMX R6, R5, 0x8, PT ;  /* 0x0000000805067817 */ /* 0x000fe40003800200 */
[----:B------:R-:W-:Y:S02]  /*0300*/  IABS R11, R13 ;  /* 0x0000000d000b7213 */ /* 0x000fe40000000000 */
[----:B------:R-:W-:-:S04]  /*0310*/  IABS R9, R6 ;  /* 0x0000000600097213 */ /* 0x000fc80000000000 */
[----:B------:R-:W0:Y:S08]  /*0320*/  I2F.RP R7, R9 ;  /* 0x0000000900077306 */ /* 0x000e300000209400 */
[----:B0-----:R-:W0:Y:S02]  /*0330*/  MUFU.RCP R7, R7 ;  /* 0x0000000700077308 */ /* 0x001e240000001000 */
[----:B0-----:R-:W-:-:S06]  /*0340*/  IADD3 R5, R7, 0xffffffe, RZ ;  /* 0x0ffffffe07057810 */ /* 0x001fcc0007ffe0ff */
[----:B------:R-:W0:Y:S02]  /*0350*/  F2I.FTZ.U32.TRUNC.NTZ R5, R5 ;  /* 0x0000000500057305 */ /* 0x000e24000021f000 */
[----:B0-----:R-:W-:-:S04]  /*0360*/  IMAD.MOV R8, RZ, RZ, -R5 ;  /* 0x000000ffff087224 */ /* 0x001fc800078e0a05 */
[----:B------:R-:W-:-:S04]  /*0370*/  IMAD.MOV.U32 R0, RZ, RZ, R8 ;  /* 0x000000ffff007224 */ /* 0x000fc800078e0008 */
[----:B------:R-:W-:Y:S01]  /*0380*/  IMAD R3, R0, R9, RZ ;  /* 0x0000000900037224 */ /* 0x000fe200078e02ff */
[----:B------:R-:W-:-:S03]  /*0390*/  IABS R0, R6 ;  /* 0x0000000600007213 */ /* 0x000fc60000000000 */
[----:B------:R-:W-:-:S04]  /*03a0*/  IMAD.HI.U32 R4, R5, R3, R4 ;  /* 0x0000000305047227 */ /* 0x000fc800078e0004 */
[----:B------:R-:W-:Y:S02]  /*03b0*/  IMAD.MOV R0, RZ, RZ, -R0 ;  /* 0x000000ffff007224 */ /* 0x000fe400078e0a00 */
        /* <DEDUP_REMOVED lines=9> */
[----:B------:R-:W-:-:S05]  /*0450*/  IMAD.MOV.U32 R0, RZ, RZ, 0x3f ;  /* 0x0000003fff007424 */ /* 0x000fca00078e00ff */
[----:B------:R-:W-:Y:S02]  /*0460*/  IADD3 R16, R0, c[0x0][0x180], RZ ;  /* 0x0000600000107a10 */ /* 0x000fe40007ffe0ff */
[----:B------:R-:W-:Y:S02]  /*0470*/  @P0 IADD3 R4, R4, 0x1, RZ ;  /* 0x0000000104040810 */ /* 0x000fe40007ffe0ff */
[----:B------:R-:W-:-:S03]  /*0480*/  ISETP.GT.AND P0, PT, R16, 0x3f, PT ;  /* 0x0000003f1000780c */ /* 0x000fc60003f04270 */
[----:B------:R-:W-:Y:S01]  /*0490*/  @!P2 IMAD.MOV R4, RZ, RZ, -R4 ;  /* 0x000000ffff04a224 */ /* 0x000fe200078e0a04 */
[----:B------:R-:W-:-:S05]  /*04a0*/  @!P1 LOP3.LUT R4, RZ, R6, RZ, 0x33, !PT ;  /* 0x00000006ff049212 */ /* 0x000fca00078e33ff */
[----:B------:R-:W-:Y:S02]  /*04b0*/  IMAD.MOV R3, RZ, RZ, -R4 ;  /* 0x000000ffff037224 */ /* 0x000fe400078e0a04 */
[----:B------:R-:W-:Y:S02]  /*04c0*/  IMAD.SHL.U32 R14, R4, 0x100, RZ ;  /* 0x00000100040e7824 */ /* 0x000fe400078e00ff */
[----:B------:R-:W-:-:S03]  /*04d0*/  IMAD R3, R6, R3, R13 ;  /* 0x0000000306037224 */ /* 0x000fc600078e020d */
[----:B------:R-:W-:Y:S01]  /*04e0*/  IADD3 R4, R14, 0x1, RZ ;  /* 0x000000010e047810 */ /* 0x000fe20007ffe0ff */
[----:B------:R-:W-:Y:S01]  /*04f0*/  IMAD.IADD R0, R2, 0x1, R3 ;  /* 0x0000000102007824 */ /* 0x000fe200078e0203 */
[C---:B------:R-:W-:Y:S01]  /*0500*/  IADD3 R3, R14.reuse, 0x2, RZ ;  /* 0x000000020e037810 */ /* 0x040fe20007ffe0ff */
[----:B------:R-:W-:Y:S01]  /*0510*/  STL [R1+0x4d8], R14 ;  /* 0x0004d80e01007387 */ /* 0x000fe20000100800 */
[C---:B------:R-:W-:Y:S02]  /*0520*/  IADD3 R2, R14.reuse, 0x3, RZ ;  /* 0x000000030e027810 */ /* 0x040fe40007ffe0ff */
[C---:B------:R-:W-:Y:S01]  /*0530*/  IADD3 R29, R14.reuse, 0xee, RZ ;  /* 0x000000ee0e1d7810 */ /* 0x040fe20007ffe0ff */
[----:B------:R0:W-:Y:S01]  /*0540*/  STL [R1+0x105c], R4 ;  /* 0x00105c0401007387 */ /* 0x0001e20000100800 */
[C---:B------:R-:W-:Y:S02]  /*0550*/  IADD3 R5, R14.reuse, 0xf9, RZ ;  /* 0x000000f90e057810 */ /* 0x040fe40007ffe0ff */
[C---:B------:R-:W-:Y:S01]  /*0560*/  IADD3 R28, R14.reuse, 0xfd, RZ ;  /* 0x000000fd0e1c7810 */ /* 0x040fe20007ffe0ff */
[----:B------:R1:W-:Y:S04]  /*0570*/  STL [R1+0x1064], R3 ;  /* 0x0010640301007387 */ /* 0x0003e80000100800 */
[----:B------:R2:W-:Y:S01]  /*0580*/  STL [R1+0x1060], R2 ;  /* 0x0010600201007387 */ /* 0x0005e20000100800 */
[----:B0-----:R-:W-:-:S02]  /*0590*/  IADD3 R4, R14, 0x4, RZ ;  /* 0x000000040e047810 */ /* 0x001fc40007ffe0ff */
[----:B-1----:R-:W-:-:S03]  /*05a0*/  IADD3 R3, R14, 0x5, RZ ;  /* 0x000000050e037810 */ /* 0x002fc60007ffe0ff */
[----:B------:R0:W-:Y:S01]  /*05b0*/  STL [R1+0x1068], R4 ;  /* 0x0010680401007387 */ /* 0x0001e20000100800 */
[----:B--2---:R-:W-:-:S03]  /*05c0*/  IADD3 R2, R14, 0x6, RZ ;  /* 0x000000060e027810 */ /* 0x004fc60007ffe0ff */
[----:B------:R1:W-:Y:S04]  /*05d0*/  STL [R1+0x106c], R3 ;  /* 0x00106c0301007387 */ /* 0x0003e80000100800 */
[----:B------:R2:W-:Y:S01]  /*05e0*/  STL [R1+0x1070], R2 ;  /* 0x0010700201007387 */ /* 0x0005e20000100800 */
[C---:B0-----:R-:W-:Y:S02]  /*05f0*/  IADD3 R4, R14.reuse, 0x7, RZ ;  /* 0x000000070e047810 */ /* 0x041fe40007ffe0ff */
        /* <DEDUP_REMOVED lines=455> */
[----:B0-----:R-:W-:Y:S01]  /*2270*/  IADD3 R4, R14, 0xeb, RZ ;  /* 0x000000eb0e047810 */ /* 0x001fe20007ffe0ff */
[----:B-1----:R-:W-:-:S04]  /*2280*/  IMAD R3, R0, 0x40, R15 ;  /* 0x0000004000037824 */ /* 0x002fc800078e020f */
[----:B------:R0:W-:Y:S01]  /*2290*/  STL [R1+0x1410], R4 ;  /* 0x0014100401007387 */ /* 0x0001e20000100800 */
[C---:B------:R-:W-:Y:S02]  /*22a0*/  IADD3 R0, R14.reuse, 0xed, RZ ;  /* 0x000000ed0e007810 */ /* 0x040fe40007ffe0ff */
[C---:B--2---:R-:W-:Y:S01]  /*22b0*/  IADD3 R2, R14.reuse, 0xec, RZ ;  /* 0x000000ec0e027810 */ /* 0x044fe20007ffe0ff */
[----:B------:R1:W-:Y:S04]  /*22c0*/  STL [R1+0x1058], R3 ;  /* 0x0010580301007387 */ /* 0x0003e80000100800 */
[----:B------:R2:W-:Y:S01]  /*22d0*/  STL [R1+0x140c], R2 ;  /* 0x00140c0201007387 */ /* 0x0005e20000100800 */
[----:B0-----:R-:W-:-:S03]  /*22e0*/  IADD3 R4, R14, 0xf3, RZ ;  /* 0x000000f30e047810 */ /* 0x001fc60007ffe0ff */
[----:B------:R0:W-:Y:S01]  /*22f0*/  STL [R1+0x1418], R0 ;  /* 0x0014180001007387 */ /* 0x0001e20000100800 */
[C---:B-1----:R-:W-:Y:S02]  /*2300*/  IADD3 R3, R14.reuse, 0xef, RZ ;  /* 0x000000ef0e037810 */ /* 0x042fe40007ffe0ff */
[----:B--2---:R-:W-:-:S03]  /*2310*/  IADD3 R2, R14, 0xf0, RZ ;  /* 0x000000f00e027810 */ /* 0x004fc60007ffe0ff */
[----:B------:R1:W-:Y:S01]  /*2320*/  STL [R1+0x1420], R3 ;  /* 0x0014200301007387 */ /* 0x0003e20000100800 */
[----:B0-----:R-:W-:-:S03]  /*2330*/  IADD3 R0, R14, 0xf1, RZ ;  /* 0x000000f10e007810 */ /* 0x001fc60007ffe0ff */
[----:B------:R-:W-:Y:S04]  /*2340*/  STL [R1+0x1414], R29 ;  /* 0x0014141d01007387 */ /* 0x000fe80000100800 */
[----:B------:R0:W-:Y:S01]  /*2350*/  STL [R1+0x141c], R2 ;  /* 0x00141c0201007387 */ /* 0x0001e20000100800 */
[----:B-1----:R-:W-:-:S03]  /*2360*/  IADD3 R3, R14, 0xf4, RZ ;  /* 0x000000f40e037810 */ /* 0x002fc60007ffe0ff */
[----:B------:R1:W-:Y:S04]  /*2370*/  STL [R1+0x1428], R0 ;  /* 0x0014280001007387 */ /* 0x0003e80000100800 */
[----:B------:R2:W-:Y:S01]  /*2380*/  STL [R1+0x142c], R4 ;  /* 0x00142c0401007387 */ /* 0x0005e20000100800 */
[C---:B0-----:R-:W-:Y:S02]  /*2390*/  IADD3 R2, R14.reuse, 0xf2, RZ ;  /* 0x000000f20e027810 */ /* 0x041fe40007ffe0ff */
[----:B-1----:R-:W-:-:S03]  /*23a0*/  IADD3 R0, R14, 0xf5, RZ ;  /* 0x000000f50e007810 */ /* 0x002fc60007ffe0ff */
[----:B------:R-:W-:Y:S01]  /*23b0*/  STL [R1+0x1424], R2 ;  /* 0x0014240201007387 */ /* 0x000fe20000100800 */
[----:B--2---:R-:W-:-:S03]  /*23c0*/  IADD3 R4, R14, 0xf6, RZ ;  /* 0x000000f60e047810 */ /* 0x004fc60007ffe0ff */
[----:B------:R0:W-:Y:S04]  /*23d0*/  STL [R1+0x1430], R3 ;  /* 0x0014300301007387 */ /* 0x0001e80000100800 */
[----:B------:R1:W-:Y:S04]  /*23e0*/  STL [R1+0x1438], R0 ;  /* 0x0014380001007387 */ /* 0x0003e80000100800 */
[----:B------:R2:W-:Y:S01]  /*23f0*/  STL [R1+0x143c], R4 ;  /* 0x00143c0401007387 */ /* 0x0005e20000100800 */
[C---:B0-----:R-:W-:Y:S02]  /*2400*/  IADD3 R3, R14.reuse, 0xf7, RZ ;  /* 0x000000f70e037810 */ /* 0x041fe40007ffe0ff */
[----:B-1----:R-:W-:-:S03]  /*2410*/  IADD3 R0, R14, 0xf8, RZ ;  /* 0x000000f80e007810 */ /* 0x002fc60007ffe0ff */
[----:B------:R-:W-:Y:S01]  /*2420*/  STL [R1+0x1444], R3 ;  /* 0x0014440301007387 */ /* 0x000fe20000100800 */
[----:B--2---:R-:W-:-:S03]  /*2430*/  IADD3 R4, R14, 0xfa, RZ ;  /* 0x000000fa0e047810 */ /* 0x004fc60007ffe0ff */
[----:B------:R0:W-:Y:S04]  /*2440*/  STL [R1+0x1450], R5 ;  /* 0x0014500501007387 */ /* 0x0001e80000100800 */
[----:B------:R-:W-:Y:S04]  /*2450*/  STL [R1+0x1448], R0 ;  /* 0x0014480001007387 */ /* 0x000fe80000100800 */
[----:B------:R1:W-:Y:S01]  /*2460*/  STL [R1+0x1454], R4 ;  /* 0x0014540401007387 */ /* 0x0003e20000100800 */
[----:B0-----:R-:W-:-:S05]  /*2470*/  IADD3 R5, R14, 0xfb, RZ ;  /* 0x000000fb0e057810 */ /* 0x001fca0007ffe0ff */
[----:B------:R0:W-:Y:S01]  /*2480*/  STL [R1+0x144c], R5 ;  /* 0x00144c0501007387 */ /* 0x0001e20000100800 */
[----:B-1----:R-:W-:-:S05]  /*2490*/  IADD3 R4, R14, 0xfc, RZ ;  /* 0x000000fc0e047810 */ /* 0x002fca0007ffe0ff */
[----:B------:R1:W-:Y:S01]  /*24a0*/  STL [R1+0x1440], R4 ;  /* 0x0014400401007387 */ /* 0x0003e20000100800 */
[----:B0-----:R-:W-:-:S05]  /*24b0*/  IADD3 R5, R14, 0xfe, RZ ;  /* 0x000000fe0e057810 */ /* 0x001fca0007ffe0ff */
[----:B------:R0:W-:Y:S01]  /*24c0*/  STL [R1+0x13e8], R5 ;  /* 0x0013e80501007387 */ /* 0x0001e20000100800 */
[----:B-1----:R-:W-:-:S03]  /*24d0*/  IADD3 R4, R14, 0xff, RZ ;  /* 0x000000ff0e047810 */ /* 0x002fc60007ffe0ff */
[----:B------:R0:W-:Y:S04]  /*24e0*/  STL [R1+0x1434], R28 ;  /* 0x0014341c01007387 */ /* 0x0001e80000100800 */
[----:B------:R0:W-:Y:S01]  /*24f0*/  STL [R1+0x13dc], R4 ;  /* 0x0013dc0401007387 */ /* 0x0001e20000100800 */
[----:B------:R-:W-:Y:S05]  /*2500*/  @P0 BRA `(.L_x_0) ;  /* 0x0000077000000947 */ /* 0x000fea0003800000 */
[----:B------:R-:W-:Y:S01]  /*2510*/  IMAD.SHL.U32 R0, R12, 0x20, RZ ;  /* 0x000000200c007824 */ /* 0x000fe200078e00ff */
[----:B------:R-:W-:Y:S01]  /*2520*/  CS2R R24, SRZ ;  /* 0x0000000000187805 */ /* 0x000fe2000001ff00 */
[----:B------:R-:W-:Y:S01]  /*2530*/  CS2R R26, SRZ ;  /* 0x00000000001a7805 */ /* 0x000fe2000001ff00 */
[----:B------:R-:W-:Y:S01]  /*2540*/  CS2R R20, SRZ ;  /* 0x0000000000147805 */ /* 0x000fe2000001ff00 */
[----:B------:R-:W-:Y:S01]  /*2550*/  CS2R R22, SRZ ;  /* 0x0000000000167805 */ /* 0x000fe2000001ff00 */
[----:B------:R1:W-:Y:S01]  /*2560*/  STL [R1+0x1048], R0 ;  /* 0x0010480001007387 */ /* 0x0003e20000100800 */
[----:B------:R-:W-:Y:S01]  /*2570*/  CS2R R16, SRZ ;  /* 0x0000000000107805 */ /* 0x000fe2000001ff00 */
[----:B------:R-:W-:Y:S01]  /*2580*/  CS2R R18, SRZ ;  /* 0x0000000000127805 */ /* 0x000fe2000001ff00 */
[----:B------:R-:W-:Y:S01]  /*2590*/  CS2R R12, SRZ ;  /* 0x00000000000c7805 */ /* 0x000fe2000001ff00 */
[----:B------:R1:W-:Y:S01]  /*25a0*/  STL [R1], RZ ;  /* 0x000000ff01007387 */ /* 0x0003e20000100800 */
[----:B------:R-:W-:Y:S01]  /*25b0*/  CS2R R14, SRZ ;  /* 0x00000000000e7805 */ /* 0x000fe2000001ff00 */
[----:B------:R-:W-:Y:S01]  /*25c0*/  CS2R R8, SRZ ;  /* 0x0000000000087805 */ /* 0x000fe2000001ff00 */
[----:B------:R-:W-:Y:S01]  /*25d0*/  CS2R R10, SRZ ;  /* 0x00000000000a7805 */ /* 0x000fe2000001ff00 */
[----:B------:R1:W-:Y:S01]  /*25e0*/  STL [R1+0x4], RZ ;  /* 0x000004ff01007387 */ /* 0x0003e20000100800 */
[----:B0-----:R-:W-:Y:S01]  /*25f0*/  CS2R R4, SRZ ;  /* 0x0000000000047805 */ /* 0x001fe2000001ff00 */
[----:B------:R-:W-:-:S02]  /*2600*/  CS2R R6, SRZ ;  /* 0x0000000000067805 */ /* 0x000fc4000001ff00 */
[----:B------:R1:W-:Y:S04]  /*2610*/  STL [R1+0x8], RZ ;  /* 0x000008ff01007387 */ /* 0x0003e80000100800 */
        /* <DEDUP_REMOVED lines=100> */
[----:B------:R1:W-:Y:S01]  /*2c60*/  STL [R1+0x52c], RZ ;  /* 0x00052cff01007387 */ /* 0x0003e20000100800 */
[----:B------:R-:W-:Y:S05]  /*2c70*/  BRA `(.L_x_1) ;  /* 0x0004740000007947 */ /* 0x000fea0003800000 */
.L_x_0:
[----:B------:R-:W-:Y:S01]  /*2c80*/  IMAD.MOV.U32 R22, RZ, RZ, R0 ;  /* 0x000000ffff167224 */ /* 0x000fe200078e0000 */
[----:B------:R-:W-:Y:S01]  /*2c90*/  IABS R0, c[0x0][0x178] ;  /* 0x00005e0000007a13 */ /* 0x000fe20000000000 */
[----:B------:R-:W-:Y:S01]  /*2ca0*/  IMAD.MOV.U32 R17, RZ, RZ, R2 ;  /* 0x000000ffff117224 */ /* 0x000fe200078e0002 */
[----:B------:R-:W2:Y:S03]  /*2cb0*/  LDL R26, [R1+0x1440] ;  /* 0x00144000011a7983 */ /* 0x000ea60000100800 */
[----:B------:R-:W-:Y:S01]  /*2cc0*/  IMAD.MOV.U32 R25, RZ, RZ, R0 ;  /* 0x000000ffff197224 */ /* 0x000fe200078e0000 */
[----:B------:R-:W3:Y:S03]  /*2cd0*/  LDL R27, [R1+0x1454] ;  /* 0x00145400011b7983 */ /* 0x000ee60000100800 */
[----:B------:R-:W1:Y:S01]  /*2ce0*/  I2F.RP R2, R25 ;  /* 0x0000001900027306 */ /* 0x000e620000209400 */
[----:B------:R-:W-:Y:S01]  /*2cf0*/  IMAD.MOV.U32 R12, RZ, RZ, R29 ;  /* 0x000000ffff0c7224 */ /* 0x000fe200078e001d */
[----:B------:R-:W-:Y:S01]  /*2d00*/  IABS R29, c[0x0][0x17c] ;  /* 0x00005f00001d7a13 */ /* 0x000fe20000000000 */
[----:B------:R-:W-:Y:S01]  /*2d10*/  IMAD.MOV.U32 R23, RZ, RZ, R3 ;  /* 0x000000ffff177224 */ /* 0x000fe200078e0003 */
[----:B------:R-:W4:Y:S04]  /*2d20*/  LDL R8, [R1+0x13dc] ;  /* 0x0013dc0001087983 */ /* 0x000f280000100800 */
[----:B------:R-:W5:Y:S01]  /*2d30*/  I2F.RP R0, R29 ;  /* 0x0000001d00007306 */ /* 0x000f620000209400 */
[----:B------:R-:W2:Y:S04]  /*2d40*/  LDL R19, [R1+0x1438] ;  /* 0x0014380001137983 */ /* 0x000ea80000100800 */
[----:B------:R-:W2:Y:S03]  /*2d50*/  LDL R13, [R1+0x141c] ;  /* 0x00141c00010d7983 */ /* 0x000ea60000100800 */
[----:B-1----:R-:W1:Y:S01]  /*2d60*/  MUFU.RCP R2, R2 ;  /* 0x0000000200027308 */ /* 0x002e620000001000 */
[----:B------:R-:W2:Y:S04]  /*2d70*/  LDL R20, [R1+0x1450] ;  /* 0x0014500001147983 */ /* 0x000ea80000100800 */
[----:B------:R-:W2:Y:S03]  /*2d80*/  LDL R9, [R1+0x1404] ;  /* 0x0014040001097983 */ /* 0x000ea60000100800 */
[----:B-----5:R-:W5:Y:S01]  /*2d90*/  MUFU.RCP R0, R0 ;  /* 0x0000000000007308 */ /* 0x020f620000001000 */
[----:B------:R-:W2:Y:S04]  /*2da0*/  LDL R7, [R1+0x1430] ;  /* 0x0014300001077983 */ /* 0x000ea80000100800 */
[----:B------:R-:W2:Y:S01]  /*2db0*/  LDL R24, [R1+0x144c] ;  /* 0x00144c0001187983 */ /* 0x000ea20000100800 */
[----:B-1----:R-:W-:-:S03]  /*2dc0*/  IADD3 R2, R2, 0xffffffe, RZ ;  /* 0x0ffffffe02027810 */ /* 0x002fc60007ffe0ff */
[----:B------:R-:W2:Y:S01]  /*2dd0*/  LDL R21, [R1+0x143c] ;  /* 0x00143c0001157983 */ /* 0x000ea20000100800 */
[----:B------:R-:W1:Y:S03]  /*2de0*/  F2I.FTZ.U32.TRUNC.NTZ R3, R2 ;  /* 0x0000000200037305 */ /* 0x000e66000021f000 */
[----:B------:R-:W2:Y:S01]  /*2df0*/  LDL R16, [R1+0x142c] ;  /* 0x00142c0001107983 */ /* 0x000ea20000100800 */
[----:B-----5:R-:W-:-:S03]  /*2e00*/  IADD3 R0, R0, 0xffffffe, RZ ;  /* 0x0ffffffe00007810 */ /* 0x020fc60007ffe0ff */
[----:B------:R-:W5:Y:S01]  /*2e10*/  LDL R10, [R1+0x1420] ;  /* 0x00142000010a7983 */ /* 0x000f620000100800 */
[----:B0-----:R0:W1:Y:S03]  /*2e20*/  F2I.FTZ.U32.TRUNC.NTZ R5, R0 ;  /* 0x0000000000057305 */ /* 0x001066000021f000 */
[----:B------:R-:W2:Y:S04]  /*2e30*/  LDL R18, [R1+0x1428] ;  /* 0x0014280001127983 */ /* 0x000ea80000100800 */
[----:B------:R-:W2:Y:S04]  /*2e40*/  LDL R11, [R1+0x140c] ;  /* 0x00140c00010b7983 */ /* 0x000ea80000100800 */
[----:B0-----:R-:W2:Y:S01]  /*2e50*/  LDL R0, [R1+0x1058] ;  /* 0x0010580001007983 */ /* 0x001ea20000100800 */
[----:B-1----:R-:W-:-:S02]  /*2e60*/  IMAD.MOV R6, RZ, RZ, -R3 ;  /* 0x000000ffff067224 */ /* 0x002fc400078e0a03 */
[----:B------:R-:W-:Y:S01]  /*2e70*/  IMAD.MOV.U32 R2, RZ, RZ, RZ ;  /* 0x000000ffff027224 */ /* 0x000fe200078e00ff */
[----:B------:R-:W3:Y:S01]  /*2e80*/  LDL R15, [R1+0x1410] ;  /* 0x00141000010f7983 */ /* 0x000ee20000100800 */
[----:B------:R-:W-:-:S03]  /*2e90*/  IMAD R6, R6, R25, RZ ;  /* 0x0000001906067224 */ /* 0x000fc600078e02ff */
[----:B------:R-:W3:Y:S01]  /*2ea0*/  LDL R14, [R1+0x1418] ;  /* 0x00141800010e7983 */ /* 0x000ee20000100800 */
[----:B------:R-:W-:-:S03]  /*2eb0*/  IMAD.HI.U32 R2, R3, R6, R2 ;  /* 0x0000000603027227 */ /* 0x000fc600078e0002 */
[----:B------:R-:W3:Y:S01]  /*2ec0*/  LDL R6, [R1+0x13e8] ;  /* 0x0013e80001067983 */ /* 0x000ee20000100800 */
[----:B------:R-:W-:Y:S02]  /*2ed0*/  IMAD.MOV R4, RZ, RZ, -R5 ;  /* 0x000000ffff047224 */ /* 0x000fe400078e0a05 */
[----:B------:R-:W-:Y:S02]  /*2ee0*/  IMAD.MOV.U32 R3, RZ, RZ, R28 ;  /* 0x000000ffff037224 */ /* 0x000fe400078e001c */
[----:B------:R-:W-:Y:S02]  /*2ef0*/  IMAD R28, R4, R29, RZ ;  /* 0x0000001d041c7224 */ /* 0x000fe400078e02ff */
[----:B------:R-:W-:-:S04]  /*2f00*/  IMAD.MOV.U32 R4, RZ, RZ, RZ ;  /* 0x000000ffff047224 */ /* 0x000fc800078e00ff */
[----:B------:R-:W-:Y:S01]  /*2f10*/  IMAD.HI.U32 R28, R5, R28, R4 ;  /* 0x0000001c051c7227 */ /* 0x000fe200078e0004 */
[----:B------:R-:W-:-:S05]  /*2f20*/  IABS R3, R3 ;  /* 0x0000000300037213 */ /* 0x000fca0000000000 */
[----:B------:R-:W-:-:S04]  /*2f30*/  IMAD.HI.U32 R5, R28, R3, RZ ;  /* 0x000000031c057227 */ /* 0x000fc800078e00ff */
[----:B------:R-:W-:-:S04]  /*2f40*/  IMAD.MOV R5, RZ, RZ, -R5 ;  /* 0x000000ffff057224 */ /* 0x000fc800078e0a05 */
[----:B------:R-:W-:Y:S01]  /*2f50*/  IMAD R5, R29, R5, R3 ;  /* 0x000000051d057224 */ /* 0x000fe200078e0203 */
[----:B----4-:R-:W-:Y:S02]  /*2f60*/  IABS R8, R8 ;  /* 0x0000000800087213 */ /* 0x010fe40000000000 */
[----:B--2---:R-:W-:-:S05]  /*2f70*/  IABS R0, R0 ;  /* 0x0000000000007213 */ /* 0x004fca0000000000 */
[----:B------:R-:W-:-:S04]  /*2f80*/  IMAD.HI.U32 R2, R2, R0, RZ ;  /* 0x0000000002027227 */ /* 0x000fc800078e00ff */
[----:B------:R-:W-:Y:S01]  /*2f90*/  IMAD.MOV R4, RZ, RZ, -R2 ;  /* 0x000000ffff047224 */ /* 0x000fe200078e0a02 */
[----:B------:R-:W-:-:S03]  /*2fa0*/  IABS R2, R26 ;  /* 0x0000001a00027213 */ /* 0x000fc60000000000 */
[----:B------:R-:W-:Y:S01]  /*2fb0*/  IMAD R0, R25, R4, R0 ;  /* 0x0000000419007224 */ /* 0x000fe200078e0200 */
[----:B---3--:R-:W-:Y:S01]  /*2fc0*/  IABS R6, R6 ;  /* 0x0000000600067213 */ /* 0x008fe20000000000 */
[----:B------:R-:W-:Y:S02]  /*2fd0*/  IMAD.MOV.U32 R25, RZ, RZ, R27 ;  /* 0x000000ffff197224 */ /* 0x000fe400078e001b */
[----:B------:R-:W-:Y:S01]  /*2fe0*/  IMAD.MOV.U32 R27, RZ, RZ, R22 ;  /* 0x000000ffff1b7224 */ /* 0x000fe200078e0016 */
[----:B------:R0:W-:Y:S01]  /*2ff0*/  STL [R1+0x4d0], R0 ;  /* 0x0004d00001007387 */ /* 0x0001e20000100800 */
[----:B------:R-:W-:Y:S02]  /*3000*/  IMAD.MOV.U32 R22, RZ, RZ, R19 ;  /* 0x000000ffff167224 */ /* 0x000fe400078e0013 */
[----:B------:R-:W-:Y:S02]  /*3010*/  IMAD.MOV.U32 R26, RZ, RZ, R20 ;  /* 0x000000ffff1a7224 */ /* 0x000fe400078e0014 */
[----:B------:R-:W-:-:S02]  /*3020*/  IMAD.MOV.U32 R19, RZ, RZ, R13 ;  /* 0x000000ffff137224 */ /* 0x000fc400078e000d */
[----:B------:R-:W-:Y:S02]  /*3030*/  IMAD.MOV.U32 R20, RZ, RZ, R23 ;  /* 0x000000ffff147224 */ /* 0x000fe400078e0017 */
[----:B------:R-:W-:Y:S02]  /*3040*/  IMAD.MOV.U32 R13, RZ, RZ, R9 ;  /* 0x000000ffff0d7224 */ /* 0x000fe400078e0009 */
[----:B0-----:R-:W-:Y:S02]  /*3050*/  IMAD.MOV.U32 R0, RZ, RZ, R2 ;  /* 0x000000ffff007224 */ /* 0x001fe400078e0002 */
[----:B------:R-:W-:Y:S02]  /*3060*/  IMAD.MOV.U32 R23, RZ, RZ, R7 ;  /* 0x000000ffff177224 */ /* 0x000fe400078e0007 */
[----:B------:R-:W-:-:S04]  /*3070*/  IMAD.HI.U32 R9, R28, R8, RZ ;  /* 0x000000081c097227 */ /* 0x000fc800078e00ff */
[----:B------:R-:W-:-:S04]  /*3080*/  IMAD.HI.U32 R7, R28, R6, RZ ;  /* 0x000000061c077227 */ /* 0x000fc800078e00ff */
[----:B------:R-:W-:-:S04]  /*3090*/  IMAD.HI.U32 R4, R28, R0, RZ ;  /* 0x000000001c047227 */ /* 0x000fc800078e00ff */
[----:B------:R-:W-:Y:S02]  /*30a0*/  IMAD.MOV R9, RZ, RZ, -R9 ;  /* 0x000000ffff097224 */ /* 0x000fe400078e0a09 */
[----:B------:R-:W-:Y:S01]  /*30b0*/  IMAD.MOV R7, RZ, RZ, -R7 ;  /* 0x000000ffff077224 */ /* 0x000fe200078e0a07 */
[----:B------:R-:W-:Y:S01]  /*30c0*/  IABS R2, R24 ;  /* 0x0000001800027213 */ /* 0x000fe20000000000 */
[----:B------:R-:W-:Y:S02]  /*30d0*/  IMAD.MOV R4, RZ, RZ, -R4 ;  /* 0x000000ffff047224 */ /* 0x000fe400078e0a04 */
[C---:B------:R-:W-:Y:S02]  /*30e0*/  IMAD R8, R29.reuse, R9, R8 ;  /* 0x000000091d087224 */ /* 0x040fe400078e0208 */
[C---:B------:R-:W-:Y:S02]  /*30f0*/  IMAD R6, R29.reuse, R7, R6 ;  /* 0x000000071d067224 */ /* 0x040fe400078e0206 */
[----:B------:R-:W-:Y:S01]  /*3100*/  IMAD R0, R29, R4, R0 ;  /* 0x000000041d007224 */ /* 0x000fe200078e0200 */
[----:B------:R0:W-:Y:S01]  /*3110*/  STL [R1+0x60], R8 ;  /* 0x0000600801007387 */ /* 0x0001e20000100800 */
[----:B------:R-:W-:Y:S01]  /*3120*/  IMAD.HI.U32 R3, R28, R2, RZ ;  /* 0x000000021c037227 */ /* 0x000fe200078e00ff */
[----:B------:R-:W-:-:S02]  /*3130*/  IABS R4, R27 ;  /* 0x0000001b00047213 */ /* 0x000fc40000000000 */
[----:B------:R1:W-:Y:S01]  /*3140*/  STL [R1+0x5c], R6 ;  /* 0x00005c0601007387 */ /* 0x0003e20000100800 */
[----:B------:R-:W-:-:S03]  /*3150*/  IMAD.MOV R3, RZ, RZ, -R3 ;  /* 0x000000ffff037224 */ /* 0x000fc600078e0a03 */
[----:B------:R-:W-:Y:S01]  /*3160*/  STL [R1+0x58], R5 ;  /* 0x0000580501007387 */ /* 0x000fe20000100800 */
[----:B0-----:R-:W-:-:S03]  /*3170*/  IABS R8, R25 ;  /* 0x0000001900087213 */ /* 0x001fc60000000000 */
[----:B------:R0:W-:Y:S01]  /*3180*/  STL [R1+0x54], R0 ;  /* 0x0000540001007387 */ /* 0x0001e20000100800 */
[----:B-1----:R-:W-:Y:S01]  /*3190*/  IABS R6, R26 ;  /* 0x0000001a00067213 */ /* 0x002fe20000000000 */
[----:B------:R-:W-:-:S04]  /*31a0*/  IMAD.HI.U32 R9, R28, R8, RZ ;  /* 0x000000081c097227 */ /* 0x000fc800078e00ff */
[----:B------:R-:W-:Y:S01]  /*31b0*/  IMAD.HI.U32 R7, R28, R6, RZ ;  /* 0x000000061c077227 */ /* 0x000fe200078e00ff */
[----:B0-----:R-:W-:-:S03]  /*31c0*/  IABS R0, R20 ;  /* 0x0000001400007213 */ /* 0x001fc60000000000 */
[----:B------:R-:W-:Y:S02]  /*31d0*/  IMAD R2, R29, R3, R2 ;  /* 0x000000031d027224 */ /* 0x000fe400078e0202 */
[----:B------:R-:W-:-:S04]  /*31e0*/  IMAD.HI.U32 R5, R28, R4, RZ ;  /* 0x000000041c057227 */ /* 0x000fc800078e00ff */
[----:B------:R-:W-:Y:S01]  /*31f0*/  IMAD.HI.U32 R3, R28, R0, RZ ;  /* 0x000000001c037227 */ /* 0x000fe200078e00ff */
[----:B------:R0:W-:Y:S03]  /*3200*/  STL [R1+0x50], R2 ;  /* 0x0000500201007387 */ /* 0x0001e60000100800 */
[----:B------:R-:W-:Y:S02]  /*3210*/  IMAD.MOV R9, RZ, RZ, -R9 ;  /* 0x000000ffff097224 */ /* 0x000fe400078e0a09 */
[----:B------:R-:W-:Y:S02]  /*3220*/  IMAD.MOV R7, RZ, RZ, -R7 ;  /* 0x000000ffff077224 */ /* 0x000fe400078e0a07 */
[----:B------:R-:W-:Y:S02]  /*3230*/  IMAD.MOV R5, RZ, RZ, -R5 ;  /* 0x000000ffff057224 */ /* 0x000fe400078e0a05 */
[----:B------:R-:W-:Y:S01]  /*3240*/  IMAD.MOV R3, RZ, RZ, -R3 ;  /* 0x000000ffff037224 */ /* 0x000fe200078e0a03 */
[----:B0-----:R-:W-:Y:S01]  /*3250*/  IABS R2, R21 ;  /* 0x0000001500027213 */ /* 0x001fe20000000000 */
[----:B------:R-:W-:-:S02]  /*3260*/  IMAD R8, R29, R9, R8 ;  /* 0x000000091d087224 */ /* 0x000fc400078e0208 */
[C---:B------:R-:W-:Y:S02]  /*3270*/  IMAD R6, R29.reuse, R7, R6 ;  /* 0x000000071d067224 */ /* 0x040fe400078e0206 */
[C---:B------:R-:W-:Y:S02]  /*3280*/  IMAD R5, R29.reuse, R5, R4 ;  /* 0x000000051d057224 */ /* 0x040fe400078e0204 */
[----:B------:R-:W-:Y:S01]  /*3290*/  IMAD R0, R29, R3, R0 ;  /* 0x000000031d007224 */ /* 0x000fe200078e0200 */
[----:B------:R0:W-:Y:S01]  /*32a0*/  STL [R1+0x4c], R8 ;  /* 0x00004c0801007387 */ /* 0x0001e20000100800 */
[----:B------:R-:W-:Y:S01]  /*32b0*/  IMAD.HI.U32 R4, R28, R2, RZ ;  /* 0x000000021c047227 */ /* 0x000fe200078e00ff */
[----:B------:R-:W-:Y:S02]  /*32c0*/  IABS R3, R16 ;  /* 0x0000001000037213 */ /* 0x000fe40000000000 */
        /* <DEDUP_REMOVED lines=11> */
[----:B------:R-:W-:-:S04]  /*3380*/  IMAD.HI.U32 R4, R28, R0, RZ ;  /* 0x000000001c047227 */ /* 0x000fc800078e00ff */
[----:B------:R-:W-:Y:S02]  /*3390*/  IMAD.MOV R9, RZ, RZ, -R9 ;  /* 0x000000ffff097224 */ /* 0x000fe400078e0a09 */
[----:B------:R-:W-:Y:S02]  /*33a0*/  IMAD.MOV R7, RZ, RZ, -R7 ;  /* 0x000000ffff077224 */ /* 0x000fe400078e0a07 */
[----:B------:R-:W-:Y:S02]  /*33b0*/  IMAD.MOV R5, RZ, RZ, -R5 ;  /* 0x000000ffff057224 */ /* 0x000fe400078e0a05 */
[----:B------:R-:W-:Y:S02]  /*33c0*/  IMAD.MOV R4, RZ, RZ, -R4 ;  /* 0x000000ffff047224 */ /* 0x000fe400078e0a04 */
[C---:B------:R-:W-:Y:S02]  /*33d0*/  IMAD R8, R29.reuse, R9, R8 ;  /* 0x000000091d087224 */ /* 0x040fe400078e0208 */
[----:B------:R-:W-:-:S02]  /*33e0*/  IMAD R6, R29, R7, R6 ;  /* 0x000000071d067224 */ /* 0x000fc400078e0206 */
[C---:B------:R-:W-:Y:S01]  /*33f0*/  IMAD R5, R29.reuse, R5, R3 ;  /* 0x000000051d057224 */ /* 0x040fe200078e0203 */
[----:B------:R-:W-:Y:S01]  /*3400*/  STL [R1+0x3c], R2 ;  /* 0x00003c0201007387 */ /* 0x000fe20000100800 */
[----:B------:R-:W-:-:S03]  /*3410*/  IMAD R0, R29, R4, R0 ;  /* 0x000000041d007224 */ /* 0x000fc600078e0200 */
[----:B------:R-:W-:Y:S04]  /*3420*/  STL [R1+0x38], R8 ;  /* 0x0000380801007387 */ /* 0x000fe80000100800 */
[----:B------:R5:W-:Y:S04]  /*3430*/  STL [R1+0x34], R6 ;  /* 0x0000340601007387 */ /* 0x000be80000100800 */
[----:B------:R-:W-:Y:S04]  /*3440*/  STL [R1+0x30], R5 ;  /* 0x0000300501007387 */ /* 0x000fe80000100800 */
[----:B------:R0:W-:Y:S01]  /*3450*/  STL [R1+0x2c], R0 ;  /* 0x00002c0001007387 */ /* 0x0001e20000100800 */
[----:B-----5:R-:W-:-:S03]  /*3460*/  IABS R6, R10 ;  /* 0x0000000a00067213 */ /* 0x020fc60000000000 */
[----:B------:R-:W2:Y:S01]  /*3470*/  LDL R10, [R1+0x1408] ;  /* 0x00140800010a7983 */ /* 0x000ea20000100800 */
[----:B------:R-:W-:Y:S02]  /*3480*/  IABS R2, R18 ;  /* 0x0000001200027213 */ /* 0x000fe40000000000 */
[----:B------:R-:W-:Y:S02]  /*3490*/  IABS R8, R19 ;  /* 0x0000001300087213 */ /* 0x000fe40000000000 */
[----:B------:R-:W-:Y:S01]  /*34a0*/  IABS R4, R12 ;  /* 0x0000000c00047213 */ /* 0x000fe20000000000 */
[C---:B------:R-:W-:Y:S01]  /*34b0*/  IMAD.HI.U32 R3, R28.reuse, R2, RZ ;  /* 0x000000021c037227 */ /* 0x040fe200078e00ff */
[----:B------:R-:W3:Y:S01]  /*34c0*/  LDL R12, [R1+0x13fc] ;  /* 0x0013fc00010c7983 */ /* 0x000ee20000100800 */
[----:B0-----:R-:W-:Y:S02]  /*34d0*/  IABS R0, R14 ;  /* 0x0000000e00007213 */ /* 0x001fe40000000000 */
[C---:B------:R-:W-:Y:S01]  /*34e0*/  IMAD.HI.U32 R9, R28.reuse, R8, RZ ;  /* 0x000000081c097227 */ /* 0x040fe200078e00ff */
[----:B------:R-:W4:Y:S03]  /*34f0*/  LDL R14, [R1+0x1400] ;  /* 0x00140000010e7983 */ /* 0x000f260000100800 */
[----:B------:R-:W-:-:S04]  /*3500*/  IMAD.HI.U32 R7, R28, R6, RZ ;  /* 0x000000061c077227 */ /* 0x000fc800078e00ff */
[----:B------:R-:W-:Y:S02]  /*3510*/  IMAD.MOV R3, RZ, RZ, -R3 ;  /* 0x000000ffff037224 */ /* 0x000fe400078e0a03 */
[----:B------:R-:W-:-:S04]  /*3520*/  IMAD.HI.U32 R5, R28, R4, RZ ;  /* 0x000000041c057227 */ /* 0x000fc800078e00ff */
[----:B------:R-:W-:Y:S02]  /*3530*/  IMAD.MOV R9, RZ, RZ, -R9 ;  /* 0x000000ffff097224 */ /* 0x000fe400078e0a09 */
[----:B------:R-:W-:Y:S02]  /*3540*/  IMAD.MOV R7, RZ, RZ, -R7 ;  /* 0x000000ffff077224 */ /* 0x000fe400078e0a07 */
[----:B------:R-:W-:Y:S02]  /*3550*/  IMAD R2, R29, R3, R2 ;  /* 0x000000031d027224 */ /* 0x000fe400078e0202 */
[----:B------:R-:W-:Y:S02]  /*3560*/  IMAD.MOV R5, RZ, RZ, -R5 ;  /* 0x000000ffff057224 */ /* 0x000fe400078e0a05 */
[----:B------:R-:W-:-:S04]  /*3570*/  IMAD.HI.U32 R3, R28, R0, RZ ;  /* 0x000000001c037227 */ /* 0x000fc800078e00ff */
[C---:B------:R-:W-:Y:S02]  /*3580*/  IMAD R8, R29.reuse, R9, R8 ;  /* 0x000000091d087224 */ /* 0x040fe400078e0208 */
[C---:B------:R-:W-:Y:S02]  /*3590*/  IMAD R6, R29.reuse, R7, R6 ;  /* 0x000000071d067224 */ /* 0x040fe400078e0206 */
[----:B------:R-:W-:Y:S01]  /*35a0*/  IMAD R5, R29, R5, R4 ;  /* 0x000000051d057224 */ /* 0x000fe200078e0204 */
[----:B------:R0:W-:Y:S01]  /*35b0*/  STL [R1+0x28], R2 ;  /* 0x0000280201007387 */ /* 0x0001e20000100800 */
[----:B------:R-:W-:-:S03]  /*35c0*/  IMAD.MOV R3, RZ, RZ, -R3 ;  /* 0x000000ffff037224 */ /* 0x000fc600078e0a03 */
[----:B------:R1:W-:Y:S01]  /*35d0*/  STL [R1+0x24], R8 ;  /* 0x0000240801007387 */ /* 0x0003e20000100800 */
[----:B------:R-:W-:-:S03]  /*35e0*/  IMAD R0, R29, R3, R0 ;  /* 0x000000031d007224 */ /* 0x000fc600078e0200 */
[----:B------:R5:W-:Y:S01]  /*35f0*/  STL [R1+0x20], R6 ;  /* 0x0000200601007387 */ /* 0x000be20000100800 */
[----:B0-----:R-:W-:-:S03]  /*3600*/  IABS R2, R11 ;  /* 0x0000000b00027213 */ /* 0x001fc60000000000 */
[----:B------:R0:W-:Y:S04]  /*3610*/  STL [R1+0x388], R5 ;  /* 0x0003880501007387 */ /* 0x0001e80000100800 */
[----:B------:R-:W4:Y:S01]  /*3620*/  LDL R11, [R1+0x13f4] ;  /* 0x0013f400010b7983 */ /* 0x000f220000100800 */
[----:B-1----:R-:W-:-:S03]  /*3630*/  IABS R8, R15 ;  /* 0x0000000f00087213 */ /* 0x002fc60000000000 */
[----:B------:R3:W-:Y:S04]  /*3640*/  STL [R1+0x38c], R0 ;  /* 0x00038c0001007387 */ /* 0x0007e80000100800 */
[----:B------:R-:W4:Y:S01]  /*3650*/  LDL R15, [R1+0x13f8] ;  /* 0x0013f800010f7983 */ /* 0x000f220000100800 */
[----:B-----5:R-:W-:-:S03]  /*3660*/  IABS R6, R13 ;  /* 0x0000000d00067213 */ /* 0x020fc60000000000 */
[----:B------:R-:W5:Y:S01]  /*3670*/  LDL R13, [R1+0x13ec] ;  /* 0x0013ec00010d7983 */ /* 0x000f620000100800 */
[----:B--2---:R-:W-:-:S03]  /*3680*/  IABS R3, R10 ;  /* 0x0000000a00037213 */ /* 0x004fc60000000000 */
[----:B------:R-:W2:Y:S01]  /*3690*/  LDL R10, [R1+0x13f0] ;  /* 0x0013f000010a7983 */ /* 0x000ea20000100800 */
[----:B------:R-:W-:-:S04]  /*36a0*/  IMAD.HI.U32 R4, R28, R2, RZ ;  /* 0x000000021c047227 */ /* 0x000fc800078e00ff */
[----:B------:R-:W-:-:S04]  /*36b0*/  IMAD.HI.U32 R9, R28, R8, RZ ;  /* 0x000000081c097227 */ /* 0x000fc800078e00ff */
[----:B------:R-:W-:-:S04]  /*36c0*/  IMAD.HI.U32 R7, R28, R6, RZ ;  /* 0x000000061c077227 */ /* 0x000fc800078e00ff */
[----:B0-----:R-:W-:-:S04]  /*36d0*/  IMAD.HI.U32 R5, R28, R3, RZ ;  /* 0x000000031c057227 */ /* 0x001fc800078e00ff */
[----:B------:R-:W-:Y:S02]  /*36e0*/  IMAD.MOV R4, RZ, RZ, -R4 ;  /* 0x000000ffff047224 */ /* 0x000fe400078e0a04 */
[----:B------:R-:W-:Y:S02]  /*36f0*/  IMAD.MOV R9, RZ, RZ, -R9 ;  /* 0x000000ffff097224 */ /* 0x000fe400078e0a09 */
[----:B------:R-:W-:Y:S02]  /*3700*/  IMAD.MOV R7, RZ, RZ, -R7 ;  /* 0x000000ffff077224 */ /* 0x000fe400078e0a07 */
[----:B------:R-:W-:Y:S02]  /*3710*/  IMAD.MOV R5, RZ, RZ, -R5 ;  /* 0x000000ffff057224 */ /* 0x000fe400078e0a05 */
[C---:B------:R-:W-:Y:S02]  /*3720*/  IMAD R2, R29.reuse, R4, R2 ;  /* 0x000000041d027224 */ /* 0x040fe400078e0202 */
[C---:B------:R-:W-:Y:S01]  /*3730*/  IMAD R8, R29.reuse, R9, R8 ;  /* 0x000000091d087224 */ /* 0x040fe200078e0208 */
[----:B---3--:R-:W-:Y:S01]  /*3740*/  IABS R0, R12 ;  /* 0x0000000c00007213 */ /* 0x008fe20000000000 */
[C---:B------:R-:W-:Y:S01]  /*3750*/  IMAD R6, R29.reuse, R7, R6 ;  /* 0x000000071d067224 */ /* 0x040fe200078e0206 */
[----:B------:R-:W3:Y:S01]  /*3760*/  LDL R12, [R1+0x13e0] ;  /* 0x0013e000010c7983 */ /* 0x000ee20000100800 */
[----:B------:R-:W-:-:S03]  /*3770*/  IMAD R5, R29, R5, R3 ;  /* 0x000000051d057224 */ /* 0x000fc600078e0203 */
[----:B------:R4:W-:Y:S01]  /*3780*/  STL [R1+0x390], R2 ;  /* 0x0003900201007387 */ /* 0x0009e20000100800 */
[----:B------:R-:W-:-:S03]  /*3790*/  IMAD.HI.U32 R4, R28, R0, RZ ;  /* 0x000000001c047227 */ /* 0x000fc600078e00ff */
[----:B------:R0:W-:Y:S04]  /*37a0*/  STL [R1+0x374], R8 ;  /* 0x0003740801007387 */ /* 0x0001e80000100800 */
[----:B------:R1:W-:Y:S01]  /*37b0*/  STL [R1+0x378], R6 ;  /* 0x0003780601007387 */ /* 0x0003e20000100800 */
[----:B----4-:R-:W-:-:S03]  /*37c0*/  IABS R2, R14 ;  /* 0x0000000e00027213 */ /* 0x010fc60000000000 */
[----:B------:R-:W-:Y:S01]  /*37d0*/  STL [R1+0x37c], R5 ;  /* 0x00037c0501007387 */ /* 0x000fe20000100800 */
[----:B------:R-:W-:-:S03]  /*37e0*/  IMAD.MOV R4, RZ, RZ, -R4 ;  /* 0x000000ffff047224 */ /* 0x000fc600078e0a04 */
[----:B------:R-:W4:Y:S01]  /*37f0*/  LDL R14, [R1+0x13e4] ;  /* 0x0013e400010e7983 */ /* 0x000f220000100800 */
[----:B------:R-:W-:Y:S01]  /*3800*/  IMAD R0, R29, R4, R0 ;  /* 0x000000041d007224 */ /* 0x000fe200078e0200 */
[----:B0-----:R-:W-:-:S04]  /*3810*/  IABS R8, R11 ;  /* 0x0000000b00087213 */ /* 0x001fc80000000000 */
[----:B------:R2:W-:Y:S04]  /*3820*/  STL [R1+0x384], R0 ;  /* 0x0003840001007387 */ /* 0x0005e80000100800 */
[----:B------:R-:W4:Y:S01]  /*3830*/  LDL R11, [R1+0x13d4] ;  /* 0x0013d400010b7983 */ /* 0x000f220000100800 */
[----:B-1----:R-:W-:-:S03]  /*3840*/  IABS R6, R15 ;  /* 0x0000000f00067213 */ /* 0x002fc60000000000 */
        /* <DEDUP_REMOVED lines=23> */
[----:B---3--:R-:W-:-:S03]  /*39c0*/  IABS R2, R12 ;  /* 0x0000000c00027213 */ /* 0x008fc60000000000 */
[----:B------:R1:W-:Y:S04]  /*39d0*/  STL [R1+0x368], R5 ;  /* 0x0003680501007387 */ /* 0x0003e80000100800 */
[----:B------:R-:W3:Y:S01]  /*39e0*/  LDL R12, [R1+0x13c8] ;  /* 0x0013c800010c7983 */ /* 0x000ee20000100800 */
[----:B----4-:R-:W-:-:S03]  /*39f0*/  IABS R8, R14 ;  /* 0x0000000e00087213 */ /* 0x010fc60000000000 */
[----:B------:R5:W-:Y:S04]  /*3a00*/  STL [R1+0x370], R0 ;  /* 0x0003700001007387 */ /* 0x000be80000100800 */
[----:B------:R-:W4:Y:S01]  /*3a10*/  LDL R14, [R1+0x13c4] ;  /* 0x0013c400010e7983 */ /* 0x000f220000100800 */
[----:B0-----:R-:W-:-:S03]  /*3a20*/  IABS R6, R11 ;  /* 0x0000000b00067213 */ /* 0x001fc60000000000 */
[----:B------:R-:W4:Y:S01]  /*3a30*/  LDL R11, [R1+0x13c0] ;  /* 0x0013c000010b7983 */ /* 0x000f220000100800 */
[----:B------:R-:W-:Y:S01]  /*3a40*/  IABS R3, R15 ;  /* 0x0000000f00037213 */ /* 0x000fe20000000000 */
[C---:B------:R-:W-:Y:S02]  /*3a50*/  IMAD.HI.U32 R4, R28.reuse, R2, RZ ;  /* 0x000000021c047227 */ /* 0x040fe400078e00ff */
[----:B------:R-:W4:Y:S02]  /*3a60*/  LDL R15, [R1+0x13bc] ;  /* 0x0013bc00010f7983 */ /* 0x000f240000100800 */
[----:B------:R-:W-:-:S04]  /*3a70*/  IMAD.HI.U32 R9, R28, R8, RZ ;  /* 0x000000081c097227 */ /* 0x000fc800078e00ff */
[----:B------:R-:W-:-:S04]  /*3a80*/  IMAD.HI.U32 R7, R28, R6, RZ ;  /* 0x000000061c077227 */ /* 0x000fc800078e00ff */
[----:B-1----:R-:W-:-:S04]  /*3a90*/  IMAD.HI.U32 R5, R28, R3, RZ ;  /* 0x000000031c057227 */ /* 0x002fc800078e00ff */
[----:B------:R-:W-:Y:S02]  /*3aa0*/  IMAD.MOV R4, RZ, RZ, -R4 ;  /* 0x000000ffff047224 */ /* 0x000fe400078e0a04 */
[----:B------:R-:W-:Y:S02]  /*3ab0*/  IMAD.MOV R9, RZ, RZ, -R9 ;  /* 0x000000ffff097224 */ /* 0x000fe400078e0a09 */
[----:B------:R-:W-:Y:S02]  /*3ac0*/  IMAD.MOV R7, RZ, RZ, -R7 ;  /* 0x000000ffff077224 */ /* 0x000fe400078e0a07 */
[----:B------:R-:W-:Y:S02]  /*3ad0*/  IMAD.MOV R5, RZ, RZ, -R5 ;  /* 0x000000ffff057224 */ /* 0x000fe400078e0a05 */
[C---:B------:R-:W-:Y:S02]  /*3ae0*/  IMAD R2, R29.reuse, R4, R2 ;  /* 0x000000041d027224 */ /* 0x040fe400078e0202 */
[C---:B------:R-:W-:Y:S01]  /*3af0*/  IMAD R8, R29.reuse, R9, R8 ;  /* 0x000000091d087224 */ /* 0x040fe200078e0208 */
[----:B-----5:R-:W-:Y:S01]  /*3b00*/  IABS R0, R13 ;  /* 0x0000000d00007213 */ /* 0x020fe20000000000 */
[C---:B------:R-:W-:Y:S01]  /*3b10*/  IMAD R6, R29.reuse, R7, R6 ;  /* 0x000000071d067224 */ /* 0x040fe200078e0206 */
[----:B------:R-:W5:Y:S01]  /*3b20*/  LDL R13, [R1+0x13b8] ;  /* 0x0013b800010d7983 */ /* 0x000f620000100800 */
[----:B------:R-:W-:-:S03]  /*3b30*/  IMAD R5, R29, R5, R3 ;  /* 0x000000051d057224 */ /* 0x000fc600078e0203 */
[----:B------:R2:W-:Y:S04]  /*3b40*/  STL [R1+0x36c], R2 ;  /* 0x00036c0201007387 */ /* 0x0005e80000100800 */
[----:B------:R3:W-:Y:S04]  /*3b50*/  STL [R1+0x34c], R8 ;  /* 0x00034c0801007387 */ /* 0x0007e80000100800 */
[----:B------:R4:W-:Y:S04]  /*3b60*/  STL [R1+0x350], R6 ;  /* 0x0003500601007387 */ /* 0x0009e80000100800 */
[----:B------:R-:W-:Y:S01]  /*3b70*/  STL [R1+0x354], R5 ;  /* 0x0003540501007387 */ /* 0x000fe20000100800 */
[----:B--2---:R-:W-:-:S03]  /*3b80*/  IABS R2, R10 ;  /* 0x0000000a00027213 */ /* 0x004fc60000000000 */
[----:B------:R-:W2:Y:S01]  /*3b90*/  LDL R10, [R1+0x13b4] ;  /* 0x0013b400010a7983 */ /* 0x000ea20000100800 */
[----:B------:R-:W-:-:S04]  /*3ba0*/  IMAD.HI.U32 R4, R28, R0, RZ ;  /* 0x000000001c047227 */ /* 0x000fc800078e00ff */
[----:B------:R-:W-:-:S04]  /*3bb0*/  IMAD.MOV R4, RZ, RZ, -R4 ;  /* 0x000000ffff047224 */ /* 0x000fc800078e0a04 */
[----:B------:R-:W-:-:S05]  /*3bc0*/  IMAD R0, R29, R4, R0 ;  /* 0x000000041d007224 */ /* 0x000fca00078e0200 */
[----:B------:R0:W-:Y:S01]  /*3bd0*/  STL [R1+0x35c], R0 ;  /* 0x00035c0001007387 */ /* 0x0001e20000100800 */
[----:B------:R-:W-:-:S04]  /*3be0*/  IMAD.HI.U32 R3, R28, R2, RZ ;  /* 0x000000021c037227 */ /* 0x000fc800078e00ff */
[----:B------:R-:W-:-:S04]  /*3bf0*/  IMAD.MOV R3, RZ, RZ, -R3 ;  /* 0x000000ffff037224 */ /* 0x000fc800078e0a03 */
[----:B------:R-:W-:Y:S01]  /*3c00*/  IMAD R2, R29, R3, R2 ;  /* 0x000000031d027224 */ /* 0x000fe200078e0202 */
[----:B---3--:R-:W-:Y:S02]  /*3c10*/  IABS R8, R12 ;  /* 0x0000000c00087213 */ /* 0x008fe40000000000 */
[----:B------:R-:W3:Y:S01]  /*3c20*/  LDL R12, [R1+0x13b0] ;  /* 0x0013b000010c7983 */ /* 0x000ee20000100800 */
[----:B----4-:R-:W-:-:S03]  /*3c30*/  IABS R6, R14 ;  /* 0x0000000e00067213 */ /* 0x010fc60000000000 */
[----:B------:R-:W4:Y:S01]  /*3c40*/  LDL R14, [R1+0x13ac] ;  /* 0x0013ac00010e7983 */ /* 0x000f220000100800 */
[----:B------:R-:W-:-:S03]  /*3c50*/  IABS R4, R11 ;  /* 0x0000000b00047213 */ /* 0x000fc60000000000 */
[----:B------:R-:W4:Y:S01]  /*3c60*/  LDL R11, [R1+0x13a8] ;  /* 0x0013a800010b7983 */ /* 0x000f220000100800 */
[C---:B------:R-:W-:Y:S01]  /*3c70*/  IMAD.HI.U32 R9, R28.reuse, R8, RZ ;  /* 0x000000081c097227 */ /* 0x040fe200078e00ff */
[----:B0-----:R-:W-:Y:S02]  /*3c80*/  IABS R0, R15 ;  /* 0x0000000f00007213 */ /* 0x001fe40000000000 */
[----:B------:R-:W4:Y:S01]  /*3c90*/  LDL R15, [R1+0x13a4] ;  /* 0x0013a400010f7983 */ /* 0x000f220000100800 */
[----:B------:R-:W-:-:S04]  /*3ca0*/  IMAD.HI.U32 R7, R28, R6, RZ ;  /* 0x000000061c077227 */ /* 0x000fc800078e00ff */
[----:B------:R-:W-:-:S04]  /*3cb0*/  IMAD.HI.U32 R5, R28, R4, RZ ;  /* 0x000000041c057227 */ /* 0x000fc800078e00ff */
[----:B------:R-:W-:Y:S02]  /*3cc0*/  IMAD.MOV R9, RZ, RZ, -R9 ;  /* 0x000000ffff097224 */ /* 0x000fe400078e0a09 */
[----:B------:R-:W-:Y:S02]  /*3cd0*/  IMAD.MOV R7, RZ, RZ, -R7 ;  /* 0x000000ffff077224 */ /* 0x000fe400078e0a07 */
        /* <DEDUP_REMOVED lines=10> */
[----:B-----5:R-:W-:-:S03]  /*3d80*/  IABS R2, R13 ;  /* 0x0000000d00027213 */ /* 0x020fc60000000000 */
[----:B------:R0:W-:Y:S04]  /*3d90*/  STL [R1+0x340], R5 ;  /* 0x0003400501007387 */ /* 0x0001e80000100800 */
[----:B------:R-:W5:Y:S04]  /*3da0*/  LDL R13, [R1+0x13a0] ;  /* 0x0013a000010d7983 */ /* 0x000f680000100800 */
[----:B------:R1:W-:Y:S01]  /*3db0*/  STL [R1+0x348], R0 ;  /* 0x0003480001007387 */ /* 0x0003e20000100800 */
[----:B--2---:R-:W-:-:S03]  /*3dc0*/  IABS R8, R10 ;  /* 0x0000000a00087213 */ /* 0x004fc60000000000 */
[----:B------:R-:W2:Y:S01]  /*3dd0*/  LDL R10, [R1+0x139c] ;  /* 0x00139c00010a7983 */ /* 0x000ea20000100800 */
[----:B------:R-:W-:-:S04]  /*3de0*/  IMAD.HI.U32 R4, R28, R2, RZ ;  /* 0x000000021c047227 */ /* 0x000fc800078e00ff */
[----:B------:R-:W-:-:S04]  /*3df0*/  IMAD.HI.U32 R9, R28, R8, RZ ;  /* 0x000000081c097227 */ /* 0x000fc800078e00ff */
[----:B------:R-:W-:Y:S02]  /*3e00*/  IMAD.MOV R4, RZ, RZ, -R4 ;  /* 0x000000ffff047224 */ /* 0x000fe400078e0a04 */
[----:B------:R-:W-:Y:S02]  /*3e10*/  IMAD.MOV R9, RZ, RZ, -R9 ;  /* 0x000000ffff097224 */ /* 0x000fe400078e0a09 */
[C---:B------:R-:W-:Y:S02]  /*3e20*/  IMAD R2, R29.reuse, R4, R2 ;  /* 0x000000041d027224 */ /* 0x040fe400078e0202 */
[----:B------:R-:W-:Y:S01]  /*3e30*/  IMAD R8, R29, R9, R8 ;  /* 0x000000091d087224 */ /* 0x000fe200078e0208 */
[----:B---3--:R-:W-:Y:S02]  /*3e40*/  IABS R6, R12 ;  /* 0x0000000c00067213 */ /* 0x008fe40000000000 */
[----:B------:R-:W3:Y:S01]  /*3e50*/  LDL R12, [R1+0x1398] ;  /* 0x00139800010c7983 */ /* 0x000ee20000100800 */
[----:B----4-:R-:W-:-:S03]  /*3e60*/  IABS R3, R14 ;  /* 0x0000000e00037213 */ /* 0x010fc60000000000 */
[----:B------:R-:W4:Y:S01]  /*3e70*/  LDL R14, [R1+0x1394] ;  /* 0x00139400010e7983 */ /* 0x000f220000100800 */
[----:B------:R-:W-:-:S04]  /*3e80*/  IMAD.HI.U32 R7, R28, R6, RZ ;  /* 0x000000061c077227 */ /* 0x000fc800078e00ff */
[----:B0-----:R-:W-:-:S04]  /*3e90*/  IMAD.HI.U32 R5, R28, R3, RZ ;  /* 0x000000031c057227 */ /* 0x001fc800078e00ff */
[----:B------:R-:W-:Y:S02]  /*3ea0*/  IMAD.MOV R7, RZ, RZ, -R7 ;  /* 0x000000ffff077224 */ /* 0x000fe400078e0a07 */
[----:B------:R-:W-:Y:S01]  /*3eb0*/  IMAD.MOV R5, RZ, RZ, -R5 ;  /* 0x000000ffff057224 */ /* 0x000fe200078e0a05 */
[----:B-1----:R-:W-:Y:S01]  /*3ec0*/  IABS R0, R11 ;  /* 0x0000000b00007213 */ /* 0x002fe20000000000 */
[C---:B------:R-:W-:Y:S01]  /*3ed0*/  IMAD R6, R29.reuse, R7, R6 ;  /* 0x000000071d067224 */ /* 0x040fe200078e0206 */
[----:B------:R-:W4:Y:S01]  /*3ee0*/  LDL R11, [R1+0x1390] ;  /* 0x00139000010b7983 */ /* 0x000f220000100800 */
[----:B------:R-:W-:-:S03]  /*3ef0*/  IMAD R5, R29, R5, R3 ;  /* 0x000000051d057224 */ /* 0x000fc600078e0203 */
[----:B------:R0:W-:Y:S01]  /*3f00*/  STL [R1+0x344], R2 ;  /* 0x0003440201007387 */ /* 0x0001e20000100800 */
[----:B------:R-:W-:-:S03]  /*3f10*/  IMAD.HI.U32 R4, R28, R0, RZ ;  /* 0x000000001c047227 */ /* 0x000fc600078e00ff */
[----:B------:R5:W-:Y:S04]  /*3f20*/  STL [R1+0x324], R8 ;  /* 0x0003240801007387 */ /* 0x000be80000100800 */
[----:B------:R2:W-:Y:S01]  /*3f30*/  STL [R1+0x328], R6 ;  /* 0x0003280601007387 */ /* 0x0005e20000100800 */
[----:B0-----:R-:W-:-:S03]  /*3f40*/  IABS R2, R15 ;  /* 0x0000000f00027213 */ /* 0x001fc60000000000 */
[----:B------:R0:W-:Y:S01]  /*3f50*/  STL [R1+0x32c], R5 ;  /* 0x00032c0501007387 */ /* 0x0001e20000100800 */
[----:B------:R-:W-:-:S03]  /*3f60*/  IMAD.MOV R4, RZ, RZ, -R4 ;  /* 0x000000ffff047224 */ /* 0x000fc600078e0a04 */
[----:B------:R-:W4:Y:S01]  /*3f70*/  LDL R15, [R1+0x138c] ;  /* 0x00138c00010f7983 */ /* 0x000f220000100800 */
[----:B------:R-:W-:-:S05]  /*3f80*/  IMAD R0, R29, R4, R0 ;  /* 0x000000041d007224 */ /* 0x000fca00078e0200 */
[----:B------:R4:W-:Y:S01]  /*3f90*/  STL [R1+0x334], R0 ;  /* 0x0003340001007387 */ /* 0x0009e20000100800 */
        /* <DEDUP_REMOVED lines=8> */
[----:B------:R-:W-:Y:S02]  /*4020*/  IMAD.MOV R9, RZ, RZ, -R9 ;  /* 0x000000ffff097224 */ /* 0x000fe400078e0a09 */
[----:B------:R-:W-:Y:S02]  /*4030*/  IMAD.MOV R7, RZ, RZ, -R7 ;  /* 0x000000ffff077224 */ /* 0x000fe400078e0a07 */
[C---:B------:R-:W-:Y:S02]  /*4040*/  IMAD R2, R29.reuse, R3, R2 ;  /* 0x000000031d027224 */ /* 0x040fe400078e0202 */
[C---:B------:R-:W-:Y:S02]  /*4050*/  IMAD R8, R29.reuse, R9, R8 ;  /* 0x000000091d087224 */ /* 0x040fe400078e0208 */
[----:B------:R-:W-:Y:S01]  /*4060*/  IMAD R6, R29, R7, R6 ;  /* 0x000000071d067224 */ /* 0x000fe200078e0206 */
[----:B---3--:R-:W-:-:S02]  /*4070*/  IABS R4, R12 ;  /* 0x0000000c00047213 */ /* 0x008fc40000000000 */
[----:B------:R-:W3:Y:S03]  /*4080*/  LDL R12, [R1+0x1380] ;  /* 0x00138000010c7983 */ /* 0x000ee60000100800 */
[C---:B0-----:R-:W-:Y:S01]  /*4090*/  IMAD.HI.U32 R5, R28.reuse, R4, RZ ;  /* 0x000000041c057227 */ /* 0x041fe200078e00ff */
[----:B----4-:R-:W-:Y:S02]  /*40a0*/  IABS R0, R14 ;  /* 0x0000000e00007213 */ /* 0x010fe40000000000 */
[----:B------:R-:W4:Y:S01]  /*40b0*/  LDL R14, [R1+0x137c] ;  /* 0x00137c00010e7983 */ /* 0x000f220000100800 */
[----:B------:R-:W-:Y:S02]  /*40c0*/  IMAD.MOV R5, RZ, RZ, -R5 ;  /* 0x000000ffff057224 */ /* 0x000fe400078e0a05 */
[----:B------:R-:W-:Y:S01]  /*40d0*/  IMAD.HI.U32 R3, R28, R0, RZ ;  /* 0x000000001c037227 */ /* 0x000fe200078e00ff */
[----:B------:R0:W-:Y:S03]  /*40e0*/  STL [R1+0x330], R2 ;  /* 0x0003300201007387 */ /* 0x0001e60000100800 */
[----:B------:R-:W-:-:S02]  /*40f0*/  IMAD R5, R29, R5, R4 ;  /* 0x000000051d057224 */ /* 0x000fc400078e0204 */
[----:B------:R-:W-:Y:S01]  /*4100*/  IMAD.MOV R3, RZ, RZ, -R3 ;  /* 0x000000ffff037224 */ /* 0x000fe200078e0a03 */
[----:B------:R1:W-:Y:S03]  /*4110*/  STL [R1+0x310], R8 ;  /* 0x0003100801007387 */ /* 0x0003e60000100800 */
[----:B------:R-:W-:Y:S01]  /*4120*/  IMAD R0, R29, R3, R0 ;  /* 0x000000031d007224 */ /* 0x000fe200078e0200 */
[----:B------:R5:W-:Y:S01]  /*4130*/  STL [R1+0x314], R6 ;  /* 0x0003140601007387 */ /* 0x000be20000100800 */
[----:B0-----:R-:W-:-:S03]  /*4140*/  IABS R2, R11 ;  /* 0x0000000b00027213 */ /* 0x001fc60000000000 */
[----:B------:R0:W-:Y:S04]  /*4150*/  STL [R1+0x318], R5 ;  /* 0x0003180501007387 */ /* 0x0001e80000100800 */
[----:B------:R-:W4:Y:S04]  /*4160*/  LDL R11, [R1+0x1378] ;  /* 0x00137800010b7983 */ /* 0x000f280000100800 */
[----:B------:R3:W-:Y:S01]  /*4170*/  STL [R1+0x320], R0 ;  /* 0x0003200001007387 */ /* 0x0007e20000100800 */
        /* <DEDUP_REMOVED lines=15> */
[----:B------:R-:W-:-:S02]  /*4270*/  IMAD R8, R29, R9, R8 ;  /* 0x000000091d087224 */ /* 0x000fc400078e0208 */
[C---:B------:R-:W-:Y:S02]  /*4280*/  IMAD R6, R29.reuse, R7, R6 ;  /* 0x000000071d067224 */ /* 0x040fe400078e0206 */
[----:B------:R-:W-:Y:S01]  /*4290*/  IMAD R5, R29, R5, R3 ;  /* 0x000000051d057224 */ /* 0x000fe200078e0203 */
[----:B---3--:R-:W-:Y:S02]  /*42a0*/  IABS R0, R12 ;  /* 0x0000000c00007213 */ /* 0x008fe40000000000 */
[----:B------:R-:W3:Y:S04]  /*42b0*/  LDL R12, [R1+0x1368] ;  /* 0x00136800010c7983 */ /* 0x000ee80000100800 */
        /* <DEDUP_REMOVED lines=8> */
[----:B------:R-:W-:-:S05]  /*4340*/  IMAD R0, R29, R4, R0 ;  /* 0x000000041d007224 */ /* 0x000fca00078e0200 */
[----:B------:R2:W-:Y:S01]  /*4350*/  STL [R1+0x30c], R0 ;  /* 0x00030c0001007387 */ /* 0x0005e20000100800 */
[----:B0-----:R-:W-:-:S03]  /*4360*/  IABS R8, R11 ;  /* 0x0000000b00087213 */ /* 0x001fc60000000000 */
        /* <DEDUP_REMOVED lines=24> */
[----:B------:R0:W-:Y:S04]  /*44f0*/  STL [R1+0x2ec], R6 ;  /* 0x0002ec0601007387 */ /* 0x0001e80000100800 */
[----:B------:R1:W-:Y:S01]  /*4500*/  STL [R1+0x2f0], R5 ;  /* 0x0002f00501007387 */ /* 0x0003e20000100800 */
[----:B---3--:R-:W-:-:S03]  /*4510*/  IABS R2, R12 ;  /* 0x0000000c00027213 */ /* 0x008fc60000000000 */
[----:B------:R-:W3:Y:S04]  /*4520*/  LDL R12, [R1+0x133c] ;  /* 0x00133c00010c7983 */ /* 0x000ee80000100800 */
[----:B------:R5:W-:Y:S01]  /*4530*/  STL [R1+0x2f8], R0 ;  /* 0x0002f80001007387 */ /* 0x000be20000100800 */
[----:B----4-:R-:W-:-:S03]  /*4540*/  IABS R8, R14 ;  /* 0x0000000e00087213 */ /* 0x010fc60000000000 */
[----:B------:R-:W4:Y:S01]  /*4550*/  LDL R14, [R1+0x1348] ;  /* 0x00134800010e7983 */ /* 0x000f220000100800 */
[C---:B------:R-:W-:Y:S01]  /*4560*/  IMAD.HI.U32 R4, R28.reuse, R2, RZ ;  /* 0x000000021c047227 */ /* 0x040fe200078e00ff */
[----:B0-----:R-:W-:Y:S02]  /*4570*/  IABS R6, R11 ;  /* 0x0000000b00067213 */ /* 0x001fe40000000000 */
[----:B------:R-:W4:Y:S01]  /*4580*/  LDL R11, [R1+0x1350] ;  /* 0x00135000010b7983 */ /* 0x000f220000100800 */
[----:B------:R-:W-:-:S04]  /*4590*/  IMAD.HI.U32 R9, R28, R8, RZ ;  /* 0x000000081c097227 */ /* 0x000fc800078e00ff */
[C---:B------:R-:W-:Y:S01]  /*45a0*/  IMAD.HI.U32 R7, R28.reuse, R6, RZ ;  /* 0x000000061c077227 */ /* 0x040fe200078e00ff */
[----:B------:R-:W-:Y:S02]  /*45b0*/  IABS R3, R15 ;  /* 0x0000000f00037213 */ /* 0x000fe40000000000 */
[----:B------:R-:W4:Y:S01]  /*45c0*/  LDL R15, [R1+0x134c] ;  /* 0x00134c00010f7983 */ /* 0x000f220000100800 */
[----:B------:R-:W-:Y:S02]  /*45d0*/  IMAD.MOV R4, RZ, RZ, -R4 ;  /* 0x000000ffff047224 */ /* 0x000fe400078e0a04 */
[----:B-1----:R-:W-:-:S04]  /*45e0*/  IMAD.HI.U32 R5, R28, R3, RZ ;  /* 0x000000031c057227 */ /* 0x002fc800078e00ff */
        /* <DEDUP_REMOVED lines=12> */
[----:B------:R0:W-:Y:S01]  /*46b0*/  STL [R1+0x2dc], R5 ;  /* 0x0002dc0501007387 */ /* 0x0001e20000100800 */
        /* <DEDUP_REMOVED lines=13> */
[C---:B------:R-:W-:Y:S01]  /*4790*/  IMAD.HI.U32 R9, R28.reuse, R8, RZ ;  /* 0x000000081c097227 */ /* 0x040fe200078e00ff */
[----:B------:R-:W-:Y:S02]  /*47a0*/  IABS R4, R11 ;  /* 0x0000000b00047213 */ /* 0x000fe40000000000 */
[----:B------:R-:W4:Y:S01]  /*47b0*/  LDL R11, [R1+0x1330] ;  /* 0x00133000010b7983 */ /* 0x000f220000100800 */
[----:B------:R-:W-:-:S04]  /*47c0*/  IMAD.HI.U32 R7, R28, R6, RZ ;  /* 0x000000061c077227 */ /* 0x000fc800078e00ff */
[----:B0-----:R-:W-:Y:S01]  /*47d0*/  IMAD.HI.U32 R5, R28, R4, RZ ;  /* 0x000000041c057227 */ /* 0x001fe200078e00ff */
[----:B-1----:R-:W-:-:S03]  /*47e0*/  IABS R0, R15 ;  /* 0x0000000f00007213 */ /* 0x002fc60000000000 */
[----:B------:R-:W-:Y:S01]  /*47f0*/  IMAD.MOV R9, RZ, RZ, -R9 ;  /* 0x000000ffff097224 */ /* 0x000fe200078e0a09 */
[----:B------:R-:W4:Y:S01]  /*4800*/  LDL R15, [R1+0x132c] ;  /* 0x00132c00010f7983 */ /* 0x000f220000100800 */
        /* <DEDUP_REMOVED lines=24> */
[----:B------:R-:W3:Y:S03]  /*4990*/  LDL R12, [R1+0x131c] ;  /* 0x00131c00010c7983 */ /* 0x000ee60000100800 */
[----:B------:R-:W-:-:S04]  /*49a0*/  IMAD.HI.U32 R7, R28, R6, RZ ;  /* 0x000000061c077227 */ /* 0x000fc800078e00ff */
[----:B------:R-:W-:Y:S01]  /*49b0*/  IMAD.MOV R7, RZ, RZ, -R7 ;  /* 0x000000ffff077224 */ /* 0x000fe200078e0a07 */
[----:B----4-:R-:W-:Y:S02]  /*49c0*/  IABS R3, R14 ;  /* 0x0000000e00037213 */ /* 0x010fe40000000000 */
[----:B------:R-:W4:Y:S03]  /*49d0*/  LDL R14, [R1+0x1320] ;  /* 0x00132000010e7983 */ /* 0x000f260000100800 */
[----:B0-----:R-:W-:-:S04]  /*49e0*/  IMAD.HI.U32 R5, R28, R3, RZ ;  /* 0x000000031c057227 */ /* 0x001fc800078e00ff */
        /* <DEDUP_REMOVED lines=30> */
[----:B0-----:R-:W-:-:S04]  /*4bd0*/  IMAD.HI.U32 R5, R28, R4, RZ ;  /* 0x000000041c057227 */ /* 0x001fc800078e00ff */
[----:B------:R-:W-:Y:S01]  /*4be0*/  IMAD.MOV R5, RZ, RZ, -R5 ;  /* 0x000000ffff057224 */ /* 0x000fe200078e0a05 */
[----:B----4-:R-:W-:Y:S02]  /*4bf0*/  IABS R0, R14 ;  /* 0x0000000e00007213 */ /* 0x010fe40000000000 */
[----:B------:R-:W4:Y:S03]  /*4c00*/  LDL R14, [R1+0x1308] ;  /* 0x00130800010e7983 */ /* 0x000f260000100800 */
        /* <DEDUP_REMOVED lines=34> */
[----:B------:R1:W-:Y:S04]  /*4e30*/  STL [R1+0x288], R6 ;  /* 0x0002880601007387 */ /* 0x0003e80000100800 */
[----:B------:R-:W-:Y:S01]  /*4e40*/  STL [R1+0x28c], R5 ;  /* 0x00028c0501007387 */ /* 0x000fe20000100800 */
[----:B----4-:R-:W-:-:S03]  /*4e50*/  IABS R2, R14 ;  /* 0x0000000e00027213 */ /* 0x010fc60000000000 */
[----:B------:R-:W4:Y:S01]  /*4e60*/  LDL R14, [R1+0x12ec] ;  /* 0x0012ec00010e7983 */ /* 0x000f220000100800 */
[----:B------:R-:W-:-:S04]  /*4e70*/  IMAD.MOV R4, RZ, RZ, -R4 ;  /* 0x000000ffff047224 */ /* 0x000fc800078e0a04 */
        /* <DEDUP_REMOVED lines=34> */
[----:B------:R-:W-:-:S04]  /*50a0*/  IMAD.HI.U32 R4, R28, R2, RZ ;  /* 0x000000021c047227 */ /* 0x000fc800078e00ff */
[----:B------:R-:W-:-:S04]  /*50b0*/  IMAD.HI.U32 R9, R28, R8, RZ ;  /* 0x000000081c097227 */ /* 0x000fc800078e00ff */
[----:B------:R-:W-:Y:S01]  /*50c0*/  IMAD.MOV R4, RZ, RZ, -R4 ;  /* 0x000000ffff047224 */ /* 0x000fe200078e0a04 */
[----:B0-----:R-:W-:Y:S02]  /*50d0*/  IABS R6, R11 ;  /* 0x0000000b00067213 */ /* 0x001fe40000000000 */
[----:B------:R-:W4:Y:S01]  /*50e0*/  LDL R11, [R1+0x12d0] ;  /* 0x0012d000010b7983 */ /* 0x000f220000100800 */
[----:B------:R-:W-:-:S03]  /*50f0*/  IABS R3, R15 ;  /* 0x0000000f00037213 */ /* 0x000fc60000000000 */
[----:B------:R-:W4:Y:S01]  /*5100*/  LDL R15, [R1+0x12cc] ;  /* 0x0012cc00010f7983 */ /* 0x000f220000100800 */
[----:B------:R-:W-:-:S04]  /*5110*/  IMAD.HI.U32 R7, R28, R6, RZ ;  /* 0x000000061c077227 */ /* 0x000fc800078e00ff */
[----:B-1----:R-:W-:-:S04]  /*5120*/  IMAD.HI.U32 R5, R28, R3, RZ ;  /* 0x000000031c057227 */ /* 0x002fc800078e00ff */
[----:B------:R-:W-:Y:S02]  /*5130*/  IMAD.MOV R9, RZ, RZ, -R9 ;  /* 0x000000ffff097224 */ /* 0x000fe400078e0a09 */
[----:B------:R-:W-:Y:S02]  /*5140*/  IMAD.MOV R7, RZ, RZ, -R7 ;  /* 0x000000ffff077224 */ /* 0x000fe400078e0a07 */
[----:B------:R-:W-:Y:S02]  /*5150*/  IMAD.MOV R5, RZ, RZ, -R5 ;  /* 0x000000ffff057224 */ /* 0x000fe400078e0a05 */
[C---:B------:R-:W-:Y:S02]  /*5160*/  IMAD R2, R29.reuse, R4, R2 ;  /* 0x000000041d027224 */ /* 0x040fe400078e0202 */
[C---:B------:R-:W-:Y:S02]  /*5170*/  IMAD R8, R29.reuse, R9, R8 ;  /* 0x000000091d087224 */ /* 0x040fe400078e0208 */
[C---:B------:R-:W-:Y:S01]  /*5180*/  IMAD R6, R29.reuse, R7, R6 ;  /* 0x000000071d067224 */ /* 0x040fe200078e0206 */
[----:B-----5:R-:W-:Y:S01]  /*5190*/  IABS R0, R13 ;  /* 0x0000000d00007213 */ /* 0x020fe20000000000 */
[----:B------:R-:W-:Y:S01]  /*51a0*/  IMAD R5, R29, R5, R3 ;  /* 0x000000051d057224 */ /* 0x000fe200078e0203 */
[----:B------:R-:W5:Y:S04]  /*51b0*/  LDL R13, [R1+0x12c8] ;  /* 0x0012c800010d7983 */ /* 0x000f680000100800 */
        /* <DEDUP_REMOVED lines=17> */
[----:B------:R-:W-:-:S04]  /*52d0*/  IMAD.HI.U32 R9, R28, R8, RZ ;  /* 0x000000081c097227 */ /* 0x000fc800078e00ff */
[----:B------:R-:W-:-:S04]  /*52e0*/  IMAD.HI.U32 R7, R28, R6, RZ ;  /* 0x000000061c077227 */ /* 0x000fc800078e00ff */
[----:B------:R-:W-:Y:S02]  /*52f0*/  IMAD.MOV R9, RZ, RZ, -R9 ;  /* 0x000000ffff097224 */ /* 0x000fe400078e0a09 */
[----:B------:R-:W-:Y:S01]  /*5300*/  IMAD.MOV R7, RZ, RZ, -R7 ;  /* 0x000000ffff077224 */ /* 0x000fe200078e0a07 */
[----:B------:R-:W-:Y:S02]  /*5310*/  IABS R4, R11 ;  /* 0x0000000b00047213 */ /* 0x000fe40000000000 */
[----:B------:R-:W4:Y:S03]  /*5320*/  LDL R11, [R1+0x12b8] ;  /* 0x0012b800010b7983 */ /* 0x000f260000100800 */
[----:B0-----:R-:W-:Y:S01]  /*5330*/  IMAD.HI.U32 R5, R28, R4, RZ ;  /* 0x000000041c057227 */ /* 0x001fe200078e00ff */
[----:B-1----:R-:W-:Y:S02]  /*5340*/  IABS R0, R15 ;  /* 0x0000000f00007213 */ /* 0x002fe40000000000 */
[----:B------:R-:W4:Y:S01]  /*5350*/  LDL R15, [R1+0x12b4] ;  /* 0x0012b400010f7983 */ /* 0x000f220000100800 */
[----:B------:R-:W-:-:S02]  /*5360*/  IMAD.MOV R5, RZ, RZ, -R5 ;  /* 0x000000ffff057224 */ /* 0x000fc400078e0a05 */
        /* <DEDUP_REMOVED lines=28> */
[----:B------:R-:W-:Y:S02]  /*5530*/  IMAD.MOV R5, RZ, RZ, -R5 ;  /* 0x000000ffff057224 */ /* 0x000fe400078e0a05 */
[C---:B------:R-:W-:Y:S02]  /*5540*/  IMAD R6, R29.reuse, R7, R6 ;  /* 0x000000071d067224 */ /* 0x040fe400078e0206 */
[----:B------:R-:W-:Y:S01]  /*5550*/  IMAD R5, R29, R5, R3 ;  /* 0x000000051d057224 */ /* 0x000fe200078e0203 */
[----:B-1----:R-:W-:Y:S02]  /*5560*/  IABS R0, R11 ;  /* 0x0000000b00007213 */ /* 0x002fe40000000000 */
[----:B------:R-:W4:Y:S04]  /*5570*/  LDL R11, [R1+0x12a0] ;  /* 0x0012a000010b7983 */ /* 0x000f280000100800 */
        /* <DEDUP_REMOVED lines=35> */
[----:B------:R5:W-:Y:S04]  /*57b0*/  STL [R1+0x224], R6 ;  /* 0x0002240601007387 */ /* 0x000be80000100800 */
[----:B------:R1:W-:Y:S01]  /*57c0*/  STL [R1+0x228], R5 ;  /* 0x0002280501007387 */ /* 0x0003e20000100800 */
[----:B0-----:R-:W-:-:S03]  /*57d0*/  IABS R2, R11 ;  /* 0x0000000b00027213 */ /* 0x001fc60000000000 */
        /* <DEDUP_REMOVED lines=68> */
[----:B------:R-:W4:Y:S03]  /*5c20*/  LDL R11, [R1+0x1258] ;  /* 0x00125800010b7983 */ /* 0x000f260000100800 */
[----:B------:R-:W-:-:S04]  /*5c30*/  IMAD.HI.U32 R7, R28, R6, RZ ;  /* 0x000000061c077227 */ /* 0x000fc800078e00ff */
[----:B------:R-:W-:Y:S02]  /*5c40*/  IMAD.MOV R9, RZ, RZ, -R9 ;  /* 0x000000ffff097224 */ /* 0x000fe400078e0a09 */
[----:B------:R-:W-:Y:S01]  /*5c50*/  IMAD.MOV R7, RZ, RZ, -R7 ;  /* 0x000000ffff077224 */ /* 0x000fe200078e0a07 */
[----:B------:R-:W-:Y:S02]  /*5c60*/  IABS R3, R15 ;  /* 0x0000000f00037213 */ /* 0x000fe40000000000 */
[----:B------:R-:W4:Y:S03]  /*5c70*/  LDL R15, [R1+0x1254] ;  /* 0x00125400010f7983 */ /* 0x000f260000100800 */
[----:B-1----:R-:W-:-:S04]  /*5c80*/  IMAD.HI.U32 R5, R28, R3, RZ ;  /* 0x000000031c057227 */ /* 0x002fc800078e00ff */
        /* <DEDUP_REMOVED lines=30> */
[----:B0-----:R-:W-:-:S04]  /*5e70*/  IMAD.HI.U32 R5, R28, R4, RZ ;  /* 0x000000041c057227 */ /* 0x001fc800078e00ff */
[----:B------:R-:W-:Y:S02]  /*5e80*/  IMAD.MOV R5, RZ, RZ, -R5 ;  /* 0x000000ffff057224 */ /* 0x000fe400078e0a05 */
[C---:B------:R-:W-:Y:S02]  /*5e90*/  IMAD R8, R29.reuse, R9, R8 ;  /* 0x000000091d087224 */ /* 0x040fe400078e0208 */
[C---:B------:R-:W-:Y:S01]  /*5ea0*/  IMAD R6, R29.reuse, R7, R6 ;  /* 0x000000071d067224 */ /* 0x040fe200078e0206 */
[----:B-1----:R-:W-:Y:S02]  /*5eb0*/  IABS R0, R15 ;  /* 0x0000000f00007213 */ /* 0x002fe40000000000 */
        /* <DEDUP_REMOVED lines=35> */
[----:B------:R2:W-:Y:S04]  /*60f0*/  STL [R1+0x1bc], R6 ;  /* 0x0001bc0601007387 */ /* 0x0005e80000100800 */
[----:B------:R1:W-:Y:S01]  /*6100*/  STL [R1+0x1c4], R5 ;  /* 0x0001c40501007387 */ /* 0x0003e20000100800 */
[----:B0-----:R-:W-:-:S03]  /*6110*/  IABS R2, R15 ;  /* 0x0000000f00027213 */ /* 0x001fc60000000000 */
[----:B------:R-:W4:Y:S01]  /*6120*/  LDL R15, [R1+0x1224] ;  /* 0x00122400010f7983 */ /* 0x000f220000100800 */
[----:B------:R-:W-:-:S04]  /*6130*/  IMAD.MOV R4, RZ, RZ, -R4 ;  /* 0x000000ffff047224 */ /* 0x000fc800078e0a04 */
        /* <DEDUP_REMOVED lines=17> */
[----:B-1----:R-:W-:-:S04]  /*6250*/  IMAD.HI.U32 R5, R28, R4, RZ ;  /* 0x000000041c057227 */ /* 0x002fc800078e00ff */
        /* <DEDUP_REMOVED lines=90> */
[C---:B------:R-:W-:Y:S02]  /*6800*/  IMAD R6, R29.reuse, R7, R6 ;  /* 0x000000071d067224 */ /* 0x040fe400078e0206 */
[----:B------:R-:W-:Y:S01]  /*6810*/  IMAD R5, R29, R5, R3 ;  /* 0x000000051d057224 */ /* 0x000fe200078e0203 */
[----:B-----5:R-:W-:Y:S02]  /*6820*/  IABS R0, R13 ;  /* 0x0000000d00007213 */ /* 0x020fe40000000000 */
        /* <DEDUP_REMOVED lines=38> */
[----:B-----5:R-:W-:-:S03]  /*6a90*/  IABS R2, R13 ;  /* 0x0000000d00027213 */ /* 0x020fc60000000000 */
        /* <DEDUP_REMOVED lines=101> */
[----:B------:R-:W-:Y:S02]  /*70f0*/  IMAD.MOV R3, RZ, RZ, -R3 ;  /* 0x000000ffff037224 */ /* 0x000fe400078e0a03 */
[----:B------:R-:W-:-:S04]  /*7100*/  IMAD.HI.U32 R9, R28, R8, RZ ;  /* 0x000000081c097227 */ /* 0x000fc800078e00ff */
[----:B------:R-:W-:-:S04]  /*7110*/  IMAD.HI.U32 R7, R28, R6, RZ ;  /* 0x000000061c077227 */ /* 0x000fc800078e00ff */
[----:B------:R-:W-:-:S04]  /*7120*/  IMAD.HI.U32 R5, R28, R4, RZ ;  /* 0x000000041c057227 */ /* 0x000fc800078e00ff */
[----:B------:R-:W-:Y:S02]  /*7130*/  IMAD R2, R29, R3, R2 ;  /* 0x000000031d027224 */ /* 0x000fe400078e0202 */
        /* <DEDUP_REMOVED lines=8> */
[----:B------:R3:W-:Y:S01]  /*71c0*/  STL [R1+0xec], R2 ;  /* 0x0000ec0201007387 */ /* 0x0007e20000100800 */
[----:B------:R-:W-:-:S03]  /*71d0*/  IMAD R0, R29, R3, R0 ;  /* 0x000000031d007224 */ /* 0x000fc600078e0200 */
[----:B------:R4:W-:Y:S04]  /*71e0*/  STL [R1+0xb8], R8 ;  /* 0x0000b80801007387 */ /* 0x0009e80000100800 */
[----:B------:R0:W-:Y:S01]  /*71f0*/  STL [R1+0xbc], R6 ;  /* 0x0000bc0601007387 */ /* 0x0001e20000100800 */
[----:B---3--:R-:W-:-:S03]  /*7200*/  IABS R2, R12 ;  /* 0x0000000c00027213 */ /* 0x008fc60000000000 */
[----:B------:R1:W-:Y:S04]  /*7210*/  STL [R1+0xc8], R5 ;  /* 0x0000c80501007387 */ /* 0x0003e80000100800 */
        /* <DEDUP_REMOVED lines=41> */
[----:B------:R-:W-:Y:S01]  /*74b0*/  IMAD.MOV R9, RZ, RZ, -R9 ;  /* 0x000000ffff097224 */ /* 0x000fe200078e0a09 */
[----:B------:R-:W-:Y:S02]  /*74c0*/  IABS R4, R11 ;  /* 0x0000000b00047213 */ /* 0x000fe40000000000 */
[----:B------:R-:W4:Y:S03]  /*74d0*/  LDL R11, [R1+0x1150] ;  /* 0x00115000010b7983 */ /* 0x000f260000100800 */
[----:B0-----:R-:W-:-:S04]  /*74e0*/  IMAD.HI.U32 R5, R28, R4, RZ ;  /* 0x000000041c057227 */ /* 0x001fc800078e00ff */
[----:B------:R-:W-:Y:S02]  /*74f0*/  IMAD.MOV R7, RZ, RZ, -R7 ;  /* 0x000000ffff077224 */ /* 0x000fe400078e0a07 */
[----:B------:R-:W-:Y:S01]  /*7500*/  IMAD.MOV R5, RZ, RZ, -R5 ;  /* 0x000000ffff057224 */ /* 0x000fe200078e0a05 */
[----:B-1----:R-:W-:Y:S02]  /*7510*/  IABS R0, R15 ;  /* 0x0000000f00007213 */ /* 0x002fe40000000000 */
[----:B------:R-:W4:Y:S03]  /*7520*/  LDL R15, [R1+0x114c] ;  /* 0x00114c00010f7983 */ /* 0x000f260000100800 */
[----:B------:R-:W-:-:S04]  /*7530*/  IMAD.HI.U32 R3, R28, R0, RZ ;  /* 0x000000001c037227 */ /* 0x000fc800078e00ff */
[----:B------:R-:W-:Y:S02]  /*7540*/  IMAD.MOV R3, RZ, RZ, -R3 ;  /* 0x000000ffff037224 */ /* 0x000fe400078e0a03 */
[C---:B------:R-:W-:Y:S02]  /*7550*/  IMAD R8, R29.reuse, R9, R8 ;  /* 0x000000091d087224 */ /* 0x040fe400078e0208 */
[C---:B------:R-:W-:Y:S02]  /*7560*/  IMAD R6, R29.reuse, R7, R6 ;  /* 0x000000071d067224 */ /* 0x040fe400078e0206 */
[C---:B------:R-:W-:Y:S01]  /*7570*/  IMAD R5, R29.reuse, R5, R4 ;  /* 0x000000051d057224 */ /* 0x040fe200078e0204 */
[----:B------:R5:W-:Y:S01]  /*7580*/  STL [R1+0xb0], R2 ;  /* 0x0000b00201007387 */ /* 0x000be20000100800 */
[----:B------:R-:W-:-:S03]  /*7590*/  IMAD R0, R29, R3, R0 ;  /* 0x000000031d007224 */ /* 0x000fc600078e0200 */
[----:B------:R2:W-:Y:S04]  /*75a0*/  STL [R1+0x90], R8 ;  /* 0x0000900801007387 */ /* 0x0005e80000100800 */
        /* <DEDUP_REMOVED lines=25> */
[----:B------:R0:W-:Y:S04]  /*7740*/  STL [R1+0x9c], R2 ;  /* 0x00009c0201007387 */ /* 0x0001e80000100800 */
[----:B------:R5:W-:Y:S04]  /*7750*/  STL [R1+0x7c], R8 ;  /* 0x00007c0801007387 */ /* 0x000be80000100800 */
[----:B------:R2:W-:Y:S01]  /*7760*/  STL [R1+0x80], R6 ;  /* 0x0000800601007387 */ /* 0x0005e20000100800 */
[----:B------:R-:W-:-:S03]  /*7770*/  IMAD.HI.U32 R4, R28, R0, RZ ;  /* 0x000000001c047227 */ /* 0x000fc600078e00ff */
        /* <DEDUP_REMOVED lines=14> */
[C---:B------:R-:W-:Y:S02]  /*7860*/  IMAD R2, R29.reuse, R3, R2 ;  /* 0x000000031d027224 */ /* 0x040fe400078e0202 */
[----:B------:R-:W-:Y:S02]  /*7870*/  IMAD.MOV R9, RZ, RZ, -R9 ;  /* 0x000000ffff097224 */ /* 0x000fe400078e0a09 */
[----:B------:R-:W-:Y:S02]  /*7880*/  IMAD.MOV R7, RZ, RZ, -R7 ;  /* 0x000000ffff077224 */ /* 0x000fe400078e0a07 */
[C---:B------:R-:W-:Y:S02]  /*7890*/  IMAD R8, R29.reuse, R9, R8 ;  /* 0x000000091d087224 */ /* 0x040fe400078e0208 */
[----:B------:R-:W-:Y:S01]  /*78a0*/  IMAD R6, R29, R7, R6 ;  /* 0x000000071d067224 */ /* 0x000fe200078e0206 */
[----:B---3--:R-:W-:Y:S02]  /*78b0*/  IABS R4, R12 ;  /* 0x0000000c00047213 */ /* 0x008fe40000000000 */
[----:B------:R-:W3:Y:S03]  /*78c0*/  LDL R12, [R1+0x1128] ;  /* 0x00112800010c7983 */ /* 0x000ee60000100800 */
[----:B-1----:R-:W-:-:S04]  /*78d0*/  IMAD.HI.U32 R5, R28, R4, RZ ;  /* 0x000000041c057227 */ /* 0x002fc800078e00ff */
[----:B------:R-:W-:Y:S01]  /*78e0*/  IMAD.MOV R5, RZ, RZ, -R5 ;  /* 0x000000ffff057224 */ /* 0x000fe200078e0a05 */
[----:B----4-:R-:W-:-:S03]  /*78f0*/  IABS R0, R14 ;  /* 0x0000000e00007213 */ /* 0x010fc60000000000 */
[----:B------:R-:W-:Y:S01]  /*7900*/  IMAD R5, R29, R5, R4 ;  /* 0x000000051d057224 */ /* 0x000fe200078e0204 */
[----:B------:R-:W4:Y:S01]  /*7910*/  LDL R14, [R1+0x1124] ;  /* 0x00112400010e7983 */ /* 0x000f220000100800 */
[----:B------:R-:W-:-:S04]  /*7920*/  IMAD.HI.U32 R3, R28, R0, RZ ;  /* 0x000000001c037227 */ /* 0x000fc800078e00ff */
[----:B------:R-:W-:Y:S01]  /*7930*/  IMAD.MOV R3, RZ, RZ, -R3 ;  /* 0x000000ffff037224 */ /* 0x000fe200078e0a03 */
[----:B------:R0:W-:Y:S03]  /*7940*/  STL [R1+0x88], R2 ;  /* 0x0000880201007387 */ /* 0x0001e60000100800 */
[----:B------:R-:W-:Y:S01]  /*7950*/  IMAD R0, R29, R3, R0 ;  /* 0x000000031d007224 */ /* 0x000fe200078e0200 */
[----:B------:R1:W-:Y:S04]  /*7960*/  STL [R1+0x70], R8 ;  /* 0x0000700801007387 */ /* 0x0003e80000100800 */
        /* <DEDUP_REMOVED lines=15> */
[----:B0-----:R-:W-:-:S04]  /*7a60*/  IMAD.HI.U32 R5, R28, R3, RZ ;  /* 0x000000031c057227 */ /* 0x001fc800078e00ff */
[C---:B------:R-:W-:Y:S02]  /*7a70*/  IMAD R2, R29.reuse, R4, R2 ;  /* 0x000000041d027224 */ /* 0x040fe400078e0202 */
[----:B------:R-:W-:Y:S02]  /*7a80*/  IMAD.MOV R9, RZ, RZ, -R9 ;  /* 0x000000ffff097224 */ /* 0x000fe400078e0a09 */
[----:B------:R-:W-:Y:S02]  /*7a90*/  IMAD.MOV R7, RZ, RZ, -R7 ;  /* 0x000000ffff077224 */ /* 0x000fe400078e0a07 */
[----:B------:R-:W-:Y:S02]  /*7aa0*/  IMAD.MOV R5, RZ, RZ, -R5 ;  /* 0x000000ffff057224 */ /* 0x000fe400078e0a05 */
[C---:B------:R-:W-:Y:S02]  /*7ab0*/  IMAD R8, R29.reuse, R9, R8 ;  /* 0x000000091d087224 */ /* 0x040fe400078e0208 */
[----:B------:R-:W-:-:S02]  /*7ac0*/  IMAD R6, R29, R7, R6 ;  /* 0x000000071d067224 */ /* 0x000fc400078e0206 */
[C---:B------:R-:W-:Y:S01]  /*7ad0*/  IMAD R5, R29.reuse, R5, R3 ;  /* 0x000000051d057224 */ /* 0x040fe200078e0203 */
[----:B---3--:R-:W-:Y:S02]  /*7ae0*/  IABS R0, R12 ;  /* 0x0000000c00007213 */ /* 0x008fe40000000000 */
[----:B------:R-:W3:Y:S03]  /*7af0*/  LDL R12, [R1+0x1110] ;  /* 0x00111000010c7983 */ /* 0x000ee60000100800 */
[----:B------:R-:W-:Y:S01]  /*7b00*/  IMAD.HI.U32 R4, R28, R0, RZ ;  /* 0x000000001c047227 */ /* 0x000fe200078e00ff */
[----:B------:R4:W-:Y:S03]  /*7b10*/  STL [R1+0x1b0], R2 ;  /* 0x0001b00201007387 */ /* 0x0009e60000100800 */
[----:B------:R-:W-:Y:S01]  /*7b20*/  IMAD.MOV R4, RZ, RZ, -R4 ;  /* 0x000000ffff047224 */ /* 0x000fe200078e0a04 */
[----:B------:R0:W-:Y:S03]  /*7b30*/  STL [R1+0x68], R8 ;  /* 0x0000680801007387 */ /* 0x0001e60000100800 */
[----:B------:R-:W-:Y:S01]  /*7b40*/  IMAD R0, R29, R4, R0 ;  /* 0x000000041d007224 */ /* 0x000fe200078e0200 */
[----:B----4-:R-:W-:-:S02]  /*7b50*/  IABS R2, R14 ;  /* 0x0000000e00027213 */ /* 0x010fc40000000000 */
[----:B------:R-:W4:Y:S04]  /*7b60*/  LDL R14, [R1+0x110c] ;  /* 0x00110c00010e7983 */ /* 0x000f280000100800 */
[----:B------:R1:W-:Y:S04]  /*7b70*/  STL [R1+0x6c], R6 ;  /* 0x00006c0601007387 */ /* 0x0003e80000100800 */
[----:B------:R-:W-:Y:S01]  /*7b80*/  STL [R1+0x174], R5 ;  /* 0x0001740501007387 */ /* 0x000fe20000100800 */
        /* <DEDUP_REMOVED lines=26> */
[----:B------:R0:W-:Y:S04]  /*7d30*/  STL [R1+0x13c], R6 ;  /* 0x00013c0601007387 */ /* 0x0001e80000100800 */
[----:B------:R-:W-:Y:S01]  /*7d40*/  STL [R1+0x144], R5 ;  /* 0x0001440501007387 */ /* 0x000fe20000100800 */
[----:B---3--:R-:W-:-:S03]  /*7d50*/  IABS R2, R12 ;  /* 0x0000000c00027213 */ /* 0x008fc60000000000 */
[----:B------:R-:W3:Y:S04]  /*7d60*/  LDL R19, [R1+0x10f8] ;  /* 0x0010f80001137983 */ /* 0x000ee80000100800 */
[----:B------:R5:W-:Y:S01]  /*7d70*/  STL [R1+0x15c], R0 ;  /* 0x00015c0001007387 */ /* 0x000be20000100800 */
[----:B------:R-:W-:-:S03]  /*7d80*/  IMAD.HI.U32 R4, R28, R2, RZ ;  /* 0x000000021c047227 */ /* 0x000fc600078e00ff */
[----:B------:R-:W3:Y:S01]  /*7d90*/  LDL R12, [R1+0x10e8] ;  /* 0x0010e800010c7983 */ /* 0x000ee20000100800 */
[----:B----4-:R-:W-:-:S03]  /*7da0*/  IABS R8, R14 ;  /* 0x0000000e00087213 */ /* 0x010fc60000000000 */
[----:B------:R-:W4:Y:S02]  /*7db0*/  LDL R14, [R1+0x10f4] ;  /* 0x0010f400010e7983 */ /* 0x000f240000100800 */
[----:B------:R-:W-:-:S04]  /*7dc0*/  IMAD.HI.U32 R9, R28, R8, RZ ;  /* 0x000000081c097227 */ /* 0x000fc800078e00ff */
[----:B------:R-:W-:Y:S02]  /*7dd0*/  IMAD.MOV R4, RZ, RZ, -R4 ;  /* 0x000000ffff047224 */ /* 0x000fe400078e0a04 */
[----:B------:R-:W-:Y:S02]  /*7de0*/  IMAD.MOV R9, RZ, RZ, -R9 ;  /* 0x000000ffff097224 */ /* 0x000fe400078e0a09 */
[----:B------:R-:W-:Y:S01]  /*7df0*/  IMAD R2, R29, R4, R2 ;  /* 0x000000041d027224 */ /* 0x000fe200078e0202 */
[----:B0-----:R-:W-:Y:S02]  /*7e00*/  IABS R6, R11 ;  /* 0x0000000b00067213 */ /* 0x001fe40000000000 */
[----:B------:R-:W4:Y:S03]  /*7e10*/  LDL R11, [R1+0x10f0] ;  /* 0x0010f000010b7983 */ /* 0x000f260000100800 */
[----:B------:R-:W-:Y:S01]  /*7e20*/  IMAD.HI.U32 R7, R28, R6, RZ ;  /* 0x000000061c077227 */ /* 0x000fe200078e00ff */
[----:B------:R-:W-:-:S02]  /*7e30*/  IABS R3, R15 ;  /* 0x0000000f00037213 */ /* 0x000fc40000000000 */
[----:B------:R-:W4:Y:S01]  /*7e40*/  LDL R15, [R1+0x10ec] ;  /* 0x0010ec00010f7983 */ /* 0x000f220000100800 */
[----:B------:R-:W-:Y:S02]  /*7e50*/  IMAD.MOV R7, RZ, RZ, -R7 ;  /* 0x000000ffff077224 */ /* 0x000fe400078e0a07 */
[C---:B------:R-:W-:Y:S02]  /*7e60*/  IMAD R8, R29.reuse, R9, R8 ;  /* 0x000000091d087224 */ /* 0x040fe400078e0208 */
[----:B------:R-:W-:Y:S01]  /*7e70*/  IMAD R6, R29, R7, R6 ;  /* 0x000000071d067224 */ /* 0x000fe200078e0206 */
[----:B------:R2:W-:Y:S04]  /*7e80*/  STL [R1+0x14c], R2 ;  /* 0x00014c0201007387 */ /* 0x0005e80000100800 */
[----:B------:R-:W-:Y:S01]  /*7e90*/  STL [R1+0xfc], R8 ;  /* 0x0000fc0801007387 */ /* 0x000fe20000100800 */
[----:B-----5:R-:W-:-:S03]  /*7ea0*/  IABS R0, R13 ;  /* 0x0000000d00007213 */ /* 0x020fc60000000000 */
[----:B------:R-:W5:Y:S04]  /*7eb0*/  LDL R13, [R1+0x10e4] ;  /* 0x0010e400010d7983 */ /* 0x000f680000100800 */
[----:B------:R-:W-:Y:S01]  /*7ec0*/  STL [R1+0x100], R6 ;  /* 0x0001000601007387 */ /* 0x000fe20000100800 */
[----:B--2---:R-:W-:-:S03]  /*7ed0*/  IABS R2, R10 ;  /* 0x0000000a00027213 */ /* 0x004fc60000000000 */
[----:B------:R-:W2:Y:S01]  /*7ee0*/  LDL R10, [R1+0x10e0] ;  /* 0x0010e000010a7983 */ /* 0x000ea20000100800 */
[----:B------:R-:W-:-:S04]  /*7ef0*/  IMAD.HI.U32 R5, R28, R3, RZ ;  /* 0x000000031c057227 */ /* 0x000fc800078e00ff */
[----:B------:R-:W-:-:S04]  /*7f00*/  IMAD.HI.U32 R4, R28, R0, RZ ;  /* 0x000000001c047227 */ /* 0x000fc800078e00ff */
[----:B------:R-:W-:Y:S02]  /*7f10*/  IMAD.MOV R5, RZ, RZ, -R5 ;  /* 0x000000ffff057224 */ /* 0x000fe400078e0a05 */
[----:B------:R-:W-:Y:S02]  /*7f20*/  IMAD.MOV R4, RZ, RZ, -R4 ;  /* 0x000000ffff047224 */ /* 0x000fe400078e0a04 */
[C---:B------:R-:W-:Y:S02]  /*7f30*/  IMAD R3, R29.reuse, R5, R3 ;  /* 0x000000051d037224 */ /* 0x040fe400078e0203 */
[----:B------:R-:W-:-:S03]  /*7f40*/  IMAD R0, R29, R4, R0 ;  /* 0x000000041d007224 */ /* 0x000fc600078e0200 */
[----:B------:R0:W-:Y:S04]  /*7f50*/  STL [R1+0x104], R3 ;  /* 0x0001040301007387 */ /* 0x0001e80000100800 */
[----:B------:R1:W-:Y:S01]  /*7f60*/  STL [R1+0x124], R0 ;  /* 0x0001240001007387 */ /* 0x0003e20000100800 */
[----:B0-----:R-:W-:-:S04]  /*7f70*/  IMAD.HI.U32 R3, R28, R2, RZ ;  /* 0x000000021c037227 */ /* 0x001fc800078e00ff */
[----:B------:R-:W-:-:S04]  /*7f80*/  IMAD.MOV R3, RZ, RZ, -R3 ;  /* 0x000000ffff037224 */ /* 0x000fc800078e0a03 */
[----:B------:R-:W-:Y:S01]  /*7f90*/  IMAD R2, R29, R3, R2 ;  /* 0x000000031d027224 */ /* 0x000fe200078e0202 */
[----:B---3--:R-:W-:-:S05]  /*7fa0*/  IABS R8, R19 ;  /* 0x0000001300087213 */ /* 0x008fca0000000000 */
[----:B------:R-:W-:-:S04]  /*7fb0*/  IMAD.HI.U32 R9, R28, R8, RZ ;  /* 0x000000081c097227 */ /* 0x000fc800078e00ff */
[----:B------:R-:W-:Y:S01]  /*7fc0*/  IMAD.MOV R9, RZ, RZ, -R9 ;  /* 0x000000ffff097224 */ /* 0x000fe200078e0a09 */
[----:B----4-:R-:W-:Y:S02]  /*7fd0*/  IABS R6, R14 ;  /* 0x0000000e00067213 */ /* 0x010fe40000000000 */
[----:B------:R-:W3:Y:S03]  /*7fe0*/  LDL R14, [R1+0x10dc] ;  /* 0x0010dc00010e7983 */ /* 0x000ee60000100800 */
[----:B------:R-:W-:-:S04]  /*7ff0*/  IMAD.HI.U32 R7, R28, R6, RZ ;  /* 0x000000061c077227 */ /* 0x000fc800078e00ff */
[----:B------:R-:W-:Y:S02]  /*8000*/  IMAD.MOV R7, RZ, RZ, -R7 ;  /* 0x000000ffff077224 */ /* 0x000fe400078e0a07 */
[C---:B------:R-:W-:Y:S02]  /*8010*/  IMAD R8, R29.reuse, R9, R8 ;  /* 0x000000091d087224 */ /* 0x040fe400078e0208 */
[----:B------:R-:W-:Y:S01]  /*8020*/  IMAD R6, R29, R7, R6 ;  /* 0x000000071d067224 */ /* 0x000fe200078e0206 */
[----:B------:R-:W-:Y:S02]  /*8030*/  IABS R4, R11 ;  /* 0x0000000b00047213 */ /* 0x000fe40000000000 */
[----:B------:R-:W4:Y:S03]  /*8040*/  LDL R11, [R1+0x10d8] ;  /* 0x0010d800010b7983 */ /* 0x000f260000100800 */
[----:B------:R-:W-:-:S04]  /*8050*/  IMAD.HI.U32 R5, R28, R4, RZ ;  /* 0x000000041c057227 */ /* 0x000fc800078e00ff */
[----:B------:R-:W-:Y:S01]  /*8060*/  IMAD.MOV R5, RZ, RZ, -R5 ;  /* 0x000000ffff057224 */ /* 0x000fe200078e0a05 */
[----:B-1----:R-:W-:-:S03]  /*8070*/  IABS R0, R15 ;  /* 0x0000000f00007213 */ /* 0x002fc60000000000 */
[----:B------:R-:W-:Y:S01]  /*8080*/  IMAD R5, R29, R5, R4 ;  /* 0x000000051d057224 */ /* 0x000fe200078e0204 */
[----:B------:R-:W4:Y:S01]  /*8090*/  LDL R15, [R1+0x10d4] ;  /* 0x0010d400010f7983 */ /* 0x000f220000100800 */
[----:B------:R-:W-:-:S04]  /*80a0*/  IMAD.HI.U32 R3, R28, R0, RZ ;  /* 0x000000001c037227 */ /* 0x000fc800078e00ff */
[----:B------:R-:W-:Y:S01]  /*80b0*/  IMAD.MOV R3, RZ, RZ, -R3 ;  /* 0x000000ffff037224 */ /* 0x000fe200078e0a03 */
[----:B------:R0:W-:Y:S03]  /*80c0*/  STL [R1+0x10c], R2 ;  /* 0x00010c0201007387 */ /* 0x0001e60000100800 */
[----:B------:R-:W-:Y:S01]  /*80d0*/  IMAD R0, R29, R3, R0 ;  /* 0x000000031d007224 */ /* 0x000fe200078e0200 */
[----:B------:R5:W-:Y:S04]  /*80e0*/  STL [R1+0xc0], R8 ;  /* 0x0000c00801007387 */ /* 0x000be80000100800 */
[----:B------:R2:W-:Y:S04]  /*80f0*/  STL [R1+0xc4], R6 ;  /* 0x0000c40601007387 */ /* 0x0005e80000100800 */
[----:B------:R1:W-:Y:S04]  /*8100*/  STL [R1+0xcc], R5 ;  /* 0x0000cc0501007387 */ /* 0x0003e80000100800 */
[----:B------:R4:W-:Y:S01]  /*8110*/  STL [R1+0xe4], R0 ;  /* 0x0000e40001007387 */ /* 0x0009e20000100800 */
[----:B0-----:R-:W-:-:S02]  /*8120*/  IABS R2, R12 ;  /* 0x0000000c00027213 */ /* 0x001fc40000000000 */
[----:B-----5:R-:W-:Y:S01]  /*8130*/  IABS R8, R13 ;  /* 0x0000000d00087213 */ /* 0x020fe20000000000 */
[----:B------:R-:W5:Y:S01]  /*8140*/  LDL R18, [R1+0x10d0] ;  /* 0x0010d00001127983 */ /* 0x000f620000100800 */
[----:B--2---:R-:W-:-:S03]  /*8150*/  IABS R6, R10 ;  /* 0x0000000a00067213 */ /* 0x004fc60000000000 */
[----:B------:R-:W2:Y:S04]  /*8160*/  LDL R19, [R1+0x10cc] ;  /* 0x0010cc0001137983 */ /* 0x000ea80000100800 */
[----:B------:R-:W2:Y:S01]  /*8170*/  LDL R10, [R1+0x10c8] ;  /* 0x0010c800010a7983 */ /* 0x000ea20000100800 */
[----:B------:R-:W-:-:S03]  /*8180*/  IMAD.HI.U32 R4, R28, R2, RZ ;  /* 0x000000021c047227 */ /* 0x000fc600078e00ff */
[----:B------:R-:W5:Y:S01]  /*8190*/  LDL R12, [R1+0x10c4] ;  /* 0x0010c400010c7983 */ /* 0x000f620000100800 */
[----:B------:R-:W-:Y:S02]  /*81a0*/  IMAD.MOV R4, RZ, RZ, -R4 ;  /* 0x000000ffff047224 */ /* 0x000fe400078e0a04 */
[----:B------:R-:W-:-:S04]  /*81b0*/  IMAD.HI.U32 R9, R28, R8, RZ ;  /* 0x000000081c097227 */ /* 0x000fc800078e00ff */
[----:B------:R-:W-:Y:S02]  /*81c0*/  IMAD R2, R29, R4, R2 ;  /* 0x000000041d027224 */ /* 0x000fe400078e0202 */
[----:B------:R-:W-:-:S04]  /*81d0*/  IMAD.HI.U32 R7, R28, R6, RZ ;  /* 0x000000061c077227 */ /* 0x000fc800078e00ff */
[----:B------:R-:W-:Y:S02]  /*81e0*/  IMAD.MOV R9, RZ, RZ, -R9 ;  /* 0x000000ffff097224 */ /* 0x000fe400078e0a09 */
[----:B------:R-:W-:Y:S02]  /*81f0*/  IMAD.MOV R7, RZ, RZ, -R7 ;  /* 0x000000ffff077224 */ /* 0x000fe400078e0a07 */
[C---:B------:R-:W-:Y:S02]  /*8200*/  IMAD R8, R29.reuse, R9, R8 ;  /* 0x000000091d087224 */ /* 0x040fe400078e0208 */
[----:B------:R-:W-:Y:S01]  /*8210*/  IMAD R6, R29, R7, R6 ;  /* 0x000000071d067224 */ /* 0x000fe200078e0206 */
[----:B---3--:R-:W-:-:S05]  /*8220*/  IABS R3, R14 ;  /* 0x0000000e00037213 */ /* 0x008fca0000000000 */
[----:B-1----:R-:W-:-:S04]  /*8230*/  IMAD.HI.U32 R5, R28, R3, RZ ;  /* 0x000000031c057227 */ /* 0x002fc800078e00ff */
[----:B------:R-:W-:-:S04]  /*8240*/  IMAD.MOV R5, RZ, RZ, -R5 ;  /* 0x000000ffff057224 */ /* 0x000fc800078e0a05 */
[----:B------:R-:W-:Y:S01]  /*8250*/  IMAD R3, R29, R5, R3 ;  /* 0x000000051d037224 */ /* 0x000fe200078e0203 */
[----:B----4-:R-:W-:Y:S02]  /*8260*/  IABS R0, R11 ;  /* 0x0000000b00007213 */ /* 0x010fe40000000000 */
[----:B------:R-:W3:Y:S04]  /*8270*/  LDL R11, [R1+0x10c0] ;  /* 0x0010c000010b7983 */ /* 0x000ee80000100800 */
[----:B------:R0:W-:Y:S02]  /*8280*/  STL [R1+0xd4], R2 ;  /* 0x0000d40201007387 */ /* 0x0001e40000100800 */
[----:B0-----:R-:W-:-:S04]  /*8290*/  IMAD.HI.U32 R2, R28, R0, RZ ;  /* 0x000000001c027227 */ /* 0x001fc800078e00ff */
[----:B------:R-:W-:Y:S01]  /*82a0*/  IMAD.MOV R2, RZ, RZ, -R2 ;  /* 0x000000ffff027224 */ /* 0x000fe200078e0a02 */
[----:B------:R-:W-:Y:S03]  /*82b0*/  STL [R1+0x1c], R8 ;  /* 0x00001c0801007387 */ /* 0x000fe60000100800 */
[----:B------:R-:W-:Y:S01]  /*82c0*/  IMAD R0, R29, R2, R0 ;  /* 0x000000021d007224 */ /* 0x000fe200078e0200 */
[----:B------:R-:W-:Y:S04]  /*82d0*/  STL [R1+0x18], R6 ;  /* 0x0000180601007387 */ /* 0x000fe80000100800 */
[----:B------:R-:W-:Y:S04]  /*82e0*/  STL [R1+0x14], R3 ;  /* 0x0000140301007387 */ /* 0x000fe80000100800 */
[----:B------:R-:W4:Y:S04]  /*82f0*/  LDL R13, [R1+0x10bc] ;  /* 0x0010bc00010d7983 */ /* 0x000f280000100800 */
[----:B------:R-:W4:Y:S04]  /*8300*/  LDL R14, [R1+0x10b8] ;  /* 0x0010b800010e7983 */ /* 0x000f280000100800 */
[----:B------:R2:W-:Y:S02]  /*8310*/  STL [R1+0x10], R0 ;  /* 0x0000100001007387 */ /* 0x0005e40000100800 */
[----:B--2---:R-:W-:-:S02]  /*8320*/  IABS R0, R10 ;  /* 0x0000000a00007213 */ /* 0x004fc40000000000 */
[----:B------:R-:W2:Y:S01]  /*8330*/  LDL R10, [R1+0x10b0] ;  /* 0x0010b000010a7983 */ /* 0x000ea20000100800 */
[----:B------:R-:W-:Y:S02]  /*8340*/  IABS R4, R15 ;  /* 0x0000000f00047213 */ /* 0x000fe40000000000 */
[----:B-----5:R-:W-:Y:S01]  /*8350*/  IABS R3, R18 ;  /* 0x0000001200037213 */ /* 0x020fe20000000000 */
[----:B------:R-:W5:Y:S02]  /*8360*/  LDL R15, [R1+0x10b4] ;  /* 0x0010b400010f7983 */ /* 0x000f640000100800 */
[----:B------:R-:W-:-:S04]  /*8370*/  IMAD.HI.U32 R5, R28, R4, RZ ;  /* 0x000000041c057227 */ /* 0x000fc800078e00ff */
[----:B------:R-:W-:Y:S01]  /*8380*/  IMAD.MOV R5, RZ, RZ, -R5 ;  /* 0x000000ffff057224 */ /* 0x000fe200078e0a05 */
[----:B------:R-:W-:-:S03]  /*8390*/  IABS R2, R19 ;  /* 0x0000001300027213 */ /* 0x000fc60000000000 */
[----:B------:R-:W-:Y:S01]  /*83a0*/  IMAD R4, R29, R5, R4 ;  /* 0x000000051d047224 */ /* 0x000fe200078e0204 */
[----:B------:R-:W-:Y:S01]  /*83b0*/  IABS R27, R12 ;  /* 0x0000000c001b7213 */ /* 0x000fe20000000000 */
[----:B------:R-:W-:-:S03]  /*83c0*/  IMAD.HI.U32 R6, R28, R3, RZ ;  /* 0x000000031c067227 */ /* 0x000fc600078e00ff */
[----:B------:R0:W-:Y:S01]  /*83d0*/  STL [R1+0xc], R4 ;  /* 0x00000c0401007387 */ /* 0x0001e20000100800 */
        /* <DEDUP_REMOVED lines=13> */
[----:B------:R-:W-:Y:S04]  /*84b0*/  STL [R1+0x8], R6 ;  /* 0x0000080601007387 */ /* 0x000fe80000100800 */
[----:B------:R0:W-:Y:S04]  /*84c0*/  STL [R1+0x4], R3 ;  /* 0x0000040301007387 */ /* 0x0001e80000100800 */
[----:B------:R1:W-:Y:S04]  /*84d0*/  STL [R1], R2 ;  /* 0x0000000201007387 */ /* 0x0003e80000100800 */
[----:B------:R-:W-:Y:S01]  /*84e0*/  STL [R1+0x165c], R27 ;  /* 0x00165c1b01007387 */ /* 0x000fe20000100800 */
[----:B--2---:R-:W-:-:S03]  /*84f0*/  IABS R22, R10 ;  /* 0x0000000a00167213 */ /* 0x004fc60000000000 */
[----:B------:R-:W2:Y:S01]  /*8500*/  LDL R10, [R1+0x109c] ;  /* 0x00109c00010a7983 */ /* 0x000ea20000100800 */
[C---:B------:R-:W-:Y:S01]  /*8510*/  IMAD.HI.U32 R0, R28.reuse, R26, RZ ;  /* 0x0000001a1c007227 */ /* 0x040fe200078e00ff */
[----:B----4-:R-:W-:Y:S02]  /*8520*/  IABS R25, R13 ;  /* 0x0000000d00197213 */ /* 0x010fe40000000000 */
[----:B------:R-:W-:Y:S01]  /*8530*/  IABS R24, R14 ;  /* 0x0000000e00187213 */ /* 0x000fe20000000000 */
[----:B------:R-:W4:Y:S01]  /*8540*/  LDL R13, [R1+0x10a8] ;  /* 0x0010a800010d7983 */ /* 0x000f220000100800 */
[----:B-----5:R-:W-:Y:S01]  /*8550*/  IABS R23, R15 ;  /* 0x0000000f00177213 */ /* 0x020fe20000000000 */
[----:B------:R-:W-:Y:S02]  /*8560*/  IMAD.MOV R0, RZ, RZ, -R0 ;  /* 0x000000ffff007224 */ /* 0x000fe400078e0a00 */
[----:B------:R-:W5:Y:S01]  /*8570*/  LDL R14, [R1+0x10a4] ;  /* 0x0010a400010e7983 */ /* 0x000f620000100800 */
[----:B0-----:R-:W-:-:S03]  /*8580*/  IMAD.HI.U32 R3, R28, R25, RZ ;  /* 0x000000191c037227 */ /* 0x001fc600078e00ff */
[----:B------:R-:W5:Y:S01]  /*8590*/  LDL R15, [R1+0x10a0] ;  /* 0x0010a000010f7983 */ /* 0x000f620000100800 */
[----:B------:R-:W-:Y:S02]  /*85a0*/  IMAD R26, R29, R0, R26 ;  /* 0x000000001d1a7224 */ /* 0x000fe400078e021a */
[----:B-1----:R-:W-:-:S04]  /*85b0*/  IMAD.HI.U32 R2, R28, R24, RZ ;  /* 0x000000181c027227 */ /* 0x002fc800078e00ff */
[----:B------:R-:W-:-:S04]  /*85c0*/  IMAD.HI.U32 R0, R28, R23, RZ ;  /* 0x000000171c007227 */ /* 0x000fc800078e00ff */
[----:B------:R-:W-:Y:S01]  /*85d0*/  IMAD.HI.U32 R4, R28, R22, RZ ;  /* 0x000000161c047227 */ /* 0x000fe200078e00ff */
[----:B------:R-:W-:Y:S03]  /*85e0*/  STL [R1+0x1660], R26 ;  /* 0x0016601a01007387 */ /* 0x000fe60000100800 */
[----:B------:R-:W-:Y:S02]  /*85f0*/  IMAD.MOV R3, RZ, RZ, -R3 ;  /* 0x000000ffff037224 */ /* 0x000fe400078e0a03 */
[----:B------:R-:W-:Y:S02]  /*8600*/  IMAD.MOV R2, RZ, RZ, -R2 ;  /* 0x000000ffff027224 */ /* 0x000fe400078e0a02 */
[----:B------:R-:W-:Y:S02]  /*8610*/  IMAD.MOV R0, RZ, RZ, -R0 ;  /* 0x000000ffff007224 */ /* 0x000fe400078e0a00 */
[----:B------:R-:W-:-:S02]  /*8620*/  IMAD.MOV R4, RZ, RZ, -R4 ;  /* 0x000000ffff047224 */ /* 0x000fc400078e0a04 */
[C---:B------:R-:W-:Y:S02]  /*8630*/  IMAD R25, R29.reuse, R3, R25 ;  /* 0x000000031d197224 */ /* 0x040fe400078e0219 */
[C---:B------:R-:W-:Y:S02]  /*8640*/  IMAD R24, R29.reuse, R2, R24 ;  /* 0x000000021d187224 */ /* 0x040fe400078e0218 */
[C---:B------:R-:W-:Y:S02]  /*8650*/  IMAD R23, R29.reuse, R0, R23 ;  /* 0x000000001d177224 */ /* 0x040fe400078e0217 */
[----:B------:R-:W-:Y:S01]  /*8660*/  IMAD R22, R29, R4, R22 ;  /* 0x000000041d167224 */ /* 0x000fe200078e0216 */
[----:B---3--:R-:W-:Y:S02]  /*8670*/  IABS R21, R11 ;  /* 0x0000000b00157213 */ /* 0x008fe40000000000 */
[----:B------:R-:W3:Y:S04]  /*8680*/  LDL R11, [R1+0x1098] ;  /* 0x00109800010b7983 */ /* 0x000ee80000100800 */
[----:B------:R0:W-:Y:S04]  /*8690*/  STL [R1+0x1640], R25 ;  /* 0x0016401901007387 */ /* 0x0001e80000100800 */
[----:B------:R-:W-:Y:S04]  /*86a0*/  STL [R1+0x163c], R24 ;  /* 0x00163c1801007387 */ /* 0x000fe80000100800 */
[----:B------:R-:W-:Y:S04]  /*86b0*/  STL [R1+0x1638], R23 ;  /* 0x0016381701007387 */ /* 0x000fe80000100800 */
[----:B------:R-:W-:Y:S01]  /*86c0*/  STL [R1+0x1634], R22 ;  /* 0x0016341601007387 */ /* 0x000fe20000100800 */
[----:B--2---:R-:W-:Y:S01]  /*86d0*/  IABS R17, R10 ;  /* 0x0000000a00117213 */ /* 0x004fe20000000000 */
[----:B------:R-:W-:-:S02]  /*86e0*/  IMAD.HI.U32 R0, R28, R21, RZ ;  /* 0x000000151c007227 */ /* 0x000fc400078e00ff */
[----:B------:R-:W2:Y:S01]  /*86f0*/  LDL R10, [R1+0x108c] ;  /* 0x00108c00010a7983 */ /* 0x000ea20000100800 */
[----:B----4-:R-:W-:Y:S01]  /*8700*/  IABS R20, R13 ;  /* 0x0000000d00147213 */ /* 0x010fe20000000000 */
[----:B------:R-:W-:Y:S02]  /*8710*/  IMAD.MOV R0, RZ, RZ, -R0 ;  /* 0x000000ffff007224 */ /* 0x000fe400078e0a00 */
[----:B------:R-:W4:Y:S01]  /*8720*/  LDL R12, [R1+0x1088] ;  /* 0x00108800010c7983 */ /* 0x000f220000100800 */
[----:B-----5:R-:W-:Y:S01]  /*8730*/  IABS R19, R14 ;  /* 0x0000000e00137213 */ /* 0x020fe20000000000 */
[----:B------:R-:W-:Y:S02]  /*8740*/  IMAD.HI.U32 R3, R28, R20, RZ ;  /* 0x000000141c037227 */ /* 0x000fe400078e00ff */
[----:B------:R-:W5:Y:S01]  /*8750*/  LDL R14, [R1+0x1090] ;  /* 0x00109000010e7983 */ /* 0x000f620000100800 */
[----:B------:R-:W-:-:S03]  /*8760*/  IABS R18, R15 ;  /* 0x0000000f00127213 */ /* 0x000fc60000000000 */
[----:B------:R-:W5:Y:S01]  /*8770*/  LDL R15, [R1+0x1094] ;  /* 0x00109400010f7983 */ /* 0x000f620000100800 */
[----:B------:R-:W-:Y:S02]  /*8780*/  IMAD R21, R29, R0, R21 ;  /* 0x000000001d157224 */ /* 0x000fe400078e0215 */
[----:B------:R-:W-:-:S04]  /*8790*/  IMAD.HI.U32 R2, R28, R19, RZ ;  /* 0x000000131c027227 */ /* 0x000fc800078e00ff */
        /* <DEDUP_REMOVED lines=13> */
[----:B0-----:R-:W3:Y:S04]  /*8870*/  LDL.LU R25, [R1+0x4d0] ;  /* 0x0004d00001197983 */ /* 0x001ee80000300800 */
[----:B------:R-:W-:Y:S04]  /*8880*/  STL [R1+0x1644], R20 ;  /* 0x0016441401007387 */ /* 0x000fe80000100800 */
[----:B------:R0:W-:Y:S04]  /*8890*/  STL [R1+0x1648], R19 ;  /* 0x0016481301007387 */ /* 0x0001e80000100800 */
[----:B------:R-:W-:Y:S04]  /*88a0*/  STL [R1+0x164c], R18 ;  /* 0x00164c1201007387 */ /* 0x000fe80000100800 */
[----:B------:R-:W-:Y:S04]  /*88b0*/  STL [R1+0x1650], R17 ;  /* 0x0016501101007387 */ /* 0x000fe80000100800 */
[----:B------:R-:W3:Y:S01]  /*88c0*/  LDL R6, [R1+0x1074] ;  /* 0x0010740001067983 */ /* 0x000ee20000100800 */
[----:B--2---:R-:W-:Y:S01]  /*88d0*/  IABS R13, R10 ;  /* 0x0000000a000d7213 */ /* 0x004fe20000000000 */
[----:B------:R-:W-:-:S02]  /*88e0*/  IMAD.HI.U32 R0, R28, R16, RZ ;  /* 0x000000101c007227 */ /* 0x000fc400078e00ff */
[----:B------:R-:W2:Y:S02]  /*88f0*/  LDL R10, [R1+0x1080] ;  /* 0x00108000010a7983 */ /* 0x000ea40000100800 */
[----:B------:R-:W-:Y:S01]  /*8900*/  IMAD.MOV R0, RZ, RZ, -R0 ;  /* 0x000000ffff007224 */ /* 0x000fe200078e0a00 */
[----:B----4-:R-:W-:Y:S01]  /*8910*/  IABS R12, R12 ;  /* 0x0000000c000c7213 */ /* 0x010fe20000000000 */
[----:B------:R-:W4:Y:S01]  /*8920*/  LDL R9, [R1+0x107c] ;  /* 0x00107c0001097983 */ /* 0x000f220000100800 */
[----:B-----5:R-:W-:Y:S02]  /*8930*/  IABS R15, R15 ;  /* 0x0000000f000f7213 */ /* 0x020fe40000000000 */
[----:B------:R-:W-:Y:S01]  /*8940*/  IABS R14, R14 ;  /* 0x0000000e000e7213 */ /* 0x000fe20000000000 */
[----:B------:R-:W-:Y:S01]  /*8950*/  IMAD R16, R29, R0, R16 ;  /* 0x000000001d107224 */ /* 0x000fe200078e0210 */
[----:B------:R-:W5:Y:S01]  /*8960*/  LDL R8, [R1+0x1078] ;  /* 0x0010780001087983 */ /* 0x000f620000100800 */
[----:B------:R-:W-:-:S04]  /*8970*/  IMAD.HI.U32 R2, R28, R15, RZ ;  /* 0x0000000f1c027227 */ /* 0x000fc800078e00ff */
[----:B------:R-:W-:-:S04]  /*8980*/  IMAD.HI.U32 R0, R28, R13, RZ ;  /* 0x0000000d1c007227 */ /* 0x000fc800078e00ff */
[----:B------:R-:W-:Y:S02]  /*8990*/  IMAD.MOV R2, RZ, RZ, -R2 ;  /* 0x000000ffff027224 */ /* 0x000fe400078e0a02 */
[----:B------:R-:W-:-:S04]  /*89a0*/  IMAD.HI.U32 R5, R28, R12, RZ ;  /* 0x0000000c1c057227 */ /* 0x000fc800078e00ff */
[----:B------:R-:W-:-:S04]  /*89b0*/  IMAD.HI.U32 R3, R28, R14, RZ ;  /* 0x0000000e1c037227 */ /* 0x000fc800078e00ff */
[----:B------:R-:W-:Y:S02]  /*89c0*/  IMAD.MOV R4, RZ, RZ, -R0 ;  /* 0x000000ffff047224 */ /* 0x000fe400078e0a00 */
[C---:B------:R-:W-:Y:S02]  /*89d0*/  IMAD R15, R29.reuse, R2, R15 ;  /* 0x000000021d0f7224 */ /* 0x040fe400078e020f */
[----:B------:R-:W-:Y:S02]  /*89e0*/  IMAD.MOV R0, RZ, RZ, -R5 ;  /* 0x000000ffff007224 */ /* 0x000fe400078e0a05 */
[----:B------:R-:W-:Y:S02]  /*89f0*/  IMAD.MOV R3, RZ, RZ, -R3 ;  /* 0x000000ffff037224 */ /* 0x000fe400078e0a03 */
[C---:B------:R-:W-:Y:S02]  /*8a00*/  IMAD R12, R29.reuse, R0, R12 ;  /* 0x000000001d0c7224 */ /* 0x040fe400078e020c */
[----:B------:R-:W-:-:S02]  /*8a10*/  IMAD R14, R29, R3, R14 ;  /* 0x000000031d0e7224 */ /* 0x000fc400078e020e */
[----:B------:R-:W-:Y:S01]  /*8a20*/  IMAD R13, R29, R4, R13 ;  /* 0x000000041d0d7224 */ /* 0x000fe200078e020d */
[----:B------:R-:W-:Y:S04]  /*8a30*/  STL [R1+0x1654], R16 ;  /* 0x0016541001007387 */ /* 0x000fe80000100800 */
[----:B------:R-:W-:Y:S04]  /*8a40*/  STL [R1+0x1658], R15 ;  /* 0x0016580f01007387 */ /* 0x000fe80000100800 */
[----:B------:R-:W-:Y:S04]  /*8a50*/  STL [R1+0x1664], R14 ;  /* 0x0016640e01007387 */ /* 0x000fe80000100800 */
[----:B------:R1:W-:Y:S04]  /*8a60*/  STL [R1+0x1668], R13 ;  /* 0x0016680d01007387 */ /* 0x0003e80000100800 */
[----:B0-----:R-:W5:Y:S04]  /*8a70*/  LDL.LU R19, [R1+0x60] ;  /* 0x0000600001137983 */ /* 0x001f680000300800 */
[----:B------:R-:W-:Y:S04]  /*8a80*/  STL [R1+0x166c], R12 ;  /* 0x00166c0c01007387 */ /* 0x000fe80000100800 */
[----:B------:R-:W5:Y:S01]  /*8a90*/  LDL.LU R26, [R1+0x5c] ;  /* 0x00005c00011a7983 */ /* 0x000f620000300800 */
[----:B---3--:R-:W-:-:S05]  /*8aa0*/  IABS R11, R11 ;  /* 0x0000000b000b7213 */ /* 0x008fca0000000000 */
[----:B------:R-:W-:-:S04]  /*8ab0*/  IMAD.HI.U32 R2, R28, R11, RZ ;  /* 0x0000000b1c027227 */ /* 0x000fc800078e00ff */
[----:B------:R-:W-:-:S04]  /*8ac0*/  IMAD.MOV R0, RZ, RZ, -R2 ;  /* 0x000000ffff007224 */ /* 0x000fc800078e0a02 */
[----:B------:R-:W-:Y:S01]  /*8ad0*/  IMAD R11, R29, R0, R11 ;  /* 0x000000001d0b7224 */ /* 0x000fe200078e020b */
[----:B------:R-:W-:Y:S02]  /*8ae0*/  IABS R7, R6 ;  /* 0x0000000600077213 */ /* 0x000fe40000000000 */
[----:B------:R-:W3:Y:S04]  /*8af0*/  LDL R6, [R1+0x1070] ;  /* 0x0010700001067983 */ /* 0x000ee80000100800 */
[----:B-1----:R-:W3:Y:S04]  /*8b00*/  LDL.LU R13, [R1+0x54] ;  /* 0x00005400010d7983 */ /* 0x002ee80000300800 */
[----:B------:R-:W3:Y:S04]  /*8b10*/  LDL.LU R17, [R1+0x50] ;  /* 0x0000500001117983 */ /* 0x000ee80000300800 */
[----:B------:R-:W3:Y:S04]  /*8b20*/  LDL.LU R18, [R1+0x4c] ;  /* 0x00004c0001127983 */ /* 0x000ee80000300800 */
[----:B------:R-:W3:Y:S04]  /*8b30*/  LDL.LU R20, [R1+0x48] ;  /* 0x0000480001147983 */ /* 0x000ee80000300800 */
[----:B------:R-:W3:Y:S04]  /*8b40*/  LDL.LU R23, [R1+0x44] ;  /* 0x0000440001177983 */ /* 0x000ee80000300800 */
[----:B------:R-:W3:Y:S04]  /*8b50*/  LDL.LU R27, [R1+0x40] ;  /* 0x00004000011b7983 */ /* 0x000ee80000300800 */
[----:B------:R-:W-:Y:S01]  /*8b60*/  STL [R1+0x1670], R11 ;  /* 0x0016700b01007387 */ /* 0x000fe20000100800 */
[----:B--2---:R-:W-:-:S05]  /*8b70*/  IABS R10, R10 ;  /* 0x0000000a000a7213 */ /* 0x004fca0000000000 */
[----:B------:R-:W-:-:S04]  /*8b80*/  IMAD.HI.U32 R0, R28, R10, RZ ;  /* 0x0000000a1c007227 */ /* 0x000fc800078e00ff */
[----:B------:R-:W-:-:S04]  /*8b90*/  IMAD.MOV R0, RZ, RZ, -R0 ;  /* 0x000000ffff007224 */ /* 0x000fc800078e0a00 */
[----:B------:R-:W-:-:S05]  /*8ba0*/  IMAD R10, R29, R0, R10 ;  /* 0x000000001d0a7224 */ /* 0x000fca00078e020a */
[----:B------:R0:W-:Y:S04]  /*8bb0*/  STL [R1+0x1674], R10 ;  /* 0x0016740a01007387 */ /* 0x0001e80000100800 */
[----:B0-----:R-:W2:Y:S01]  /*8bc0*/  LDL.LU R10, [R1+0x58] ;  /* 0x00005800010a7983 */ /* 0x001ea20000300800 */
[----:B------:R-:W-:-:S04]  /*8bd0*/  IABS R24, c[0x0][0x178] ;  /* 0x00005e0000187a13 */ /* 0x000fc80000000000 */
[----:B------:R-:W-:Y:S02]  /*8be0*/  ISETP.GT.U32.AND P0, PT, R24, R25, PT ;  /* 0x000000191800720c */ /* 0x000fe40003f04070 */
[----:B----4-:R-:W-:Y:S02]  /*8bf0*/  IABS R9, R9 ;  /* 0x0000000900097213 */ /* 0x010fe40000000000 */
[----:B-----5:R-:W-:Y:S01]  /*8c00*/  IABS R8, R8 ;  /* 0x0000000800087213 */ /* 0x020fe20000000000 */
[----:B------:R-:W-:-:S04]  /*8c10*/  IMAD.HI.U32 R4, R28, R7, RZ ;  /* 0x000000071c047227 */ /* 0x000fc800078e00ff */
[----:B------:R-:W-:-:S04]  /*8c20*/  IMAD.HI.U32 R3, R28, R9, RZ ;  /* 0x000000091c037227 */ /* 0x000fc800078e00ff */
[----:B------:R-:W-:Y:S02]  /*8c30*/  @!P0 IMAD.IADD R25, R25, 0x1, -R24 ;  /* 0x0000000119198824 */ /* 0x000fe400078e0a18 */
[----:B------:R-:W-:-:S03]  /*8c40*/  IMAD.HI.U32 R2, R28, R8, RZ ;  /* 0x000000081c027227 */ /* 0x000fc600078e00ff */
[----:B------:R-:W-:Y:S01]  /*8c50*/  ISETP.GT.U32.AND P4, PT, R24, R25, PT ;  /* 0x000000191800720c */ /* 0x000fe20003f84070 */
[----:B------:R-:W-:Y:S02]  /*8c60*/  IMAD.MOV R3, RZ, RZ, -R3 ;  /* 0x000000ffff037224 */ /* 0x000fe400078e0a03 */
[----:B------:R-:W-:Y:S02]  /*8c70*/  IMAD.MOV R0, RZ, RZ, -R2 ;  /* 0x000000ffff007224 */ /* 0x000fe400078e0a02 */
[----:B------:R-:W-:Y:S02]  /*8c80*/  IMAD.MOV R2, RZ, RZ, -R4 ;  /* 0x000000ffff027224 */ /* 0x000fe400078e0a04 */
[C---:B------:R-:W-:Y:S02]  /*8c90*/  IMAD R9, R29.reuse, R3, R9 ;  /* 0x000000031d097224 */ /* 0x040fe400078e0209 */
[C---:B------:R-:W-:Y:S02]  /*8ca0*/  IMAD R8, R29.reuse, R0, R8 ;  /* 0x000000001d087224 */ /* 0x040fe400078e0208 */
[C---:B------:R-:W-:Y:S01]  /*8cb0*/  IMAD R7, R29.reuse, R2, R7 ;  /* 0x000000021d077224 */ /* 0x040fe200078e0207 */
[----:B------:R-:W-:Y:S01]  /*8cc0*/  ISETP.GT.U32.AND P3, PT, R29, R19, PT ;  /* 0x000000131d00720c */ /* 0x000fe20003f64070 */
[----:B------:R-:W-:Y:S01]  /*8cd0*/  STL [R1+0x1678], R9 ;  /* 0x0016780901007387 */ /* 0x000fe20000100800 */
[----:B------:R-:W-:-:S03]  /*8ce0*/  @!P4 IMAD.IADD R25, R25, 0x1, -R24 ;  /* 0x000000011919c824 */ /* 0x000fc600078e0a18 */
[----:B------:R-:W-:Y:S04]  /*8cf0*/  STL [R1+0x167c], R8 ;  /* 0x00167c0801007387 */ /* 0x000fe80000100800 */
[----:B------:R-:W-:Y:S04]  /*8d00*/  STL [R1+0x1680], R7 ;  /* 0x0016800701007387 */ /* 0x000fe80000100800 */
[----:B------:R-:W4:Y:S04]  /*8d10*/  LDL.LU R24, [R1+0x3c] ;  /* 0x00003c0001187983 */ /* 0x000f280000300800 */
[----:B------:R-:W5:Y:S01]  /*8d20*/  LDL.LU R5, [R1+0x38] ;  /* 0x0000380001057983 */ /* 0x000f620000300800 */
[----:B------:R-:W-:-:S03]  /*8d30*/  @!P3 IMAD.IADD R19, R19, 0x1, -R29 ;  /* 0x000000011313b824 */ /* 0x000fc600078e0a1d */
[----:B------:R-:W4:Y:S04]  /*8d40*/  LDL.LU R14, [R1+0x34] ;  /* 0x00003400010e7983 */ /* 0x000f280000300800 */
[----:B------:R0:W-:Y:S04]  /*8d50*/  STL [R1+0x4d0], R25 ;  /* 0x0004d01901007387 */ /* 0x0001e80000100800 */
[----:B------:R-:W4:Y:S04]  /*8d60*/  LDL.LU R21, [R1+0x30] ;  /* 0x0000300001157983 */ /* 0x000f280000300800 */
[----:B------:R-:W4:Y:S04]  /*8d70*/  LDL.LU R22, [R1+0x2c] ;  /* 0x00002c0001167983 */ /* 0x000f280000300800 */
[----:B0-----:R-:W4:Y:S04]  /*8d80*/  LDL.LU R25, [R1+0x28] ;  /* 0x0000280001197983 */ /* 0x001f280000300800 */
[----:B------:R-:W4:Y:S04]  /*8d90*/  LDL.LU R4, [R1+0x24] ;  /* 0x0000240001047983 */ /* 0x000f280000300800 */
[----:B------:R-:W5:Y:S04]  /*8da0*/  LDL.LU R11, [R1+0x20] ;  /* 0x00002000010b7983 */ /* 0x000f680000300800 */
[----:B------:R-:W5:Y:S04]  /*8db0*/  LDL.LU R12, [R1+0x388] ;  /* 0x00038800010c7983 */ /* 0x000f680000300800 */
[----:B------:R-:W5:Y:S01]  /*8dc0*/  LDL.LU R15, [R1+0x38c] ;  /* 0x00038c00010f7983 */ /* 0x000f620000300800 */
[----:B--2---:R-:W-:-:S13]  /*8dd0*/  ISETP.GT.U32.AND P1, PT, R29, R10, PT ;  /* 0x0000000a1d00720c */ /* 0x004fda0003f24070 */
[----:B------:R-:W-:Y:S01]  /*8de0*/  @!P1 IMAD.IADD R10, R10, 0x1, -R29 ;  /* 0x000000010a0a9824 */ /* 0x000fe200078e0a1d */
[----:B------:R-:W-:-:S13]  /*8df0*/  ISETP.GT.U32.AND P1, PT, R29, R19, PT ;  /* 0x000000131d00720c */ /* 0x000fda0003f24070 */
[----:B------:R-:W-:-:S05]  /*8e00*/  @!P1 IMAD.IADD R19, R19, 0x1, -R29 ;  /* 0x0000000113139824 */ /* 0x000fca00078e0a1d */
[----:B------:R0:W-:Y:S04]  /*8e10*/  STL [R1+0x60], R19 ;  /* 0x0000601301007387 */ /* 0x0001e80000100800 */
[----:B------:R-:W2:Y:S04]  /*8e20*/  LDL.LU R16, [R1+0x390] ;  /* 0x0003900001107983 */ /* 0x000ea80000300800 */
[----:B0-----:R-:W2:Y:S01]  /*8e30*/  LDL.LU R19, [R1+0x374] ;  /* 0x0003740001137983 */ /* 0x001ea20000300800 */
[C---:B------:R-:W-:Y:S02]  /*8e40*/  ISETP.GT.U32.AND P0, PT, R29.reuse, R26, PT ;  /* 0x0000001a1d00720c */ /* 0x040fe40003f04070 */
[----:B---3--:R-:W-:-:S02]  /*8e50*/  ISETP.GT.U32.AND P2, PT, R29, R13, PT ;  /* 0x0000000d1d00720c */ /* 0x008fc40003f44070 */
[C---:B------:R-:W-:Y:S02]  /*8e60*/  ISETP.GT.U32.AND P4, PT, R29.reuse, R17, PT ;  /* 0x000000111d00720c */ /* 0x040fe40003f84070 */
[C---:B------:R-:W-:Y:S02]  /*8e70*/  ISETP.GT.U32.AND P5, PT, R29.reuse, R20, PT ;  /* 0x000000141d00720c */ /* 0x040fe40003fa4070 */
[----:B------:R-:W-:-:S05]  /*8e80*/  ISETP.GT.U32.AND P3, PT, R29, R23, PT ;  /* 0x000000171d00720c */ /* 0x000fca0003f64070 */
[--C-:B------:R-:W-:Y:S01]  /*8e90*/  @!P0 IMAD.IADD R26, R26, 0x1, -R29.reuse ;  /* 0x000000011a1a8824 */ /* 0x100fe200078e0a1d */
[----:B------:R-:W-:Y:S01]  /*8ea0*/  ISETP.GT.U32.AND P0, PT, R29, R27, PT ;  /* 0x0000001b1d00720c */ /* 0x000fe20003f04070 */
[--C-:B------:R-:W-:Y:S01]  /*8eb0*/  @!P2 IMAD.IADD R13, R13, 0x1, -R29.reuse ;  /* 0x000000010d0da824 */ /* 0x100fe200078e0a1d */
[----:B------:R-:W-:Y:S01]  /*8ec0*/  ISETP.GT.U32.AND P6, PT, R29, R18, PT ;  /* 0x000000121d00720c */ /* 0x000fe20003fc4070 */
[--C-:B------:R-:W-:Y:S01]  /*8ed0*/  @!P4 IMAD.IADD R17, R17, 0x1, -R29.reuse ;  /* 0x000000011111c824 */ /* 0x100fe200078e0a1d */
[C---:B------:R-:W-:Y:S01]  /*8ee0*/  ISETP.GT.U32.AND P4, PT, R29.reuse, R10, PT ;  /* 0x0000000a1d00720c */ /* 0x040fe20003f84070 */
[--C-:B------:R-:W-:Y:S01]  /*8ef0*/  @!P5 IMAD.IADD R20, R20, 0x1, -R29.reuse ;  /* 0x000000011414d824 */ /* 0x100fe200078e0a1d */
[C---:B------:R-:W-:Y:S02]  /*8f00*/  ISETP.GT.U32.AND P2, PT, R29.reuse, R26, PT ;  /* 0x0000001a1d00720c */ /* 0x040fe40003f44070 */
[----:B------:R-:W-:Y:S01]  /*8f10*/  ISETP.GT.U32.AND P5, PT, R29, R13, PT ;  /* 0x0000000d1d00720c */ /* 0x000fe20003fa4070 */
[----:B------:R-:W-:Y:S01]  /*8f20*/  @!P3 IMAD.IADD R23, R23, 0x1, -R29 ;  /* 0x000000011717b824 */ /* 0x000fe200078e0a1d */
[----:B------:R-:W-:-:S03]  /*8f30*/  ISETP.GT.U32.AND P3, PT, R29, R17, PT ;  /* 0x000000111d00720c */ /* 0x000fc60003f64070 */
[--C-:B------:R-:W-:Y:S02]  /*8f40*/  @!P0 IMAD.IADD R27, R27, 0x1, -R29.reuse ;  /* 0x000000011b1b8824 */ /* 0x100fe400078e0a1d */
[--C-:B------:R-:W-:Y:S02]  /*8f50*/  @!P6 IMAD.IADD R18, R18, 0x1, -R29.reuse ;  /* 0x000000011212e824 */ /* 0x100fe400078e0a1d */
[--C-:B------:R-:W-:Y:S01]  /*8f60*/  @!P4 IMAD.IADD R10, R10, 0x1, -R29.reuse ;  /* 0x000000010a0ac824 */ /* 0x100fe200078e0a1d */
[C---:B------:R-:W-:Y:S01]  /*8f70*/  ISETP.GT.U32.AND P6, PT, R29.reuse, R27, PT ;  /* 0x0000001b1d00720c */ /* 0x040fe20003fc4070 */
[--C-:B------:R-:W-:Y:S01]  /*8f80*/  @!P2 IMAD.IADD R26, R26, 0x1, -R29.reuse ;  /* 0x000000011a1aa824 */ /* 0x100fe200078e0a1d */
[----:B----4-:R-:W-:Y:S01]  /*8f90*/  ISETP.GT.U32.AND P4, PT, R29, R24, PT ;  /* 0x000000181d00720c */ /* 0x010fe20003f84070 */
[--C-:B------:R-:W-:Y:S01]  /*8fa0*/  @!P5 IMAD.IADD R13, R13, 0x1, -R29.reuse ;  /* 0x000000010d0dd824 */ /* 0x100fe200078e0a1d */
[C---:B------:R-:W-:Y:S02]  /*8fb0*/  ISETP.GT.U32.AND P0, PT, R29.reuse, R18, PT ;  /* 0x000000121d00720c */ /* 0x040fe40003f04070 */
[----:B-----5:R-:W-:Y:S01]  /*8fc0*/  ISETP.GT.U32.AND P5, PT, R29, R5, PT ;  /* 0x000000051d00720c */ /* 0x020fe20003fa4070 */
[----:B------:R-:W-:Y:S01]  /*8fd0*/  @!P3 IMAD.IADD R17, R17, 0x1, -R29 ;  /* 0x000000011111b824 */ /* 0x000fe200078e0a1d */
[C---:B------:R-:W-:Y:S01]  /*8fe0*/  ISETP.GT.U32.AND P3, PT, R29.reuse, R14, PT ;  /* 0x0000000e1d00720c */ /* 0x040fe20003f64070 */
[----:B------:R0:W-:Y:S01]  /*8ff0*/  STL [R1+0x5c], R26 ;  /* 0x00005c1a01007387 */ /* 0x0001e20000100800 */
[----:B------:R-:W-:-:S03]  /*9000*/  ISETP.GT.U32.AND P1, PT, R29, R20, PT ;  /* 0x000000141d00720c */ /* 0x000fc60003f24070 */
[--C-:B------:R-:W-:Y:S01]  /*9010*/  @!P6 IMAD.IADD R27, R27, 0x1, -R29.reuse ;  /* 0x000000011b1be824 */ /* 0x100fe200078e0a1d */
[C---:B------:R-:W-:Y:S01]  /*9020*/  ISETP.GT.U32.AND P6, PT, R29.reuse, R4, PT ;  /* 0x000000041d00720c */ /* 0x040fe20003fc4070 */
[----:B0-----:R-:W3:Y:S01]  /*9030*/  LDL.LU R26, [R1+0x378] ;  /* 0x00037800011a7983 */ /* 0x001ee20000300800 */
[--C-:B------:R-:W-:Y:S01]  /*9040*/  @!P4 IMAD.IADD R24, R24, 0x1, -R29.reuse ;  /* 0x000000011818c824 */ /* 0x100fe200078e0a1d */
[C---:B------:R-:W-:Y:S01]  /*9050*/  ISETP.GT.U32.AND P4, PT, R29.reuse, R11, PT ;  /* 0x0000000b1d00720c */ /* 0x040fe20003f84070 */
[--C-:B------:R-:W-:Y:S01]  /*9060*/  @!P0 IMAD.IADD R18, R18, 0x1, -R29.reuse ;  /* 0x0000000112128824 */ /* 0x100fe200078e0a1d */
[----:B------:R-:W-:Y:S01]  /*9070*/  ISETP.GT.U32.AND P2, PT, R29, R23, PT ;  /* 0x000000171d00720c */ /* 0x000fe20003f44070 */
[--C-:B------:R-:W-:Y:S01]  /*9080*/  @!P5 IMAD.IADD R5, R5, 0x1, -R29.reuse ;  /* 0x000000010505d824 */ /* 0x100fe200078e0a1d */
[C---:B------:R-:W-:Y:S02]  /*9090*/  ISETP.GT.U32.AND P0, PT, R29.reuse, R21, PT ;  /* 0x000000151d00720c */ /* 0x040fe40003f04070 */
[C---:B------:R-:W-:Y:S01]  /*90a0*/  ISETP.GT.U32.AND P5, PT, R29.reuse, R12, PT ;  /* 0x0000000c1d00720c */ /* 0x040fe20003fa4070 */
[----:B------:R-:W-:Y:S01]  /*90b0*/  @!P3 IMAD.IADD R14, R14, 0x1, -R29 ;  /* 0x000000010e0eb824 */ /* 0x000fe200078e0a1d */
[----:B------:R-:W-:-:S02]  /*90c0*/  ISETP.GT.U32.AND P3, PT, R29, R15, PT ;  /* 0x0000000f1d00720c */ /* 0x000fc40003f64070 */
[--C-:B------:R-:W-:Y:S01]  /*90d0*/  @!P6 IMAD.IADD R4, R4, 0x1, -R29.reuse ;  /* 0x000000010404e824 */ /* 0x100fe200078e0a1d */
[----:B------:R-:W-:Y:S01]  /*90e0*/  ISETP.GT.U32.AND P6, PT, R29, R24, PT ;  /* 0x000000181d00720c */ /* 0x000fe20003fc4070 */
[--C-:B------:R-:W-:Y:S01]  /*90f0*/  @!P1 IMAD.IADD R20, R20, 0x1, -R29.reuse ;  /* 0x0000000114149824 */ /* 0x100fe200078e0a1d */
[----:B------:R-:W-:Y:S01]  /*9100*/  STL [R1+0x58], R10 ;  /* 0x0000580a01007387 */ /* 0x000fe20000100800 */
[--C-:B------:R-:W-:Y:S01]  /*9110*/  @!P4 IMAD.IADD R11, R11, 0x1, -R29.reuse ;  /* 0x000000010b0bc824 */ /* 0x100fe200078e0a1d */
[----:B------:R-:W-:Y:S01]  /*9120*/  ISETP.GT.U32.AND P1, PT, R29, R22, PT ;  /* 0x000000161d00720c */ /* 0x000fe20003f24070 */
[--C-:B------:R-:W-:Y:S01]  /*9130*/  @!P2 IMAD.IADD R23, R23, 0x1, -R29.reuse ;  /* 0x000000011717a824 */ /* 0x100fe200078e0a1d */
[----:B------:R-:W-:Y:S01]  /*9140*/  STL [R1+0x54], R13 ;  /* 0x0000540d01007387 */ /* 0x000fe20000100800 */
[--C-:B------:R-:W-:Y:S01]  /*9150*/  @!P0 IMAD.IADD R21, R21, 0x1, -R29.reuse ;  /* 0x0000000115158824 */ /* 0x100fe200078e0a1d */
[C---:B------:R-:W-:Y:S01]  /*9160*/  ISETP.GT.U32.AND P4, PT, R29.reuse, R5, PT ;  /* 0x000000051d00720c */ /* 0x040fe20003f84070 */
[--C-:B------:R-:W-:Y:S01]  /*9170*/  @!P5 IMAD.IADD R12, R12, 0x1, -R29.reuse ;  /* 0x000000010c0cd824 */ /* 0x100fe200078e0a1d */
[----:B------:R-:W-:Y:S01]  /*9180*/  STL [R1+0x50], R17 ;  /* 0x0000501101007387 */ /* 0x000fe20000100800 */
[----:B------:R-:W-:Y:S01]  /*9190*/  ISETP.GT.U32.AND P5, PT, R29, R14, PT ;  /* 0x0000000e1d00720c */ /* 0x000fe20003fa4070 */
[----:B------:R-:W-:-:S02]  /*91a0*/  @!P3 IMAD.IADD R15, R15, 0x1, -R29 ;  /* 0x000000010f0fb824 */ /* 0x000fc400078e0a1d */
[----:B------:R-:W-:Y:S01]  /*91b0*/  STL [R1+0x4c], R18 ;  /* 0x00004c1201007387 */ /* 0x000fe20000100800 */
[----:B------:R-:W-:-:S03]  /*91c0*/  ISETP.GT.U32.AND P3, PT, R29, R21, PT ;  /* 0x000000151d00720c */ /* 0x000fc60003f64070 */
[----:B------:R-:W-:Y:S04]  /*91d0*/  STL [R1+0x48], R20 ;  /* 0x0000481401007387 */ /* 0x000fe80000100800 */
[----:B------:R0:W-:Y:S04]  /*91e0*/  STL [R1+0x40], R27 ;  /* 0x0000401b01007387 */ /* 0x0001e80000100800 */
[----:B------:R1:W-:Y:S01]  /*91f0*/  STL [R1+0x44], R23 ;  /* 0x0000441701007387 */ /* 0x0003e20000100800 */
[----:B------:R-:W-:-:S03]  /*9200*/  ISETP.GT.U32.AND P2, PT, R29, R25, PT ;  /* 0x000000191d00720c */ /* 0x000fc60003f44070 */
[----:B0-----:R-:W4:Y:S04]  /*9210*/  LDL R27, [R1+0x106c] ;  /* 0x00106c00011b7983 */ /* 0x001f280000100800 */
[----:B-1----:R-:W5:Y:S01]  /*9220*/  LDL.LU R23, [R1+0x37c] ;  /* 0x00037c0001177983 */ /* 0x002f620000300800 */
[----:B------:R-:W-:-:S03]  /*9230*/  @!P6 IMAD.IADD R24, R24, 0x1, -R29 ;  /* 0x000000011818e824 */ /* 0x000fc600078e0a1d */
[----:B------:R-:W4:Y:S01]  /*9240*/  LDL.LU R13, [R1+0x384] ;  /* 0x00038400010d7983 */ /* 0x000f220000300800 */
[--C-:B------:R-:W-:Y:S02]  /*9250*/  @!P1 IMAD.IADD R22, R22, 0x1, -R29.reuse ;  /* 0x0000000116169824 */ /* 0x100fe400078e0a1d */
[--C-:B------:R-:W-:Y:S01]  /*9260*/  @!P4 IMAD.IADD R5, R5, 0x1, -R29.reuse ;  /* 0x000000010505c824 */ /* 0x100fe200078e0a1d */
[----:B------:R-:W4:Y:S01]  /*9270*/  LDL.LU R17, [R1+0x380] ;  /* 0x0003800001117983 */ /* 0x000f220000300800 */
[----:B------:R-:W-:-:S03]  /*9280*/  @!P5 IMAD.IADD R14, R14, 0x1, -R29 ;  /* 0x000000010e0ed824 */ /* 0x000fc600078e0a1d */
[----:B------:R-:W4:Y:S01]  /*9290*/  LDL.LU R18, [R1+0x360] ;  /* 0x0003600001127983 */ /* 0x000f220000300800 */
[----:B------:R-:W-:-:S03]  /*92a0*/  @!P3 IMAD.IADD R21, R21, 0x1, -R29 ;  /* 0x000000011515b824 */ /* 0x000fc600078e0a1d */
[----:B------:R-:W4:Y:S04]  /*92b0*/  LDL.LU R20, [R1+0x364] ;  /* 0x0003640001147983 */ /* 0x000f280000300800 */
[----:B------:R0:W-:Y:S01]  /*92c0*/  STL [R1+0x3c], R24 ;  /* 0x00003c1801007387 */ /* 0x0001e20000100800 */
[----:B------:R-:W-:-:S03]  /*92d0*/  @!P2 IMAD.IADD R25, R25, 0x1, -R29 ;  /* 0x000000011919a824 */ /* 0x000fc600078e0a1d */
[----:B0-----:R-:W4:Y:S04]  /*92e0*/  LDL.LU R24, [R1+0x368] ;  /* 0x0003680001187983 */ /* 0x001f280000300800 */
[----:B------:R-:W-:Y:S04]  /*92f0*/  STL [R1+0x38], R5 ;  /* 0x0000380501007387 */ /* 0x000fe80000100800 */
[----:B------:R-:W4:Y:S04]  /*9300*/  LDL.LU R3, [R1+0x370] ;  /* 0x0003700001037983 */ /* 0x000f280000300800 */
[----:B------:R0:W-:Y:S04]  /*9310*/  STL [R1+0x34], R14 ;  /* 0x0000340e01007387 */ /* 0x0001e80000100800 */
[----:B------:R-:W4:Y:S04]  /*9320*/  LDL.LU R10, [R1+0x36c] ;  /* 0x00036c00010a7983 */ /* 0x000f280000300800 */
[----:B------:R1:W-:Y:S04]  /*9330*/  STL [R1+0x30], R21 ;  /* 0x0000301501007387 */ /* 0x0003e80000100800 */
[----:B0-----:R-:W4:Y:S04]  /*9340*/  LDL.LU R14, [R1+0x34c] ;  /* 0x00034c00010e7983 */ /* 0x001f280000300800 */
[----:B-1----:R-:W4:Y:S01]  /*9350*/  LDL.LU R21, [R1+0x350] ;  /* 0x0003500001157983 */ /* 0x002f220000300800 */
[----:B--2---:R-:W-:-:S02]  /*9360*/  ISETP.GT.U32.AND P0, PT, R29, R16, PT ;  /* 0x000000101d00720c */ /* 0x004fc40003f04070 */
[----:B------:R-:W-:-:S11]  /*9370*/  ISETP.GT.U32.AND P1, PT, R29, R19, PT ;  /* 0x000000131d00720c */ /* 0x000fd60003f24070 */
[--C-:B------:R-:W-:Y:S01]  /*9380*/  @!P0 IMAD.IADD R16, R16, 0x1, -R29.reuse ;  /* 0x0000000110108824 */ /* 0x100fe200078e0a1d */
[----:B------:R-:W-:Y:S01]  /*9390*/  ISETP.GT.U32.AND P0, PT, R29, R22, PT ;  /* 0x000000161d00720c */ /* 0x000fe20003f04070 */
[----:B------:R-:W-:Y:S01]  /*93a0*/  @!P1 IMAD.IADD R19, R19, 0x1, -R29 ;  /* 0x0000000113139824 */ /* 0x000fe200078e0a1d */
[----:B------:R-:W-:-:S11]  /*93b0*/  ISETP.GT.U32.AND P1, PT, R29, R25, PT ;  /* 0x000000191d00720c */ /* 0x000fd60003f24070 */
[----:B------:R-:W-:-:S05]  /*93c0*/  @!P0 IMAD.IADD R22, R22, 0x1, -R29 ;  /* 0x0000000116168824 */ /* 0x000fca00078e0a1d */
[----:B------:R0:W-:Y:S01]  /*93d0*/  STL [R1+0x2c], R22 ;  /* 0x00002c1601007387 */ /* 0x0001e20000100800 */
[----:B------:R-:W-:-:S03]  /*93e0*/  @!P1 IMAD.IADD R25, R25, 0x1, -R29 ;  /* 0x0000000119199824 */ /* 0x000fc600078e0a1d */
[----:B0-----:R-:W2:Y:S04]  /*93f0*/  LDL.LU R22, [R1+0x354] ;  /* 0x0003540001167983 */ /* 0x001ea80000300800 */
[----:B------:R0:W-:Y:S04]  /*9400*/  STL [R1+0x28], R25 ;  /* 0x0000281901007387 */ /* 0x0001e80000100800 */
[----:B0-----:R-:W2:Y:S01]  /*9410*/  LDL.LU R25, [R1+0x35c] ;  /* 0x00035c0001197983 */ /* 0x001ea20000300800 */
[C---:B---3--:R-:W-:Y:S02]  /*9420*/  ISETP.GT.U32.AND P2, PT, R29.reuse, R26, PT ;  /* 0x0000001a1d00720c */ /* 0x048fe40003f44070 */
[----:B------:R-:W-:-:S02]  /*9430*/  ISETP.GT.U32.AND P4, PT, R29, R11, PT ;  /* 0x0000000b1d00720c */ /* 0x000fc40003f84070 */
[----:B------:R-:W-:-:S09]  /*9440*/  ISETP.GT.U32.AND P5, PT, R29, R12, PT ;  /* 0x0000000c1d00720c */ /* 0x000fd20003fa4070 */
[----:B------:R-:W-:Y:S01]  /*9450*/  @!P2 IMAD.IADD R26, R26, 0x1, -R29 ;  /* 0x000000011a1aa824 */ /* 0x000fe200078e0a1d */
[----:B------:R-:W-:-:S04]  /*9460*/  ISETP.GT.U32.AND P2, PT, R29, R4, PT ;  /* 0x000000041d00720c */ /* 0x000fc80003f44070 */
[----:B------:R-:W-:Y:S01]  /*9470*/  ISETP.GT.U32.AND P6, PT, R29, R26, PT ;  /* 0x0000001a1d00720c */ /* 0x000fe20003fc4070 */
[--C-:B------:R-:W-:Y:S01]  /*9480*/  @!P4 IMAD.IADD R11, R11, 0x1, -R29.reuse ;  /* 0x000000010b0bc824 */ /* 0x100fe200078e0a1d */
[----:B------:R-:W-:Y:S01]  /*9490*/  ISETP.GT.U32.AND P3, PT, R29, R15, PT ;  /* 0x0000000f1d00720c */ /* 0x000fe20003f64070 */
[----:B------:R-:W-:-:S06]  /*94a0*/  @!P5 IMAD.IADD R12, R12, 0x1, -R29 ;  /* 0x000000010c0cd824 */ /* 0x000fcc00078e0a1d */
[----:B------:R-:W-:Y:S01]  /*94b0*/  @!P2 IMAD.IADD R4, R4, 0x1, -R29 ;  /* 0x000000010404a824 */ /* 0x000fe200078e0a1d */
[----:B------:R-:W-:-:S03]  /*94c0*/  ISETP.GT.U32.AND P0, PT, R29, R16, PT ;  /* 0x000000101d00720c */ /* 0x000fc60003f04070 */
[--C-:B------:R-:W-:Y:S02]  /*94d0*/  @!P6 IMAD.IADD R26, R26, 0x1, -R29.reuse ;  /* 0x000000011a1ae824 */ /* 0x100fe400078e0a1d */
[--C-:B------:R-:W-:Y:S01]  /*94e0*/  @!P3 IMAD.IADD R15, R15, 0x1, -R29.reuse ;  /* 0x000000010f0fb824 */ /* 0x100fe200078e0a1d */
[C---:B-----5:R-:W-:Y:S02]  /*94f0*/  ISETP.GT.U32.AND P2, PT, R29.reuse, R23, PT ;  /* 0x000000171d00720c */ /* 0x060fe40003f44070 */
[C---:B----4-:R-:W-:Y:S02]  /*9500*/  ISETP.GT.U32.AND P4, PT, R29.reuse, R13, PT ;  /* 0x0000000d1d00720c */ /* 0x050fe40003f84070 */
[----:B------:R-:W-:Y:S02]  /*9510*/  IABS R5, R27 ;  /* 0x0000001b00057213 */ /* 0x000fe40000000000 */
[----:B------:R-:W-:Y:S01]  /*9520*/  ISETP.GT.U32.AND P5, PT, R29, R17, PT ;  /* 0x000000111d00720c */ /* 0x000fe20003fa4070 */
[----:B------:R-:W3:Y:S06]  /*9530*/  LDL.LU R27, [R1+0x358] ;  /* 0x00035800011b7983 */ /* 0x000eec0000300800 */
[----:B------:R-:W-:Y:S01]  /*9540*/  @!P2 IMAD.IADD R23, R23, 0x1, -R29 ;  /* 0x000000011717a824 */ /* 0x000fe200078e0a1d */
[----:B------:R-:W-:-:S02]  /*9550*/  ISETP.GT.U32.AND P3, PT, R29, R18, PT ;  /* 0x000000121d00720c */ /* 0x000fc40003f64070 */
[----:B------:R-:W-:Y:S01]  /*9560*/  ISETP.GT.U32.AND P1, PT, R29, R19, PT ;  /* 0x000000131d00720c */ /* 0x000fe20003f24070 */
[--C-:B------:R-:W-:Y:S02]  /*9570*/  @!P4 IMAD.IADD R13, R13, 0x1, -R29.reuse ;  /* 0x000000010d0dc824 */ /* 0x100fe400078e0a1d */
[--C-:B------:R-:W-:Y:S02]  /*9580*/  @!P5 IMAD.IADD R17, R17, 0x1, -R29.reuse ;  /* 0x000000011111d824 */ /* 0x100fe400078e0a1d */
[----:B------:R-:W-:Y:S01]  /*9590*/  @!P0 IMAD.IADD R16, R16, 0x1, -R29 ;  /* 0x0000000110108824 */ /* 0x000fe200078e0a1d */
[C---:B------:R-:W-:Y:S02]  /*95a0*/  ISETP.GT.U32.AND P0, PT, R29.reuse, R20, PT ;  /* 0x000000141d00720c */ /* 0x040fe40003f04070 */
[C---:B------:R-:W-:Y:S02]  /*95b0*/  ISETP.GT.U32.AND P6, PT, R29.reuse, R3, PT ;  /* 0x000000031d00720c */ /* 0x040fe40003fc4070 */
[----:B------:R-:W-:-:S02]  /*95c0*/  ISETP.GT.U32.AND P2, PT, R29, R10, PT ;  /* 0x0000000a1d00720c */ /* 0x000fc40003f44070 */
[C---:B------:R-:W-:Y:S02]  /*95d0*/  ISETP.GT.U32.AND P4, PT, R29.reuse, R14, PT ;  /* 0x0000000e1d00720c */ /* 0x040fe40003f84070 */
[----:B------:R-:W-:-:S07]  /*95e0*/  ISETP.GT.U32.AND P5, PT, R29, R21, PT ;  /* 0x000000151d00720c */ /* 0x000fce0003fa4070 */
[--C-:B------:R-:W-:Y:S01]  /*95f0*/  @!P6 IMAD.IADD R3, R3, 0x1, -R29.reuse ;  /* 0x000000010303e824 */ /* 0x100fe200078e0a1d */
[C---:B------:R-:W-:Y:S01]  /*9600*/  ISETP.GT.U32.AND P6, PT, R29.reuse, R23, PT ;  /* 0x000000171d00720c */ /* 0x040fe20003fc4070 */
[--C-:B------:R-:W-:Y:S01]  /*9610*/  @!P2 IMAD.IADD R10, R10, 0x1, -R29.reuse ;  /* 0x000000010a0aa824 */ /* 0x100fe200078e0a1d */
[----:B------:R-:W-:Y:S01]  /*9620*/  ISETP.GT.U32.AND P2, PT, R29, R13, PT ;  /* 0x0000000d1d00720c */ /* 0x000fe20003f44070 */
[--C-:B------:R-:W-:Y:S01]  /*9630*/  @!P3 IMAD.IADD R18, R18, 0x1, -R29.reuse ;  /* 0x000000011212b824 */ /* 0x100fe200078e0a1d */
[----:B------:R-:W-:Y:S01]  /*9640*/  STL [R1+0x24], R4 ;  /* 0x0000240401007387 */ /* 0x000fe20000100800 */
[--C-:B------:R-:W-:Y:S02]  /*9650*/  @!P1 IMAD.IADD R19, R19, 0x1, -R29.reuse ;  /* 0x0000000113139824 */ /* 0x100fe400078e0a1d */
[--C-:B------:R-:W-:Y:S01]  /*9660*/  @!P4 IMAD.IADD R14, R14, 0x1, -R29.reuse ;  /* 0x000000010e0ec824 */ /* 0x100fe200078e0a1d */
[----:B------:R-:W-:Y:S01]  /*9670*/  STL [R1+0x20], R11 ;  /* 0x0000200b01007387 */ /* 0x000fe20000100800 */
[----:B------:R-:W-:Y:S01]  /*9680*/  ISETP.GT.U32.AND P4, PT, R29, R17, PT ;  /* 0x000000111d00720c */ /* 0x000fe20003f84070 */
[----:B------:R-:W-:-:S02]  /*9690*/  @!P5 IMAD.IADD R21, R21, 0x1, -R29 ;  /* 0x000000011515d824 */ /* 0x000fc400078e0a1d */
[----:B------:R-:W-:Y:S01]  /*96a0*/  STL [R1+0x388], R12 ;  /* 0x0003880c01007387 */ /* 0x000fe20000100800 */
[----:B------:R-:W-:-:S03]  /*96b0*/  ISETP.GT.U32.AND P5, PT, R29, R18, PT ;  /* 0x000000121d00720c */ /* 0x000fc60003fa4070 */
[----:B------:R-:W-:Y:S04]  /*96c0*/  STL [R1+0x38c], R15 ;  /* 0x00038c0f01007387 */ /* 0x000fe80000100800 */
[----:B------:R-:W-:Y:S01]  /*96d0*/  STL [R1+0x390], R16 ;  /* 0x0003901001007387 */ /* 0x000fe20000100800 */
[----:B------:R-:W-:-:S03]  /*96e0*/  ISETP.GT.U32.AND P1, PT, R29, R24, PT ;  /* 0x000000181d00720c */ /* 0x000fc60003f24070 */
[----:B------:R0:W-:Y:S04]  /*96f0*/  STL [R1+0x378], R26 ;  /* 0x0003781a01007387 */ /* 0x0001e80000100800 */
[----:B------:R1:W-:Y:S01]  /*9700*/  STL [R1+0x374], R19 ;  /* 0x0003741301007387 */ /* 0x0003e20000100800 */
[--C-:B------:R-:W-:Y:S02]  /*9710*/  @!P0 IMAD.IADD R20, R20, 0x1, -R29.reuse ;  /* 0x0000000114148824 */ /* 0x100fe400078e0a1d */
[--C-:B------:R-:W-:Y:S01]  /*9720*/  @!P6 IMAD.IADD R23, R23, 0x1, -R29.reuse ;  /* 0x000000011717e824 */ /* 0x100fe200078e0a1d */
[----:B0-----:R-:W4:Y:S01]  /*9730*/  LDL.LU R26, [R1+0x338] ;  /* 0x00033800011a7983 */ /* 0x001f220000300800 */
[----:B------:R-:W-:-:S03]  /*9740*/  @!P2 IMAD.IADD R13, R13, 0x1, -R29 ;  /* 0x000000010d0da824 */ /* 0x000fc600078e0a1d */
[----:B------:R-:W5:Y:S01]  /*9750*/  LDL.LU R11, [R1+0x33c] ;  /* 0x00033c00010b7983 */ /* 0x000f620000300800 */
[----:B------:R-:W-:-:S03]  /*9760*/  @!P4 IMAD.IADD R17, R17, 0x1, -R29 ;  /* 0x000000011111c824 */ /* 0x000fc600078e0a1d */
[----:B------:R-:W5:Y:S04]  /*9770*/  LDL.LU R15, [R1+0x340] ;  /* 0x00034000010f7983 */ /* 0x000f680000300800 */
[----:B------:R-:W5:Y:S01]  /*9780*/  LDL.LU R16, [R1+0x348] ;  /* 0x0003480001107983 */ /* 0x000f620000300800 */
[----:B------:R-:W-:-:S03]  /*9790*/  @!P5 IMAD.IADD R18, R18, 0x1, -R29 ;  /* 0x000000011212d824 */ /* 0x000fc600078e0a1d */
[----:B-1----:R-:W5:Y:S04]  /*97a0*/  LDL.LU R19, [R1+0x344] ;  /* 0x0003440001137983 */ /* 0x002f680000300800 */
[----:B------:R0:W-:Y:S01]  /*97b0*/  STL [R1+0x37c], R23 ;  /* 0x00037c1701007387 */ /* 0x0001e20000100800 */
[----:B------:R-:W-:-:S03]  /*97c0*/  @!P1 IMAD.IADD R24, R24, 0x1, -R29 ;  /* 0x0000000118189824 */ /* 0x000fc600078e0a1d */
[----:B0-----:R-:W5:Y:S04]  /*97d0*/  LDL.LU R23, [R1+0x324] ;  /* 0x0003240001177983 */ /* 0x001f680000300800 */
[----:B------:R0:W-:Y:S04]  /*97e0*/  STL [R1+0x384], R13 ;  /* 0x0003840d01007387 */ /* 0x0001e80000100800 */
[----:B------:R-:W5:Y:S04]  /*97f0*/  LDL.LU R4, [R1+0x328] ;  /* 0x0003280001047983 */ /* 0x000f680000300800 */
[----:B------:R1:W-:Y:S04]  /*9800*/  STL [R1+0x380], R17 ;  /* 0x0003801101007387 */ /* 0x0003e80000100800 */
[----:B------:R-:W5:Y:S04]  /*9810*/  LDL.LU R12, [R1+0x32c] ;  /* 0x00032c00010c7983 */ /* 0x000f680000300800 */
[----:B------:R-:W-:Y:S04]  /*9820*/  STL [R1+0x360], R18 ;  /* 0x0003601201007387 */ /* 0x000fe80000100800 */
[----:B0-----:R-:W5:Y:S04]  /*9830*/  LDL.LU R13, [R1+0x334] ;  /* 0x00033400010d7983 */ /* 0x001f680000300800 */
[----:B-1----:R-:W5:Y:S01]  /*9840*/  LDL.LU R17, [R1+0x330] ;  /* 0x0003300001117983 */ /* 0x002f620000300800 */
[----:B--2---:R-:W-:-:S02]  /*9850*/  ISETP.GT.U32.AND P3, PT, R29, R22, PT ;  /* 0x000000161d00720c */ /* 0x004fc40003f64070 */
[----:B------:R-:W-:-:S11]  /*9860*/  ISETP.GT.U32.AND P0, PT, R29, R25, PT ;  /* 0x000000191d00720c */ /* 0x000fd60003f04070 */
[--C-:B------:R-:W-:Y:S01]  /*9870*/  @!P3 IMAD.IADD R22, R22, 0x1, -R29.reuse ;  /* 0x000000011616b824 */ /* 0x100fe200078e0a1d */
[----:B------:R-:W-:Y:S01]  /*9880*/  ISETP.GT.U32.AND P3, PT, R29, R20, PT ;  /* 0x000000141d00720c */ /* 0x000fe20003f64070 */
[----:B------:R-:W-:Y:S01]  /*9890*/  @!P0 IMAD.IADD R25, R25, 0x1, -R29 ;  /* 0x0000000119198824 */ /* 0x000fe200078e0a1d */
[----:B------:R-:W-:-:S11]  /*98a0*/  ISETP.GT.U32.AND P0, PT, R29, R24, PT ;  /* 0x000000181d00720c */ /* 0x000fd60003f04070 */
[----:B------:R-:W-:-:S05]  /*98b0*/  @!P3 IMAD.IADD R20, R20, 0x1, -R29 ;  /* 0x000000011414b824 */ /* 0x000fca00078e0a1d */
[----:B------:R0:W-:Y:S04]  /*98c0*/  STL [R1+0x364], R20 ;  /* 0x0003641401007387 */ /* 0x0001e80000100800 */
[----:B0-----:R-:W2:Y:S01]  /*98d0*/  LDL.LU R20, [R1+0x310] ;  /* 0x0003100001147983 */ /* 0x001ea20000300800 */
[----:B------:R-:W-:-:S03]  /*98e0*/  @!P0 IMAD.IADD R24, R24, 0x1, -R29 ;  /* 0x0000000118188824 */ /* 0x000fc600078e0a1d */
[----:B------:R-:W2:Y:S04]  /*98f0*/  LDL.LU R18, [R1+0x314] ;  /* 0x0003140001127983 */ /* 0x000ea80000300800 */
[----:B------:R0:W-:Y:S04]  /*9900*/  STL [R1+0x368], R24 ;  /* 0x0003681801007387 */ /* 0x0001e80000100800 */
[----:B0-----:R-:W2:Y:S01]  /*9910*/  LDL.LU R24, [R1+0x318] ;  /* 0x0003180001187983 */ /* 0x001ea20000300800 */
[C---:B---3--:R-:W-:Y:S02]  /*9920*/  ISETP.GT.U32.AND P1, PT, R29.reuse, R27, PT ;  /* 0x0000001b1d00720c */ /* 0x048fe40003f24070 */
[----:B------:R-:W-:-:S11]  /*9930*/  ISETP.GT.U32.AND P2, PT, R29, R10, PT ;  /* 0x0000000a1d00720c */ /* 0x000fd60003f44070 */
[--C-:B------:R-:W-:Y:S01]  /*9940*/  @!P1 IMAD.IADD R27, R27, 0x1, -R29.reuse ;  /* 0x000000011b1b9824 */ /* 0x100fe200078e0a1d */
[C---:B------:R-:W-:Y:S02]  /*9950*/  ISETP.GT.U32.AND P1, PT, R29.reuse, R3, PT ;  /* 0x000000031d00720c */ /* 0x040fe40003f24070 */
[C---:B------:R-:W-:Y:S02]  /*9960*/  ISETP.GT.U32.AND P4, PT, R29.reuse, R14, PT ;  /* 0x0000000e1d00720c */ /* 0x040fe40003f84070 */
[C---:B------:R-:W-:Y:S02]  /*9970*/  ISETP.GT.U32.AND P6, PT, R29.reuse, R27, PT ;  /* 0x0000001b1d00720c */ /* 0x040fe40003fc4070 */
[----:B------:R-:W-:Y:S01]  /*9980*/  ISETP.GT.U32.AND P5, PT, R29, R21, PT ;  /* 0x000000151d00720c */ /* 0x000fe20003fa4070 */
[----:B------:R-:W-:-:S06]  /*9990*/  @!P2 IMAD.IADD R10, R10, 0x1, -R29 ;  /* 0x000000010a0aa824 */ /* 0x000fcc00078e0a1d */
[--C-:B------:R-:W-:Y:S01]  /*99a0*/  @!P1 IMAD.IADD R3, R3, 0x1, -R29.reuse ;  /* 0x0000000103039824 */ /* 0x100fe200078e0a1d */
[C---:B------:R-:W-:Y:S01]  /*99b0*/  ISETP.GT.U32.AND P3, PT, R29.reuse, R22, PT ;  /* 0x000000161d00720c */ /* 0x040fe20003f64070 */
[--C-:B------:R-:W-:Y:S01]  /*99c0*/  @!P4 IMAD.IADD R14, R14, 0x1, -R29.reuse ;  /* 0x000000010e0ec824 */ /* 0x100fe200078e0a1d */
[----:B------:R-:W-:Y:S01]  /*99d0*/  ISETP.GT.U32.AND P0, PT, R29, R25, PT ;  /* 0x000000191d00720c */ /* 0x000fe20003f04070 */
[--C-:B------:R-:W-:Y:S02]  /*99e0*/  @!P6 IMAD.IADD R27, R27, 0x1, -R29.reuse ;  /* 0x000000011b1be824 */ /* 0x100fe400078e0a1d */
[--C-:B------:R-:W-:Y:S01]  /*99f0*/  @!P5 IMAD.IADD R21, R21, 0x1, -R29.reuse ;  /* 0x000000011515d824 */ /* 0x100fe200078e0a1d */
[----:B------:R-:W-:Y:S07]  /*9a00*/  STL [R1+0x370], R3 ;  /* 0x0003700301007387 */ /* 0x000fee0000100800 */
[----:B------:R-:W-:-:S02]  /*9a10*/  @!P3 IMAD.IADD R22, R22, 0x1, -R29 ;  /* 0x000000011616b824 */ /* 0x000fc400078e0a1d */
[----:B------:R-:W-:Y:S01]  /*9a20*/  @!P0 IMAD.IADD R25, R25, 0x1, -R29 ;  /* 0x0000000119198824 */ /* 0x000fe200078e0a1d */
[----:B------:R-:W-:Y:S04]  /*9a30*/  STL [R1+0x36c], R10 ;  /* 0x00036c0a01007387 */ /* 0x000fe80000100800 */
[----:B------:R-:W-:Y:S04]  /*9a40*/  STL [R1+0x34c], R14 ;  /* 0x00034c0e01007387 */ /* 0x000fe80000100800 */
[----:B------:R-:W-:Y:S04]  /*9a50*/  STL [R1+0x350], R21 ;  /* 0x0003501501007387 */ /* 0x000fe80000100800 */
[----:B------:R-:W-:Y:S01]  /*9a60*/  STL [R1+0x354], R22 ;  /* 0x0003541601007387 */ /* 0x000fe20000100800 */
[----:B----4-:R-:W-:-:S02]  /*9a70*/  ISETP.GT.U32.AND P1, PT, R29, R26, PT ;  /* 0x0000001a1d00720c */ /* 0x010fc40003f24070 */
[C---:B-----5:R-:W-:Y:S02]  /*9a80*/  ISETP.GT.U32.AND P2, PT, R29.reuse, R11, PT ;  /* 0x0000000b1d00720c */ /* 0x060fe40003f44070 */
[C---:B------:R-:W-:Y:S02]  /*9a90*/  ISETP.GT.U32.AND P4, PT, R29.reuse, R15, PT ;  /* 0x0000000f1d00720c */ /* 0x040fe40003f84070 */
[----:B------:R-:W-:-:S07]  /*9aa0*/  ISETP.GT.U32.AND P5, PT, R29, R16, PT ;  /* 0x000000101d00720c */ /* 0x000fce0003fa4070 */
[--C-:B------:R-:W-:Y:S02]  /*9ab0*/  @!P1 IMAD.IADD R26, R26, 0x1, -R29.reuse ;  /* 0x000000011a1a9824 */ /* 0x100fe400078e0a1d */
[--C-:B------:R-:W-:Y:S01]  /*9ac0*/  @!P2 IMAD.IADD R11, R11, 0x1, -R29.reuse ;  /* 0x000000010b0ba824 */ /* 0x100fe200078e0a1d */
[----:B------:R-:W-:Y:S01]  /*9ad0*/  ISETP.GT.U32.AND P3, PT, R29, R19, PT ;  /* 0x000000131d00720c */ /* 0x000fe20003f64070 */
[----:B------:R-:W-:Y:S01]  /*9ae0*/  @!P4 IMAD.IADD R15, R15, 0x1, -R29 ;  /* 0x000000010f0fc824 */ /* 0x000fe200078e0a1d */
[C---:B------:R-:W-:Y:S02]  /*9af0*/  ISETP.GT.U32.AND P6, PT, R29.reuse, R4, PT ;  /* 0x000000041d00720c */ /* 0x040fe40003fc4070 */
[C---:B------:R-:W-:Y:S02]  /*9b00*/  ISETP.GT.U32.AND P1, PT, R29.reuse, R12, PT ;  /* 0x0000000c1d00720c */ /* 0x040fe40003f24070 */
[----:B------:R-:W-:-:S09]  /*9b10*/  ISETP.GT.U32.AND P2, PT, R29, R13, PT ;  /* 0x0000000d1d00720c */ /* 0x000fd20003f44070 */
[--C-:B------:R-:W-:Y:S01]  /*9b20*/  @!P6 IMAD.IADD R4, R4, 0x1, -R29.reuse ;  /* 0x000000010404e824 */ /* 0x100fe200078e0a1d */
[C---:B------:R-:W-:Y:S01]  /*9b30*/  ISETP.GT.U32.AND P0, PT, R29.reuse, R23, PT ;  /* 0x000000171d00720c */ /* 0x040fe20003f04070 */
[--C-:B------:R-:W-:Y:S01]  /*9b40*/  @!P5 IMAD.IADD R16, R16, 0x1, -R29.reuse ;  /* 0x000000011010d824 */ /* 0x100fe200078e0a1d */
[C---:B------:R-:W-:Y:S01]  /*9b50*/  ISETP.GT.U32.AND P6, PT, R29.reuse, R26, PT ;  /* 0x0000001a1d00720c */ /* 0x040fe20003fc4070 */
[--C-:B------:R-:W-:Y:S01]  /*9b60*/  @!P1 IMAD.IADD R12, R12, 0x1, -R29.reuse ;  /* 0x000000010c0c9824 */ /* 0x100fe200078e0a1d */
[C---:B------:R-:W-:Y:S02]  /*9b70*/  ISETP.GT.U32.AND P4, PT, R29.reuse, R17, PT ;  /* 0x000000111d00720c */ /* 0x040fe40003f84070 */
[----:B------:R-:W-:Y:S01]  /*9b80*/  ISETP.GT.U32.AND P1, PT, R29, R11, PT ;  /* 0x0000000b1d00720c */ /* 0x000fe20003f24070 */
[----:B------:R0:W-:Y:S01]  /*9b90*/  STL [R1+0x358], R27 ;  /* 0x0003581b01007387 */ /* 0x0001e20000100800 */
[----:B------:R-:W-:Y:S01]  /*9ba0*/  @!P2 IMAD.IADD R13, R13, 0x1, -R29 ;  /* 0x000000010d0da824 */ /* 0x000fe200078e0a1d */
[----:B------:R-:W-:-:S02]  /*9bb0*/  ISETP.GT.U32.AND P2, PT, R29, R15, PT ;  /* 0x0000000f1d00720c */ /* 0x000fc40003f44070 */
[----:B------:R1:W-:Y:S01]  /*9bc0*/  STL [R1+0x35c], R25 ;  /* 0x00035c1901007387 */ /* 0x0003e20000100800 */
[----:B------:R-:W-:-:S03]  /*9bd0*/  @!P3 IMAD.IADD R19, R19, 0x1, -R29 ;  /* 0x000000011313b824 */ /* 0x000fc600078e0a1d */
[----:B0-----:R-:W3:Y:S01]  /*9be0*/  LDL.LU R27, [R1+0x320] ;  /* 0x00032000011b7983 */ /* 0x001ee20000300800 */
[----:B------:R-:W-:-:S03]  /*9bf0*/  @!P0 IMAD.IADD R23, R23, 0x1, -R29 ;  /* 0x0000000117178824 */ /* 0x000fc600078e0a1d */
[----:B------:R-:W4:Y:S01]  /*9c00*/  LDL.LU R14, [R1+0x31c] ;  /* 0x00031c00010e7983 */ /* 0x000f220000300800 */
[----:B------:R-:W-:-:S03]  /*9c10*/  @!P6 IMAD.IADD R26, R26, 0x1, -R29 ;  /* 0x000000011a1ae824 */ /* 0x000fc600078e0a1d */
[----:B------:R-:W5:Y:S01]  /*9c20*/  LDL.LU R21, [R1+0x2fc] ;  /* 0x0002fc0001157983 */ /* 0x000f620000300800 */
[--C-:B------:R-:W-:Y:S01]  /*9c30*/  @!P4 IMAD.IADD R17, R17, 0x1, -R29.reuse ;  /* 0x000000011111c824 */ /* 0x100fe200078e0a1d */
[----:B------:R-:W-:Y:S01]  /*9c40*/  ISETP.GT.U32.AND P4, PT, R29, R16, PT ;  /* 0x000000101d00720c */ /* 0x000fe20003f84070 */
[--C-:B------:R-:W-:Y:S01]  /*9c50*/  @!P1 IMAD.IADD R11, R11, 0x1, -R29.reuse ;  /* 0x000000010b0b9824 */ /* 0x100fe200078e0a1d */
[----:B------:R-:W5:Y:S01]  /*9c60*/  LDL.LU R22, [R1+0x300] ;  /* 0x0003000001167983 */ /* 0x000f620000300800 */
[----:B------:R-:W-:-:S03]  /*9c70*/  @!P2 IMAD.IADD R15, R15, 0x1, -R29 ;  /* 0x000000010f0fa824 */ /* 0x000fc600078e0a1d */
[----:B-1----:R-:W5:Y:S04]  /*9c80*/  LDL.LU R25, [R1+0x304] ;  /* 0x0003040001197983 */ /* 0x002f680000300800 */
[----:B------:R0:W-:Y:S01]  /*9c90*/  STL [R1+0x338], R26 ;  /* 0x0003381a01007387 */ /* 0x0001e20000100800 */
[----:B------:R-:W-:-:S03]  /*9ca0*/  ISETP.GT.U32.AND P1, PT, R29, R12, PT ;  /* 0x0000000c1d00720c */ /* 0x000fc60003f24070 */
[----:B0-----:R-:W5:Y:S04]  /*9cb0*/  LDL.LU R26, [R1+0x30c] ;  /* 0x00030c00011a7983 */ /* 0x001f680000300800 */
[----:B------:R-:W5:Y:S04]  /*9cc0*/  LDL.LU R9, [R1+0x308] ;  /* 0x0003080001097983 */ /* 0x000f680000300800 */
[----:B------:R0:W-:Y:S04]  /*9cd0*/  STL [R1+0x33c], R11 ;  /* 0x00033c0b01007387 */ /* 0x0001e80000100800 */
[----:B------:R-:W5:Y:S04]  /*9ce0*/  LDL.LU R10, [R1+0x2e8] ;  /* 0x0002e800010a7983 */ /* 0x000f680000300800 */
[----:B------:R1:W-:Y:S04]  /*9cf0*/  STL [R1+0x340], R15 ;  /* 0x0003400f01007387 */ /* 0x0003e80000100800 */
[----:B0-----:R-:W5:Y:S01]  /*9d00*/  LDL.LU R11, [R1+0x2ec] ;  /* 0x0002ec00010b7983 */ /* 0x001f620000300800 */
[----:B------:R-:W-:Y:S01]  /*9d10*/  ISETP.GT.U32.AND P2, PT, R29, R13, PT ;  /* 0x0000000d1d00720c */ /* 0x000fe20003f44070 */
[----:B------:R-:W-:-:S02]  /*9d20*/  @!P4 IMAD.IADD R16, R16, 0x1, -R29 ;  /* 0x000000011010c824 */ /* 0x000fc400078e0a1d */
[----:B-1----:R-:W5:Y:S01]  /*9d30*/  LDL.LU R15, [R1+0x2f0] ;  /* 0x0002f000010f7983 */ /* 0x002f620000300800 */
[----:B------:R-:W-:Y:S01]  /*9d40*/  ISETP.GT.U32.AND P4, PT, R29, R17, PT ;  /* 0x000000111d00720c */ /* 0x000fe20003f84070 */
[--C-:B------:R-:W-:Y:S02]  /*9d50*/  @!P1 IMAD.IADD R12, R12, 0x1, -R29.reuse ;  /* 0x000000010c0c9824 */ /* 0x100fe400078e0a1d */
[----:B------:R0:W-:Y:S06]  /*9d60*/  STL [R1+0x348], R16 ;  /* 0x0003481001007387 */ /* 0x0001ec0000100800 */
[----:B------:R-:W-:Y:S01]  /*9d70*/  @!P2 IMAD.IADD R13, R13, 0x1, -R29 ;  /* 0x000000010d0da824 */ /* 0x000fe200078e0a1d */
[----:B0-----:R-:W5:Y:S01]  /*9d80*/  LDL.LU R16, [R1+0x2f8] ;  /* 0x0002f80001107983 */ /* 0x001f620000300800 */
[----:B--2---:R-:W-:-:S02]  /*9d90*/  ISETP.GT.U32.AND P5, PT, R29, R20, PT ;  /* 0x000000141d00720c */ /* 0x004fc40003fa4070 */
[----:B------:R-:W-:-:S11]  /*9da0*/  ISETP.GT.U32.AND P3, PT, R29, R18, PT ;  /* 0x000000121d00720c */ /* 0x000fd60003f64070 */
[--C-:B------:R-:W-:Y:S01]  /*9db0*/  @!P5 IMAD.IADD R20, R20, 0x1, -R29.reuse ;  /* 0x000000011414d824 */ /* 0x100fe200078e0a1d */
[C---:B------:R-:W-:Y:S02]  /*9dc0*/  ISETP.GT.U32.AND P5, PT, R29.reuse, R19, PT ;  /* 0x000000131d00720c */ /* 0x040fe40003fa4070 */
[C---:B------:R-:W-:Y:S01]  /*9dd0*/  ISETP.GT.U32.AND P0, PT, R29.reuse, R24, PT ;  /* 0x000000181d00720c */ /* 0x040fe20003f04070 */
[----:B------:R-:W-:Y:S01]  /*9de0*/  @!P3 IMAD.IADD R18, R18, 0x1, -R29 ;  /* 0x000000011212b824 */ /* 0x000fe200078e0a1d */
[----:B------:R-:W-:-:S09]  /*9df0*/  ISETP.GT.U32.AND P3, PT, R29, R23, PT ;  /* 0x000000171d00720c */ /* 0x000fd20003f64070 */
[--C-:B------:R-:W-:Y:S02]  /*9e00*/  @!P5 IMAD.IADD R19, R19, 0x1, -R29.reuse ;  /* 0x000000011313d824 */ /* 0x100fe400078e0a1d */
[--C-:B------:R-:W-:Y:S01]  /*9e10*/  @!P0 IMAD.IADD R24, R24, 0x1, -R29.reuse ;  /* 0x0000000118188824 */ /* 0x100fe200078e0a1d */
[C---:B------:R-:W-:Y:S02]  /*9e20*/  ISETP.GT.U32.AND P0, PT, R29.reuse, R4, PT ;  /* 0x000000041d00720c */ /* 0x040fe40003f04070 */
[----:B------:R-:W-:Y:S01]  /*9e30*/  ISETP.GT.U32.AND P5, PT, R29, R20, PT ;  /* 0x000000141d00720c */ /* 0x000fe20003fa4070 */
[--C-:B------:R-:W-:Y:S01]  /*9e40*/  @!P3 IMAD.IADD R23, R23, 0x1, -R29.reuse ;  /* 0x000000011717b824 */ /* 0x100fe200078e0a1d */
[----:B------:R0:W-:Y:S01]  /*9e50*/  STL [R1+0x344], R19 ;  /* 0x0003441301007387 */ /* 0x0001e20000100800 */
[----:B------:R-:W-:-:S08]  /*9e60*/  @!P4 IMAD.IADD R17, R17, 0x1, -R29 ;  /* 0x000000011111c824 */ /* 0x000fd000078e0a1d */
[--C-:B------:R-:W-:Y:S01]  /*9e70*/  @!P0 IMAD.IADD R4, R4, 0x1, -R29.reuse ;  /* 0x0000000104048824 */ /* 0x100fe200078e0a1d */
[----:B0-----:R-:W2:Y:S01]  /*9e80*/  LDL.LU R19, [R1+0x2f4] ;  /* 0x0002f40001137983 */ /* 0x001ea20000300800 */
[----:B------:R-:W-:-:S03]  /*9e90*/  @!P5 IMAD.IADD R20, R20, 0x1, -R29 ;  /* 0x000000011414d824 */ /* 0x000fc600078e0a1d */
[----:B------:R0:W-:Y:S04]  /*9ea0*/  STL [R1+0x324], R23 ;  /* 0x0003241701007387 */ /* 0x0001e80000100800 */
[----:B0-----:R-:W2:Y:S04]  /*9eb0*/  LDL.LU R23, [R1+0x2d4] ;  /* 0x0002d40001177983 */ /* 0x001ea80000300800 */
[----:B------:R-:W-:Y:S04]  /*9ec0*/  STL [R1+0x328], R4 ;  /* 0x0003280401007387 */ /* 0x000fe80000100800 */
[----:B------:R-:W-:Y:S04]  /*9ed0*/  STL [R1+0x32c], R12 ;  /* 0x00032c0c01007387 */ /* 0x000fe80000100800 */
[----:B------:R-:W-:Y:S04]  /*9ee0*/  STL [R1+0x334], R13 ;  /* 0x0003340d01007387 */ /* 0x000fe80000100800 */
[----:B------:R0:W-:Y:S04]  /*9ef0*/  STL [R1+0x310], R20 ;  /* 0x0003101401007387 */ /* 0x0001e80000100800 */
[----:B------:R-:W-:Y:S04]  /*9f00*/  STL [R1+0x330], R17 ;  /* 0x0003301101007387 */ /* 0x000fe80000100800 */
[----:B0-----:R-:W2:Y:S01]  /*9f10*/  LDL R20, [R1+0x1068] ;  /* 0x0010680001147983 */ /* 0x001ea20000100800 */
[----:B------:R-:W-:-:S02]  /*9f20*/  ISETP.GT.U32.AND P6, PT, R29, R24, PT ;  /* 0x000000181d00720c */ /* 0x000fc40003fc4070 */
[----:B------:R-:W-:-:S11]  /*9f30*/  ISETP.GT.U32.AND P3, PT, R29, R18, PT ;  /* 0x000000121d00720c */ /* 0x000fd60003f64070 */
[--C-:B------:R-:W-:Y:S02]  /*9f40*/  @!P6 IMAD.IADD R24, R24, 0x1, -R29.reuse ;  /* 0x000000011818e824 */ /* 0x100fe400078e0a1d */
[----:B------:R-:W-:-:S03]  /*9f50*/  @!P3 IMAD.IADD R18, R18, 0x1, -R29 ;  /* 0x000000011212b824 */ /* 0x000fc600078e0a1d */
[----:B------:R0:W-:Y:S04]  /*9f60*/  STL [R1+0x318], R24 ;  /* 0x0003181801007387 */ /* 0x0001e80000100800 */
[----:B------:R1:W-:Y:S04]  /*9f70*/  STL [R1+0x314], R18 ;  /* 0x0003141201007387 */ /* 0x0003e80000100800 */
[----:B0-----:R-:W2:Y:S04]  /*9f80*/  LDL.LU R24, [R1+0x2d8] ;  /* 0x0002d80001187983 */ /* 0x001ea80000300800 */
[----:B------:R-:W2:Y:S04]  /*9f90*/  LDL.LU R12, [R1+0x2dc] ;  /* 0x0002dc00010c7983 */ /* 0x000ea80000300800 */
[----:B------:R-:W2:Y:S04]  /*9fa0*/  LDL.LU R17, [R1+0x2e4] ;  /* 0x0002e40001117983 */ /* 0x000ea80000300800 */
[----:B-1----:R-:W2:Y:S01]  /*9fb0*/  LDL.LU R18, [R1+0x2e0] ;  /* 0x0002e00001127983 */ /* 0x002ea20000300800 */
[----:B---3--:R-:W-:-:S02]  /*9fc0*/  ISETP.GT.U32.AND P0, PT, R29, R27, PT ;  /* 0x0000001b1d00720c */ /* 0x008fc40003f04070 */
[C---:B----4-:R-:W-:Y:S02]  /*9fd0*/  ISETP.GT.U32.AND P1, PT, R29.reuse, R14, PT ;  /* 0x0000000e1d00720c */ /* 0x050fe40003f24070 */
[C---:B-----5:R-:W-:Y:S02]  /*9fe0*/  ISETP.GT.U32.AND P2, PT, R29.reuse, R21, PT ;  /* 0x000000151d00720c */ /* 0x060fe40003f44070 */
[----:B------:R-:W-:-:S07]  /*9ff0*/  ISETP.GT.U32.AND P4, PT, R29, R22, PT ;  /* 0x000000161d00720c */ /* 0x000fce0003f84070 */
[--C-:B------:R-:W-:Y:S02]  /*a000*/  @!P0 IMAD.IADD R27, R27, 0x1, -R29.reuse ;  /* 0x000000011b1b8824 */ /* 0x100fe400078e0a1d */
[--C-:B------:R-:W-:Y:S02]  /*a010*/  @!P1 IMAD.IADD R14, R14, 0x1, -R29.reuse ;  /* 0x000000010e0e9824 */ /* 0x100fe400078e0a1d */
[----:B------:R-:W-:Y:S01]  /*a020*/  @!P2 IMAD.IADD R21, R21, 0x1, -R29 ;  /* 0x000000011515a824 */ /* 0x000fe200078e0a1d */
[C---:B------:R-:W-:Y:S02]  /*a030*/  ISETP.GT.U32.AND P6, PT, R29.reuse, R9, PT ;  /* 0x000000091d00720c */ /* 0x040fe40003fc4070 */
[C---:B------:R-:W-:Y:S02]  /*a040*/  ISETP.GT.U32.AND P0, PT, R29.reuse, R10, PT ;  /* 0x0000000a1d00720c */ /* 0x040fe40003f04070 */
[C---:B------:R-:W-:Y:S02]  /*a050*/  ISETP.GT.U32.AND P1, PT, R29.reuse, R11, PT ;  /* 0x0000000b1d00720c */ /* 0x040fe40003f24070 */
[----:B------:R-:W-:-:S07]  /*a060*/  ISETP.GT.U32.AND P2, PT, R29, R15, PT ;  /* 0x0000000f1d00720c */ /* 0x000fce0003f44070 */
[--C-:B------:R-:W-:Y:S01]  /*a070*/  @!P6 IMAD.IADD R9, R9, 0x1, -R29.reuse ;  /* 0x000000010909e824 */ /* 0x100fe200078e0a1d */
[C---:B------:R-:W-:Y:S01]  /*a080*/  ISETP.GT.U32.AND P6, PT, R29.reuse, R27, PT ;  /* 0x0000001b1d00720c */ /* 0x040fe20003fc4070 */
[--C-:B------:R-:W-:Y:S02]  /*a090*/  @!P4 IMAD.IADD R22, R22, 0x1, -R29.reuse ;  /* 0x000000011616c824 */ /* 0x100fe400078e0a1d */
[--C-:B------:R-:W-:Y:S01]  /*a0a0*/  @!P0 IMAD.IADD R10, R10, 0x1, -R29.reuse ;  /* 0x000000010a0a8824 */ /* 0x100fe200078e0a1d */
[----:B------:R-:W-:Y:S01]  /*a0b0*/  ISETP.GT.U32.AND P0, PT, R29, R14, PT ;  /* 0x0000000e1d00720c */ /* 0x000fe20003f04070 */
[--C-:B------:R-:W-:Y:S01]  /*a0c0*/  @!P1 IMAD.IADD R11, R11, 0x1, -R29.reuse ;  /* 0x000000010b0b9824 */ /* 0x100fe200078e0a1d */
[C---:B------:R-:W-:Y:S02]  /*a0d0*/  ISETP.GT.U32.AND P5, PT, R29.reuse, R25, PT ;  /* 0x000000191d00720c */ /* 0x040fe40003fa4070 */
[----:B------:R-:W-:Y:S01]  /*a0e0*/  ISETP.GT.U32.AND P1, PT, R29, R21, PT ;  /* 0x000000151d00720c */ /* 0x000fe20003f24070 */
[----:B------:R-:W-:Y:S01]  /*a0f0*/  @!P2 IMAD.IADD R15, R15, 0x1, -R29 ;  /* 0x000000010f0fa824 */ /* 0x000fe200078e0a1d */
[----:B------:R-:W-:-:S02]  /*a100*/  ISETP.GT.U32.AND P2, PT, R29, R22, PT ;  /* 0x000000161d00720c */ /* 0x000fc40003f44070 */
[----:B------:R-:W-:Y:S01]  /*a110*/  ISETP.GT.U32.AND P4, PT, R29, R16, PT ;  /* 0x000000101d00720c */ /* 0x000fe20003f84070 */
[----:B------:R-:W-:-:S04]  /*a120*/  @!P6 IMAD.IADD R27, R27, 0x1, -R29 ;  /* 0x000000011b1be824 */ /* 0x000fc800078e0a1d */
[--C-:B------:R-:W-:Y:S02]  /*a130*/  @!P0 IMAD.IADD R14, R14, 0x1, -R29.reuse ;  /* 0x000000010e0e8824 */ /* 0x100fe400078e0a1d */
[--C-:B------:R-:W-:Y:S02]  /*a140*/  @!P5 IMAD.IADD R25, R25, 0x1, -R29.reuse ;  /* 0x000000011919d824 */ /* 0x100fe400078e0a1d */
[--C-:B------:R-:W-:Y:S02]  /*a150*/  @!P1 IMAD.IADD R21, R21, 0x1, -R29.reuse ;  /* 0x0000000115159824 */ /* 0x100fe400078e0a1d */
[--C-:B------:R-:W-:Y:S02]  /*a160*/  @!P2 IMAD.IADD R22, R22, 0x1, -R29.reuse ;  /* 0x000000011616a824 */ /* 0x100fe400078e0a1d */
[----:B------:R-:W-:Y:S01]  /*a170*/  @!P4 IMAD.IADD R16, R16, 0x1, -R29 ;  /* 0x000000011010c824 */ /* 0x000fe200078e0a1d */
[----:B------:R-:W-:-:S13]  /*a180*/  ISETP.GT.U32.AND P4, PT, R29, R25, PT ;  /* 0x000000191d00720c */ /* 0x000fda0003f84070 */
[----:B------:R-:W-:Y:S01]  /*a190*/  @!P4 IMAD.IADD R25, R25, 0x1, -R29 ;  /* 0x000000011919c824 */ /* 0x000fe200078e0a1d */
[----:B--2---:R-:W-:Y:S02]  /*a1a0*/  IABS R4, R20 ;  /* 0x0000001400047213 */ /* 0x004fe40000000000 */
[----:B------:R-:W2:Y:S04]  /*a1b0*/  LDL.LU R20, [R1+0x2c0] ;  /* 0x0002c00001147983 */ /* 0x000ea80000300800 */
[----:B------:R0:W-:Y:S04]  /*a1c0*/  STL [R1+0x320], R27 ;  /* 0x0003201b01007387 */ /* 0x0001e80000100800 */
[----:B0-----:R-:W3:Y:S04]  /*a1d0*/  LDL.LU R27, [R1+0x2c4] ;  /* 0x0002c400011b7983 */ /* 0x001ee80000300800 */
[----:B------:R0:W-:Y:S04]  /*a1e0*/  STL [R1+0x31c], R14 ;  /* 0x00031c0e01007387 */ /* 0x0001e80000100800 */
[----:B------:R-:W4:Y:S04]  /*a1f0*/  LDL.LU R3, [R1+0x2c8] ;  /* 0x0002c80001037983 */ /* 0x000f280000300800 */
[----:B------:R1:W-:Y:S04]  /*a200*/  STL [R1+0x2fc], R21 ;  /* 0x0002fc1501007387 */ /* 0x0003e80000100800 */
[----:B------:R-:W5:Y:S04]  /*a210*/  LDL.LU R13, [R1+0x2d0] ;  /* 0x0002d000010d7983 */ /* 0x000f680000300800 */
[----:B------:R1:W-:Y:S04]  /*a220*/  STL [R1+0x300], R22 ;  /* 0x0003001601007387 */ /* 0x0003e80000100800 */
[----:B0-----:R-:W3:Y:S04]  /*a230*/  LDL.LU R14, [R1+0x2cc] ;  /* 0x0002cc00010e7983 */ /* 0x001ee80000300800 */
[----:B-1----:R-:W3:Y:S04]  /*a240*/  LDL.LU R21, [R1+0x2ac] ;  /* 0x0002ac0001157983 */ /* 0x002ee80000300800 */
[----:B------:R0:W-:Y:S04]  /*a250*/  STL [R1+0x304], R25 ;  /* 0x0003041901007387 */ /* 0x0001e80000100800 */
[----:B------:R-:W3:Y:S01]  /*a260*/  LDL.LU R22, [R1+0x2b0] ;  /* 0x0002b00001167983 */ /* 0x000ee20000300800 */
[----:B------:R-:W-:-:S02]  /*a270*/  ISETP.GT.U32.AND P3, PT, R29, R26, PT ;  /* 0x0000001a1d00720c */ /* 0x000fc40003f64070 */
[C---:B------:R-:W-:Y:S02]  /*a280*/  ISETP.GT.U32.AND P5, PT, R29.reuse, R19, PT ;  /* 0x000000131d00720c */ /* 0x040fe40003fa4070 */
[C---:B------:R-:W-:Y:S01]  /*a290*/  ISETP.GT.U32.AND P0, PT, R29.reuse, R10, PT ;  /* 0x0000000a1d00720c */ /* 0x040fe20003f04070 */
[----:B0-----:R-:W3:Y:S08]  /*a2a0*/  LDL.LU R25, [R1+0x2b4] ;  /* 0x0002b40001197983 */ /* 0x001ef00000300800 */
[--C-:B------:R-:W-:Y:S01]  /*a2b0*/  @!P3 IMAD.IADD R26, R26, 0x1, -R29.reuse ;  /* 0x000000011a1ab824 */ /* 0x100fe200078e0a1d */
[----:B------:R-:W-:Y:S01]  /*a2c0*/  ISETP.GT.U32.AND P3, PT, R29, R23, PT ;  /* 0x000000171d00720c */ /* 0x000fe20003f64070 */
[----:B------:R-:W-:Y:S01]  /*a2d0*/  @!P5 IMAD.IADD R19, R19, 0x1, -R29 ;  /* 0x000000011313d824 */ /* 0x000fe200078e0a1d */
[----:B------:R-:W-:-:S02]  /*a2e0*/  ISETP.GT.U32.AND P1, PT, R29, R11, PT ;  /* 0x0000000b1d00720c */ /* 0x000fc40003f24070 */
[----:B------:R-:W-:-:S09]  /*a2f0*/  ISETP.GT.U32.AND P5, PT, R29, R26, PT ;  /* 0x0000001a1d00720c */ /* 0x000fd20003fa4070 */
[--C-:B------:R-:W-:Y:S01]  /*a300*/  @!P3 IMAD.IADD R23, R23, 0x1, -R29.reuse ;  /* 0x000000011717b824 */ /* 0x100fe200078e0a1d */
[C---:B------:R-:W-:Y:S01]  /*a310*/  ISETP.GT.U32.AND P3, PT, R29.reuse, R9, PT ;  /* 0x000000091d00720c */ /* 0x040fe20003f64070 */
[--C-:B------:R-:W-:Y:S01]  /*a320*/  @!P0 IMAD.IADD R10, R10, 0x1, -R29.reuse ;  /* 0x000000010a0a8824 */ /* 0x100fe200078e0a1d */
[C---:B------:R-:W-:Y:S02]  /*a330*/  ISETP.GT.U32.AND P2, PT, R29.reuse, R15, PT ;  /* 0x0000000f1d00720c */ /* 0x040fe40003f44070 */
[C---:B------:R-:W-:Y:S01]  /*a340*/  ISETP.GT.U32.AND P6, PT, R29.reuse, R23, PT ;  /* 0x000000171d00720c */ /* 0x040fe20003fc4070 */
[--C-:B------:R-:W-:Y:S01]  /*a350*/  @!P5 IMAD.IADD R26, R26, 0x1, -R29.reuse ;  /* 0x000000011a1ad824 */ /* 0x100fe200078e0a1d */
[----:B------:R-:W-:Y:S01]  /*a360*/  ISETP.GT.U32.AND P0, PT, R29, R12, PT ;  /* 0x0000000c1d00720c */ /* 0x000fe20003f04070 */
[----:B------:R-:W-:Y:S01]  /*a370*/  @!P1 IMAD.IADD R11, R11, 0x1, -R29 ;  /* 0x000000010b0b9824 */ /* 0x000fe200078e0a1d */
[----:B------:R-:W-:-:S05]  /*a380*/  ISETP.GT.U32.AND P1, PT, R29, R17, PT ;  /* 0x000000111d00720c */ /* 0x000fca0003f24070 */
[--C-:B------:R-:W-:Y:S01]  /*a390*/  @!P3 IMAD.IADD R9, R9, 0x1, -R29.reuse ;  /* 0x000000010909b824 */ /* 0x100fe200078e0a1d */
[----:B------:R-:W-:Y:S01]  /*a3a0*/  ISETP.GT.U32.AND P3, PT, R29, R24, PT ;  /* 0x000000181d00720c */ /* 0x000fe20003f64070 */
[----:B------:R0:W-:Y:S02]  /*a3b0*/  STL [R1+0x30c], R26 ;  /* 0x00030c1a01007387 */ /* 0x0001e40000100800 */
[--C-:B------:R-:W-:Y:S01]  /*a3c0*/  @!P6 IMAD.IADD R23, R23, 0x1, -R29.reuse ;  /* 0x000000011717e824 */ /* 0x100fe200078e0a1d */
[----:B------:R-:W-:Y:S01]  /*a3d0*/  ISETP.GT.U32.AND P4, PT, R29, R16, PT ;  /* 0x000000101d00720c */ /* 0x000fe20003f84070 */
[----:B------:R-:W-:Y:S01]  /*a3e0*/  @!P2 IMAD.IADD R15, R15, 0x1, -R29 ;  /* 0x000000010f0fa824 */ /* 0x000fe200078e0a1d */
[----:B0-----:R-:W3:Y:S01]  /*a3f0*/  LDL.LU R26, [R1+0x2bc] ;  /* 0x0002bc00011a7983 */ /* 0x001ee20000300800 */
[----:B------:R-:W-:-:S06]  /*a400*/  ISETP.GT.U32.AND P2, PT, R29, R18, PT ;  /* 0x000000121d00720c */ /* 0x000fcc0003f44070 */
[--C-:B------:R-:W-:Y:S01]  /*a410*/  @!P3 IMAD.IADD R24, R24, 0x1, -R29.reuse ;  /* 0x000000011818b824 */ /* 0x100fe200078e0a1d */
[----:B------:R-:W-:Y:S01]  /*a420*/  ISETP.GT.U32.AND P5, PT, R29, R19, PT ;  /* 0x000000131d00720c */ /* 0x000fe20003fa4070 */
[--C-:B------:R-:W-:Y:S02]  /*a430*/  @!P0 IMAD.IADD R12, R12, 0x1, -R29.reuse ;  /* 0x000000010c0c8824 */ /* 0x100fe400078e0a1d */
[--C-:B------:R-:W-:Y:S01]  /*a440*/  @!P1 IMAD.IADD R17, R17, 0x1, -R29.reuse ;  /* 0x0000000111119824 */ /* 0x100fe200078e0a1d */
[----:B------:R-:W-:Y:S01]  /*a450*/  STL [R1+0x308], R9 ;  /* 0x0003080901007387 */ /* 0x000fe20000100800 */
[----:B------:R-:W-:-:S03]  /*a460*/  @!P4 IMAD.IADD R16, R16, 0x1, -R29 ;  /* 0x000000011010c824 */ /* 0x000fc600078e0a1d */
[----:B------:R-:W-:Y:S01]  /*a470*/  STL [R1+0x2e8], R10 ;  /* 0x0002e80a01007387 */ /* 0x000fe20000100800 */
[----:B------:R-:W-:-:S03]  /*a480*/  @!P2 IMAD.IADD R18, R18, 0x1, -R29 ;  /* 0x000000011212a824 */ /* 0x000fc600078e0a1d */
[----:B------:R-:W-:Y:S01]  /*a490*/  STL [R1+0x2ec], R11 ;  /* 0x0002ec0b01007387 */ /* 0x000fe20000100800 */
[----:B------:R-:W-:-:S03]  /*a4a0*/  @!P5 IMAD.IADD R19, R19, 0x1, -R29 ;  /* 0x000000011313d824 */ /* 0x000fc600078e0a1d */
[----:B------:R-:W-:Y:S04]  /*a4b0*/  STL [R1+0x2f0], R15 ;  /* 0x0002f00f01007387 */ /* 0x000fe80000100800 */
[----:B------:R-:W-:Y:S04]  /*a4c0*/  STL [R1+0x2f8], R16 ;  /* 0x0002f81001007387 */ /* 0x000fe80000100800 */
[----:B------:R0:W-:Y:S04]  /*a4d0*/  STL [R1+0x2d4], R23 ;  /* 0x0002d41701007387 */ /* 0x0001e80000100800 */
[----:B------:R1:W-:Y:S04]  /*a4e0*/  STL [R1+0x2f4], R19 ;  /* 0x0002f41301007387 */ /* 0x0003e80000100800 */
[----:B0-----:R-:W3:Y:S04]  /*a4f0*/  LDL.LU R23, [R1+0x2b8] ;  /* 0x0002b80001177983 */ /* 0x001ee80000300800 */
[----:B------:R-:W3:Y:S04]  /*a500*/  LDL.LU R10, [R1+0x298] ;  /* 0x00029800010a7983 */ /* 0x000ee80000300800 */
[----:B------:R-:W3:Y:S04]  /*a510*/  LDL.LU R15, [R1+0x29c] ;  /* 0x00029c00010f7983 */ /* 0x000ee80000300800 */
[----:B------:R-:W3:Y:S04]  /*a520*/  LDL.LU R16, [R1+0x2a0] ;  /* 0x0002a00001107983 */ /* 0x000ee80000300800 */
[----:B-1----:R-:W3:Y:S01]  /*a530*/  LDL.LU R19, [R1+0x2a8] ;  /* 0x0002a80001137983 */ /* 0x002ee20000300800 */
[----:B--2---:R-:W-:-:S02]  /*a540*/  ISETP.GT.U32.AND P4, PT, R29, R20, PT ;  /* 0x000000141d00720c */ /* 0x004fc40003f84070 */
[C---:B----4-:R-:W-:Y:S02]  /*a550*/  ISETP.GT.U32.AND P6, PT, R29.reuse, R3, PT ;  /* 0x000000031d00720c */ /* 0x050fe40003fc4070 */
[C---:B-----5:R-:W-:Y:S02]  /*a560*/  ISETP.GT.U32.AND P3, PT, R29.reuse, R13, PT ;  /* 0x0000000d1d00720c */ /* 0x060fe40003f64070 */
[C---:B---3--:R-:W-:Y:S02]  /*a570*/  ISETP.GT.U32.AND P0, PT, R29.reuse, R14, PT ;  /* 0x0000000e1d00720c */ /* 0x048fe40003f04070 */
[----:B------:R-:W-:-:S07]  /*a580*/  ISETP.GT.U32.AND P1, PT, R29, R21, PT ;  /* 0x000000151d00720c */ /* 0x000fce0003f24070 */
        /* <DEDUP_REMOVED lines=8> */
[----:B------:R-:W-:-:S05]  /*a610*/  ISETP.GT.U32.AND P1, PT, R29, R18, PT ;  /* 0x000000121d00720c */ /* 0x000fca0003f24070 */
[--C-:B------:R-:W-:Y:S02]  /*a620*/  @!P6 IMAD.IADD R24, R24, 0x1, -R29.reuse ;  /* 0x000000011818e824 */ /* 0x100fe400078e0a1d */
[--C-:B------:R-:W-:Y:S02]  /*a630*/  @!P4 IMAD.IADD R20, R20, 0x1, -R29.reuse ;  /* 0x000000011414c824 */ /* 0x100fe400078e0a1d */
[--C-:B------:R-:W-:Y:S01]  /*a640*/  @!P3 IMAD.IADD R12, R12, 0x1, -R29.reuse ;  /* 0x000000010c0cb824 */ /* 0x100fe200078e0a1d */
[----:B------:R0:W-:Y:S01]  /*a650*/  STL [R1+0x2d8], R24 ;  /* 0x0002d81801007387 */ /* 0x0001e20000100800 */
[--C-:B------:R-:W-:Y:S02]  /*a660*/  @!P0 IMAD.IADD R17, R17, 0x1, -R29.reuse ;  /* 0x0000000111118824 */ /* 0x100fe400078e0a1d */
[--C-:B------:R-:W-:Y:S01]  /*a670*/  @!P2 IMAD.IADD R22, R22, 0x1, -R29.reuse ;  /* 0x000000011616a824 */ /* 0x100fe200078e0a1d */
[----:B------:R-:W-:Y:S01]  /*a680*/  ISETP.GT.U32.AND P2, PT, R29, R20, PT ;  /* 0x000000141d00720c */ /* 0x000fe20003f44070 */
[--C-:B------:R-:W-:Y:S01]  /*a690*/  @!P1 IMAD.IADD R18, R18, 0x1, -R29.reuse ;  /* 0x0000000112129824 */ /* 0x100fe200078e0a1d */
[----:B0-----:R-:W2:Y:S04]  /*a6a0*/  LDL.LU R24, [R1+0x2a4] ;  /* 0x0002a40001187983 */ /* 0x001ea80000300800 */
[----:B------:R0:W-:Y:S04]  /*a6b0*/  STL [R1+0x2dc], R12 ;  /* 0x0002dc0c01007387 */ /* 0x0001e80000100800 */
[----:B------:R-:W3:Y:S04]  /*a6c0*/  LDL.LU R8, [R1+0x284] ;  /* 0x0002840001087983 */ /* 0x000ee80000300800 */
[----:B------:R1:W-:Y:S04]  /*a6d0*/  STL [R1+0x2e4], R17 ;  /* 0x0002e41101007387 */ /* 0x0003e80000100800 */
[----:B------:R-:W4:Y:S04]  /*a6e0*/  LDL.LU R11, [R1+0x288] ;  /* 0x00028800010b7983 */ /* 0x000f280000300800 */
[----:B------:R5:W-:Y:S04]  /*a6f0*/  STL [R1+0x2e0], R18 ;  /* 0x0002e01201007387 */ /* 0x000be80000100800 */
[----:B0-----:R-:W2:Y:S04]  /*a700*/  LDL.LU R12, [R1+0x28c] ;  /* 0x00028c00010c7983 */ /* 0x001ea80000300800 */
[----:B-1----:R-:W2:Y:S01]  /*a710*/  LDL.LU R17, [R1+0x294] ;  /* 0x0002940001117983 */ /* 0x002ea20000300800 */
[----:B------:R-:W-:-:S05]  /*a720*/  @!P2 IMAD.IADD R20, R20, 0x1, -R29 ;  /* 0x000000011414a824 */ /* 0x000fca00078e0a1d */
[----:B------:R0:W-:Y:S04]  /*a730*/  STL [R1+0x2c0], R20 ;  /* 0x0002c01401007387 */ /* 0x0001e80000100800 */
[----:B-----5:R-:W5:Y:S04]  /*a740*/  LDL.LU R18, [R1+0x290] ;  /* 0x0002900001127983 */ /* 0x020f680000300800 */
[----:B0-----:R-:W5:Y:S01]  /*a750*/  LDL.LU R20, [R1+0x270] ;  /* 0x0002700001147983 */ /* 0x001f620000300800 */
[C---:B------:R-:W-:Y:S02]  /*a760*/  ISETP.GT.U32.AND P5, PT, R29.reuse, R27, PT ;  /* 0x0000001b1d00720c */ /* 0x040fe40003fa4070 */
[----:B------:R-:W-:-:S11]  /*a770*/  ISETP.GT.U32.AND P4, PT, R29, R25, PT ;  /* 0x000000191d00720c */ /* 0x000fd60003f84070 */
[--C-:B------:R-:W-:Y:S01]  /*a780*/  @!P5 IMAD.IADD R27, R27, 0x1, -R29.reuse ;  /* 0x000000011b1bd824 */ /* 0x100fe200078e0a1d */
[----:B------:R-:W-:Y:S01]  /*a790*/  ISETP.GT.U32.AND P5, PT, R29, R26, PT ;  /* 0x0000001a1d00720c */ /* 0x000fe20003fa4070 */
[----:B------:R-:W-:Y:S01]  /*a7a0*/  @!P4 IMAD.IADD R25, R25, 0x1, -R29 ;  /* 0x000000011919c824 */ /* 0x000fe200078e0a1d */
[C---:B------:R-:W-:Y:S02]  /*a7b0*/  ISETP.GT.U32.AND P3, PT, R29.reuse, R13, PT ;  /* 0x0000000d1d00720c */ /* 0x040fe40003f64070 */
[C---:B------:R-:W-:Y:S02]  /*a7c0*/  ISETP.GT.U32.AND P4, PT, R29.reuse, R27, PT ;  /* 0x0000001b1d00720c */ /* 0x040fe40003f84070 */
[----:B------:R-:W-:-:S07]  /*a7d0*/  ISETP.GT.U32.AND P0, PT, R29, R14, PT ;  /* 0x0000000e1d00720c */ /* 0x000fce0003f04070 */
[--C-:B------:R-:W-:Y:S01]  /*a7e0*/  @!P5 IMAD.IADD R26, R26, 0x1, -R29.reuse ;  /* 0x000000011a1ad824 */ /* 0x100fe200078e0a1d */
[----:B------:R-:W-:Y:S01]  /*a7f0*/  ISETP.GT.U32.AND P5, PT, R29, R3, PT ;  /* 0x000000031d00720c */ /* 0x000fe20003fa4070 */
[----:B------:R-:W-:-:S03]  /*a800*/  @!P3 IMAD.IADD R13, R13, 0x1, -R29 ;  /* 0x000000010d0db824 */ /* 0x000fc600078e0a1d */
[----:B------:R-:W-:Y:S01]  /*a810*/  ISETP.GT.U32.AND P6, PT, R29, R26, PT ;  /* 0x0000001a1d00720c */ /* 0x000fe20003fc4070 */
[----:B------:R-:W-:Y:S01]  /*a820*/  @!P4 IMAD.IADD R27, R27, 0x1, -R29 ;  /* 0x000000011b1bc824 */ /* 0x000fe200078e0a1d */
[C---:B------:R-:W-:Y:S02]  /*a830*/  ISETP.GT.U32.AND P1, PT, R29.reuse, R21, PT ;  /* 0x000000151d00720c */ /* 0x040fe40003f24070 */
[----:B------:R-:W-:-:S05]  /*a840*/  ISETP.GT.U32.AND P3, PT, R29, R10, PT ;  /* 0x0000000a1d00720c */ /* 0x000fca0003f64070 */
[--C-:B------:R-:W-:Y:S01]  /*a850*/  @!P5 IMAD.IADD R3, R3, 0x1, -R29.reuse ;  /* 0x000000010303d824 */ /* 0x100fe200078e0a1d */
[C---:B------:R-:W-:Y:S01]  /*a860*/  ISETP.GT.U32.AND P5, PT, R29.reuse, R23, PT ;  /* 0x000000171d00720c */ /* 0x040fe20003fa4070 */
[--C-:B------:R-:W-:Y:S01]  /*a870*/  @!P0 IMAD.IADD R14, R14, 0x1, -R29.reuse ;  /* 0x000000010e0e8824 */ /* 0x100fe200078e0a1d */
[C---:B------:R-:W-:Y:S01]  /*a880*/  ISETP.GT.U32.AND P2, PT, R29.reuse, R22, PT ;  /* 0x000000161d00720c */ /* 0x040fe20003f44070 */
[----:B------:R0:W-:Y:S01]  /*a890*/  STL [R1+0x2c4], R27 ;  /* 0x0002c41b01007387 */ /* 0x0001e20000100800 */
[C---:B------:R-:W-:Y:S01]  /*a8a0*/  ISETP.GT.U32.AND P0, PT, R29.reuse, R15, PT ;  /* 0x0000000f1d00720c */ /* 0x040fe20003f04070 */
[--C-:B------:R-:W-:Y:S01]  /*a8b0*/  @!P6 IMAD.IADD R26, R26, 0x1, -R29.reuse ;  /* 0x000000011a1ae824 */ /* 0x100fe200078e0a1d */
[----:B------:R-:W-:Y:S01]  /*a8c0*/  ISETP.GT.U32.AND P4, PT, R29, R25, PT ;  /* 0x000000191d00720c */ /* 0x000fe20003f84070 */
[----:B0-----:R-:W5:Y:S06]  /*a8d0*/  LDL.LU R27, [R1+0x274] ;  /* 0x00027400011b7983 */ /* 0x001f6c0000300800 */
[----:B------:R-:W-:-:S02]  /*a8e0*/  @!P5 IMAD.IADD R23, R23, 0x1, -R29 ;  /* 0x000000011717d824 */ /* 0x000fc400078e0a1d */
[--C-:B------:R-:W-:Y:S01]  /*a8f0*/  @!P1 IMAD.IADD R21, R21, 0x1, -R29.reuse ;  /* 0x0000000115159824 */ /* 0x100fe200078e0a1d */
[C---:B------:R-:W-:Y:S01]  /*a900*/  ISETP.GT.U32.AND P1, PT, R29.reuse, R16, PT ;  /* 0x000000101d00720c */ /* 0x040fe20003f24070 */
[--C-:B------:R-:W-:Y:S02]  /*a910*/  @!P3 IMAD.IADD R10, R10, 0x1, -R29.reuse ;  /* 0x000000010a0ab824 */ /* 0x100fe400078e0a1d */
[--C-:B------:R-:W-:Y:S01]  /*a920*/  @!P2 IMAD.IADD R22, R22, 0x1, -R29.reuse ;  /* 0x000000011616a824 */ /* 0x100fe200078e0a1d */
[----:B------:R-:W-:Y:S01]  /*a930*/  ISETP.GT.U32.AND P2, PT, R29, R19, PT ;  /* 0x000000131d00720c */ /* 0x000fe20003f44070 */
[--C-:B------:R-:W-:Y:S01]  /*a940*/  @!P0 IMAD.IADD R15, R15, 0x1, -R29.reuse ;  /* 0x000000010f0f8824 */ /* 0x100fe200078e0a1d */
[----:B------:R-:W-:Y:S01]  /*a950*/  STL [R1+0x2c8], R3 ;  /* 0x0002c80301007387 */ /* 0x000fe20000100800 */
[----:B------:R-:W-:-:S03]  /*a960*/  @!P4 IMAD.IADD R25, R25, 0x1, -R29 ;  /* 0x000000011919c824 */ /* 0x000fc600078e0a1d */
[----:B------:R-:W-:Y:S03]  /*a970*/  STL [R1+0x2d0], R13 ;  /* 0x0002d00d01007387 */ /* 0x000fe60000100800 */
[--C-:B------:R-:W-:Y:S01]  /*a980*/  @!P1 IMAD.IADD R16, R16, 0x1, -R29.reuse ;  /* 0x0000000110109824 */ /* 0x100fe200078e0a1d */
[----:B------:R-:W-:Y:S03]  /*a990*/  STL [R1+0x2cc], R14 ;  /* 0x0002cc0e01007387 */ /* 0x000fe60000100800 */
[----:B------:R-:W-:Y:S01]  /*a9a0*/  @!P2 IMAD.IADD R19, R19, 0x1, -R29 ;  /* 0x000000011313a824 */ /* 0x000fe200078e0a1d */
[----:B------:R-:W-:Y:S04]  /*a9b0*/  STL [R1+0x2ac], R21 ;  /* 0x0002ac1501007387 */ /* 0x000fe80000100800 */
[----:B------:R-:W-:Y:S04]  /*a9c0*/  STL [R1+0x2b0], R22 ;  /* 0x0002b01601007387 */ /* 0x000fe80000100800 */
[----:B------:R0:W-:Y:S04]  /*a9d0*/  STL [R1+0x2b4], R25 ;  /* 0x0002b41901007387 */ /* 0x0001e80000100800 */
[----:B0-----:R-:W5:Y:S04]  /*a9e0*/  LDL R25, [R1+0x1060] ;  /* 0x0010600001197983 */ /* 0x001f680000100800 */
[----:B------:R0:W-:Y:S04]  /*a9f0*/  STL [R1+0x2bc], R26 ;  /* 0x0002bc1a01007387 */ /* 0x0001e80000100800 */
[----:B0-----:R-:W5:Y:S04]  /*aa00*/  LDL.LU R26, [R1+0x278] ;  /* 0x00027800011a7983 */ /* 0x001f680000300800 */
[----:B------:R-:W5:Y:S04]  /*aa10*/  LDL.LU R13, [R1+0x280] ;  /* 0x00028000010d7983 */ /* 0x000f680000300800 */
[----:B------:R-:W5:Y:S04]  /*aa20*/  LDL.LU R14, [R1+0x27c] ;  /* 0x00027c00010e7983 */ /* 0x000f680000300800 */
[----:B------:R-:W5:Y:S04]  /*aa30*/  LDL.LU R21, [R1+0x25c] ;  /* 0x00025c0001157983 */ /* 0x000f680000300800 */
[----:B------:R-:W5:Y:S01]  /*aa40*/  LDL.LU R22, [R1+0x260] ;  /* 0x0002600001167983 */ /* 0x000f620000300800 */
[----:B---3--:R-:W-:-:S02]  /*aa50*/  ISETP.GT.U32.AND P6, PT, R29, R8, PT ;  /* 0x000000081d00720c */ /* 0x008fc40003fc4070 */
[C---:B----4-:R-:W-:Y:S02]  /*aa60*/  ISETP.GT.U32.AND P5, PT, R29.reuse, R11, PT ;  /* 0x0000000b1d00720c */ /* 0x050fe40003fa4070 */
[C---:B--2---:R-:W-:Y:S02]  /*aa70*/  ISETP.GT.U32.AND P3, PT, R29.reuse, R12, PT ;  /* 0x0000000c1d00720c */ /* 0x044fe40003f64070 */
[----:B------:R-:W-:-:S07]  /*aa80*/  ISETP.GT.U32.AND P0, PT, R29, R17, PT ;  /* 0x000000111d00720c */ /* 0x000fce0003f04070 */
[--C-:B------:R-:W-:Y:S01]  /*aa90*/  @!P6 IMAD.IADD R8, R8, 0x1, -R29.reuse ;  /* 0x000000010808e824 */ /* 0x100fe200078e0a1d */
[----:B------:R-:W-:Y:S01]  /*aaa0*/  ISETP.GT.U32.AND P6, PT, R29, R23, PT ;  /* 0x000000171d00720c */ /* 0x000fe20003fc4070 */
[--C-:B------:R-:W-:Y:S01]  /*aab0*/  @!P5 IMAD.IADD R11, R11, 0x1, -R29.reuse ;  /* 0x000000010b0bd824 */ /* 0x100fe200078e0a1d */
[C---:B------:R-:W-:Y:S02]  /*aac0*/  ISETP.GT.U32.AND P4, PT, R29.reuse, R24, PT ;  /* 0x000000181d00720c */ /* 0x040fe40003f84070 */
[C---:B------:R-:W-:Y:S01]  /*aad0*/  ISETP.GT.U32.AND P5, PT, R29.reuse, R10, PT ;  /* 0x0000000a1d00720c */ /* 0x040fe20003fa4070 */
[--C-:B------:R-:W-:Y:S01]  /*aae0*/  @!P3 IMAD.IADD R12, R12, 0x1, -R29.reuse ;  /* 0x000000010c0cb824 */ /* 0x100fe200078e0a1d */
[C---:B-----5:R-:W-:Y:S02]  /*aaf0*/  ISETP.GT.U32.AND P1, PT, R29.reuse, R18, PT ;  /* 0x000000121d00720c */ /* 0x060fe40003f24070 */
[----:B------:R-:W-:Y:S01]  /*ab00*/  ISETP.GT.U32.AND P3, PT, R29, R15, PT ;  /* 0x0000000f1d00720c */ /* 0x000fe20003f64070 */
[----:B------:R-:W-:Y:S01]  /*ab10*/  @!P0 IMAD.IADD R17, R17, 0x1, -R29 ;  /* 0x0000000111118824 */ /* 0x000fe200078e0a1d */
[----:B------:R-:W-:-:S02]  /*ab20*/  ISETP.GT.U32.AND P0, PT, R29, R16, PT ;  /* 0x000000101d00720c */ /* 0x000fc40003f04070 */
[----:B------:R-:W-:Y:S01]  /*ab30*/  ISETP.GT.U32.AND P2, PT, R29, R20, PT ;  /* 0x000000141d00720c */ /* 0x000fe20003f44070 */
[--C-:B------:R-:W-:Y:S02]  /*ab40*/  @!P6 IMAD.IADD R23, R23, 0x1, -R29.reuse ;  /* 0x000000011717e824 */ /* 0x100fe400078e0a1d */
[--C-:B------:R-:W-:Y:S02]  /*ab50*/  @!P4 IMAD.IADD R24, R24, 0x1, -R29.reuse ;  /* 0x000000011818c824 */ /* 0x100fe400078e0a1d */
[--C-:B------:R-:W-:Y:S01]  /*ab60*/  @!P5 IMAD.IADD R10, R10, 0x1, -R29.reuse ;  /* 0x000000010a0ad824 */ /* 0x100fe200078e0a1d */
[----:B------:R0:W-:Y:S01]  /*ab70*/  STL [R1+0x2b8], R23 ;  /* 0x0002b81701007387 */ /* 0x0001e20000100800 */
[--C-:B------:R-:W-:Y:S01]  /*ab80*/  @!P1 IMAD.IADD R18, R18, 0x1, -R29.reuse ;  /* 0x0000000112129824 */ /* 0x100fe200078e0a1d */
[----:B------:R-:W-:Y:S01]  /*ab90*/  ISETP.GT.U32.AND P1, PT, R29, R19, PT ;  /* 0x000000131d00720c */ /* 0x000fe20003f24070 */
[--C-:B------:R-:W-:Y:S02]  /*aba0*/  @!P3 IMAD.IADD R15, R15, 0x1, -R29.reuse ;  /* 0x000000010f0fb824 */ /* 0x100fe400078e0a1d */
[----:B------:R-:W-:-:S02]  /*abb0*/  @!P0 IMAD.IADD R16, R16, 0x1, -R29 ;  /* 0x0000000110108824 */ /* 0x000fc400078e0a1d */
[--C-:B------:R-:W-:Y:S01]  /*abc0*/  @!P2 IMAD.IADD R20, R20, 0x1, -R29.reuse ;  /* 0x000000011414a824 */ /* 0x100fe200078e0a1d */
[----:B------:R-:W-:Y:S01]  /*abd0*/  ISETP.GT.U32.AND P2, PT, R29, R24, PT ;  /* 0x000000181d00720c */ /* 0x000fe20003f44070 */
[----:B0-----:R-:W2:Y:S04]  /*abe0*/  LDL.LU R23, [R1+0x264] ;  /* 0x0002640001177983 */ /* 0x001ea80000300800 */
[----:B------:R0:W-:Y:S04]  /*abf0*/  STL [R1+0x298], R10 ;  /* 0x0002980a01007387 */ /* 0x0001e80000100800 */
[----:B------:R-:W3:Y:S04]  /*ac00*/  LDL.LU R9, [R1+0x26c] ;  /* 0x00026c0001097983 */ /* 0x000ee80000300800 */
[----:B------:R1:W-:Y:S04]  /*ac10*/  STL [R1+0x29c], R15 ;  /* 0x00029c0f01007387 */ /* 0x0003e80000100800 */
[----:B0-----:R-:W4:Y:S04]  /*ac20*/  LDL.LU R10, [R1+0x268] ;  /* 0x00026800010a7983 */ /* 0x001f280000300800 */
[----:B------:R0:W-:Y:S04]  /*ac30*/  STL [R1+0x2a0], R16 ;  /* 0x0002a01001007387 */ /* 0x0001e80000100800 */
[----:B-1----:R-:W5:Y:S01]  /*ac40*/  LDL.LU R15, [R1+0x248] ;  /* 0x00024800010f7983 */ /* 0x002f620000300800 */
[----:B------:R-:W-:-:S03]  /*ac50*/  @!P1 IMAD.IADD R19, R19, 0x1, -R29 ;  /* 0x0000000113139824 */ /* 0x000fc600078e0a1d */
[----:B0-----:R-:W2:Y:S01]  /*ac60*/  LDL.LU R16, [R1+0x24c] ;  /* 0x00024c0001107983 */ /* 0x001ea20000300800 */
[----:B------:R-:W-:-:S03]  /*ac70*/  @!P2 IMAD.IADD R24, R24, 0x1, -R29 ;  /* 0x000000011818a824 */ /* 0x000fc600078e0a1d */
[----:B------:R0:W-:Y:S04]  /*ac80*/  STL [R1+0x2a8], R19 ;  /* 0x0002a81301007387 */ /* 0x0001e80000100800 */
[----:B0-----:R-:W2:Y:S04]  /*ac90*/  LDL.LU R19, [R1+0x250] ;  /* 0x0002500001137983 */ /* 0x001ea80000300800 */
[----:B------:R0:W-:Y:S04]  /*aca0*/  STL [R1+0x2a4], R24 ;  /* 0x0002a41801007387 */ /* 0x0001e80000100800 */
[----:B0-----:R-:W2:Y:S01]  /*acb0*/  LDL.LU R24, [R1+0x258] ;  /* 0x0002580001187983 */ /* 0x001ea20000300800 */
[----:B------:R-:W-:-:S02]  /*acc0*/  ISETP.GT.U32.AND P4, PT, R29, R27, PT ;  /* 0x0000001b1d00720c */ /* 0x000fc40003f84070 */
[C---:B------:R-:W-:Y:S02]  /*acd0*/  ISETP.GT.U32.AND P5, PT, R29.reuse, R11, PT ;  /* 0x0000000b1d00720c */ /* 0x040fe40003fa4070 */
[----:B------:R-:W-:-:S09]  /*ace0*/  ISETP.GT.U32.AND P3, PT, R29, R12, PT ;  /* 0x0000000c1d00720c */ /* 0x000fd20003f64070 */
[----:B------:R-:W-:Y:S01]  /*acf0*/  @!P4 IMAD.IADD R27, R27, 0x1, -R29 ;  /* 0x000000011b1bc824 */ /* 0x000fe200078e0a1d */
[----:B------:R-:W-:-:S04]  /*ad00*/  ISETP.GT.U32.AND P4, PT, R29, R8, PT ;  /* 0x000000081d00720c */ /* 0x000fc80003f84070 */
[----:B------:R-:W-:Y:S01]  /*ad10*/  ISETP.GT.U32.AND P6, PT, R29, R27, PT ;  /* 0x0000001b1d00720c */ /* 0x000fe20003fc4070 */
[----:B------:R-:W-:Y:S01]  /*ad20*/  @!P5 IMAD.IADD R11, R11, 0x1, -R29 ;  /* 0x000000010b0bd824 */ /* 0x000fe200078e0a1d */
[C---:B------:R-:W-:Y:S02]  /*ad30*/  ISETP.GT.U32.AND P0, PT, R29.reuse, R17, PT ;  /* 0x000000111d00720c */ /* 0x040fe40003f04070 */
[----:B------:R-:W-:-:S05]  /*ad40*/  ISETP.GT.U32.AND P1, PT, R29, R18, PT ;  /* 0x000000121d00720c */ /* 0x000fca0003f24070 */
[--C-:B------:R-:W-:Y:S02]  /*ad50*/  @!P4 IMAD.IADD R8, R8, 0x1, -R29.reuse ;  /* 0x000000010808c824 */ /* 0x100fe400078e0a1d */
[--C-:B------:R-:W-:Y:S01]  /*ad60*/  @!P3 IMAD.IADD R12, R12, 0x1, -R29.reuse ;  /* 0x000000010c0cb824 */ /* 0x100fe200078e0a1d */
[C---:B------:R-:W-:Y:S02]  /*ad70*/  ISETP.GT.U32.AND P4, PT, R29.reuse, R26, PT ;  /* 0x0000001a1d00720c */ /* 0x040fe40003f84070 */
[C---:B------:R-:W-:Y:S02]  /*ad80*/  ISETP.GT.U32.AND P5, PT, R29.reuse, R13, PT ;  /* 0x0000000d1d00720c */ /* 0x040fe40003fa4070 */
[----:B------:R-:W-:Y:S02]  /*ad90*/  IABS R3, R25 ;  /* 0x0000001900037213 */ /* 0x000fe40000000000 */
[----:B------:R-:W-:Y:S01]  /*ada0*/  ISETP.GT.U32.AND P3, PT, R29, R14, PT ;  /* 0x0000000e1d00720c */ /* 0x000fe20003f64070 */
[----:B------:R-:W2:Y:S01]  /*adb0*/  LDL.LU R25, [R1+0x254] ;  /* 0x0002540001197983 */ /* 0x000ea20000300800 */
[--C-:B------:R-:W-:Y:S01]  /*adc0*/  @!P6 IMAD.IADD R27, R27, 0x1, -R29.reuse ;  /* 0x000000011b1be824 */ /* 0x100fe200078e0a1d */
[----:B------:R-:W-:Y:S01]  /*add0*/  ISETP.GT.U32.AND P2, PT, R29, R20, PT ;  /* 0x000000141d00720c */ /* 0x000fe20003f44070 */
[----:B------:R-:W-:-:S03]  /*ade0*/  @!P0 IMAD.IADD R17, R17, 0x1, -R29 ;  /* 0x0000000111118824 */ /* 0x000fc600078e0a1d */
[--C-:B------:R-:W-:Y:S01]  /*adf0*/  @!P4 IMAD.IADD R26, R26, 0x1, -R29.reuse ;  /* 0x000000011a1ac824 */ /* 0x100fe200078e0a1d */
[C---:B------:R-:W-:Y:S01]  /*ae00*/  ISETP.GT.U32.AND P0, PT, R29.reuse, R21, PT ;  /* 0x000000151d00720c */ /* 0x040fe20003f04070 */
[--C-:B------:R-:W-:Y:S01]  /*ae10*/  @!P1 IMAD.IADD R18, R18, 0x1, -R29.reuse ;  /* 0x0000000112129824 */ /* 0x100fe200078e0a1d */
[----:B------:R-:W-:Y:S01]  /*ae20*/  ISETP.GT.U32.AND P1, PT, R29, R22, PT ;  /* 0x000000161d00720c */ /* 0x000fe20003f24070 */
[--C-:B------:R-:W-:Y:S02]  /*ae30*/  @!P5 IMAD.IADD R13, R13, 0x1, -R29.reuse ;  /* 0x000000010d0dd824 */ /* 0x100fe400078e0a1d */
[----:B------:R-:W-:-:S03]  /*ae40*/  @!P3 IMAD.IADD R14, R14, 0x1, -R29 ;  /* 0x000000010e0eb824 */ /* 0x000fc600078e0a1d */
[--C-:B------:R-:W-:Y:S01]  /*ae50*/  @!P2 IMAD.IADD R20, R20, 0x1, -R29.reuse ;  /* 0x000000011414a824 */ /* 0x100fe200078e0a1d */
[----:B------:R-:W-:Y:S04]  /*ae60*/  STL [R1+0x284], R8 ;  /* 0x0002840801007387 */ /* 0x000fe80000100800 */
[--C-:B------:R-:W-:Y:S01]  /*ae70*/  @!P0 IMAD.IADD R21, R21, 0x1, -R29.reuse ;  /* 0x0000000115158824 */ /* 0x100fe200078e0a1d */
[----:B------:R-:W-:Y:S01]  /*ae80*/  STL [R1+0x288], R11 ;  /* 0x0002880b01007387 */ /* 0x000fe20000100800 */
[----:B------:R-:W-:-:S03]  /*ae90*/  @!P1 IMAD.IADD R22, R22, 0x1, -R29 ;  /* 0x0000000116169824 */ /* 0x000fc600078e0a1d */
[----:B------:R-:W-:Y:S04]  /*aea0*/  STL [R1+0x28c], R12 ;  /* 0x00028c0c01007387 */ /* 0x000fe80000100800 */
[----:B------:R-:W-:Y:S04]  /*aeb0*/  STL [R1+0x294], R17 ;  /* 0x0002941101007387 */ /* 0x000fe80000100800 */
[----:B------:R-:W-:Y:S04]  /*aec0*/  STL [R1+0x290], R18 ;  /* 0x0002901201007387 */ /* 0x000fe80000100800 */
[----:B------:R0:W-:Y:S04]  /*aed0*/  STL [R1+0x274], R27 ;  /* 0x0002741b01007387 */ /* 0x0001e80000100800 */
[----:B------:R1:W-:Y:S04]  /*aee0*/  STL [R1+0x270], R20 ;  /* 0x0002701401007387 */ /* 0x0003e80000100800 */
[----:B0-----:R-:W2:Y:S04]  /*aef0*/  LDL.LU R27, [R1+0x234] ;  /* 0x00023400011b7983 */ /* 0x001ea80000300800 */
[----:B------:R-:W2:Y:S04]  /*af00*/  LDL.LU R11, [R1+0x238] ;  /* 0x00023800010b7983 */ /* 0x000ea80000300800 */
[----:B------:R-:W2:Y:S04]  /*af10*/  LDL.LU R17, [R1+0x23c] ;  /* 0x00023c0001117983 */ /* 0x000ea80000300800 */
[----:B------:R-:W2:Y:S04]  /*af20*/  LDL.LU R18, [R1+0x244] ;  /* 0x0002440001127983 */ /* 0x000ea80000300800 */
[----:B-1----:R-:W2:Y:S01]  /*af30*/  LDL.LU R20, [R1+0x240] ;  /* 0x0002400001147983 */ /* 0x002ea20000300800 */
[----:B---3--:R-:W-:-:S02]  /*af40*/  ISETP.GT.U32.AND P6, PT, R29, R9, PT ;  /* 0x000000091d00720c */ /* 0x008fc40003fc4070 */
[C---:B----4-:R-:W-:Y:S02]  /*af50*/  ISETP.GT.U32.AND P4, PT, R29.reuse, R10, PT ;  /* 0x0000000a1d00720c */ /* 0x050fe40003f84070 */
[C---:B-----5:R-:W-:Y:S02]  /*af60*/  ISETP.GT.U32.AND P5, PT, R29.reuse, R15, PT ;  /* 0x0000000f1d00720c */ /* 0x060fe40003fa4070 */
[----:B--2---:R-:W-:-:S07]  /*af70*/  ISETP.GT.U32.AND P3, PT, R29, R16, PT ;  /* 0x000000101d00720c */ /* 0x004fce0003f64070 */
[--C-:B------:R-:W-:Y:S01]  /*af80*/  @!P6 IMAD.IADD R9, R9, 0x1, -R29.reuse ;  /* 0x000000010909e824 */ /* 0x100fe200078e0a1d */
[C---:B------:R-:W-:Y:S01]  /*af90*/  ISETP.GT.U32.AND P2, PT, R29.reuse, R23, PT ;  /* 0x000000171d00720c */ /* 0x040fe20003f44070 */
[--C-:B------:R-:W-:Y:S01]  /*afa0*/  @!P4 IMAD.IADD R10, R10, 0x1, -R29.reuse ;  /* 0x000000010a0ac824 */ /* 0x100fe200078e0a1d */
[C---:B------:R-:W-:Y:S02]  /*afb0*/  ISETP.GT.U32.AND P6, PT, R29.reuse, R26, PT ;  /* 0x0000001a1d00720c */ /* 0x040fe40003fc4070 */
[----:B------:R-:W-:Y:S01]  /*afc0*/  ISETP.GT.U32.AND P4, PT, R29, R13, PT ;  /* 0x0000000d1d00720c */ /* 0x000fe20003f84070 */
[--C-:B------:R-:W-:Y:S01]  /*afd0*/  @!P5 IMAD.IADD R15, R15, 0x1, -R29.reuse ;  /* 0x000000010f0fd824 */ /* 0x100fe200078e0a1d */
[C---:B------:R-:W-:Y:S02]  /*afe0*/  ISETP.GT.U32.AND P5, PT, R29.reuse, R14, PT ;  /* 0x0000000e1d00720c */ /* 0x040fe40003fa4070 */
[C---:B------:R-:W-:Y:S01]  /*aff0*/  ISETP.GT.U32.AND P0, PT, R29.reuse, R19, PT ;  /* 0x000000131d00720c */ /* 0x040fe20003f04070 */
[----:B------:R-:W-:Y:S01]  /*b000*/  @!P3 IMAD.IADD R16, R16, 0x1, -R29 ;  /* 0x000000011010b824 */ /* 0x000fe200078e0a1d */
[----:B------:R-:W-:-:S03]  /*b010*/  ISETP.GT.U32.AND P3, PT, R29, R21, PT ;  /* 0x000000151d00720c */ /* 0x000fc60003f64070 */
[--C-:B------:R-:W-:Y:S02]  /*b020*/  @!P2 IMAD.IADD R23, R23, 0x1, -R29.reuse ;  /* 0x000000011717a824 */ /* 0x100fe400078e0a1d */
[--C-:B------:R-:W-:Y:S01]  /*b030*/  @!P6 IMAD.IADD R26, R26, 0x1, -R29.reuse ;  /* 0x000000011a1ae824 */ /* 0x100fe200078e0a1d */
[----:B------:R-:W-:Y:S01]  /*b040*/  ISETP.GT.U32.AND P1, PT, R29, R24, PT ;  /* 0x000000181d00720c */ /* 0x000fe20003f24070 */
[----:B------:R-:W-:-:S04]  /*b050*/  @!P4 IMAD.IADD R13, R13, 0x1, -R29 ;  /* 0x000000010d0dc824 */ /* 0x000fc800078e0a1d */
[--C-:B------:R-:W-:Y:S01]  /*b060*/  @!P0 IMAD.IADD R19, R19, 0x1, -R29.reuse ;  /* 0x0000000113138824 */ /* 0x100fe200078e0a1d */
[----:B------:R-:W-:Y:S01]  /*b070*/  ISETP.GT.U32.AND P0, PT, R29, R22, PT ;  /* 0x000000161d00720c */ /* 0x000fe20003f04070 */
[----:B------:R0:W-:Y:S01]  /*b080*/  STL [R1+0x278], R26 ;  /* 0x0002781a01007387 */ /* 0x0001e20000100800 */
[--C-:B------:R-:W-:Y:S02]  /*b090*/  @!P5 IMAD.IADD R14, R14, 0x1, -R29.reuse ;  /* 0x000000010e0ed824 */ /* 0x100fe400078e0a1d */
[----:B------:R-:W-:-:S03]  /*b0a0*/  @!P3 IMAD.IADD R21, R21, 0x1, -R29 ;  /* 0x000000011515b824 */ /* 0x000fc600078e0a1d */
[--C-:B------:R-:W-:Y:S01]  /*b0b0*/  @!P1 IMAD.IADD R24, R24, 0x1, -R29.reuse ;  /* 0x0000000118189824 */ /* 0x100fe200078e0a1d */
[----:B------:R-:W-:Y:S01]  /*b0c0*/  ISETP.GT.U32.AND P1, PT, R29, R23, PT ;  /* 0x000000171d00720c */ /* 0x000fe20003f24070 */
[----:B0-----:R-:W2:Y:S04]  /*b0d0*/  LDL.LU R26, [R1+0x220] ;  /* 0x00022000011a7983 */ /* 0x001ea80000300800 */
[----:B------:R0:W-:Y:S04]  /*b0e0*/  STL [R1+0x280], R13 ;  /* 0x0002800d01007387 */ /* 0x0001e80000100800 */
[----:B------:R-:W3:Y:S04]  /*b0f0*/  LDL.LU R8, [R1+0x224] ;  /* 0x0002240001087983 */ /* 0x000ee80000300800 */
[----:B------:R1:W-:Y:S04]  /*b100*/  STL [R1+0x27c], R14 ;  /* 0x00027c0e01007387 */ /* 0x0003e80000100800 */
[----:B------:R-:W4:Y:S04]  /*b110*/  LDL.LU R12, [R1+0x228] ;  /* 0x00022800010c7983 */ /* 0x000f280000300800 */
[----:B------:R-:W-:Y:S04]  /*b120*/  STL [R1+0x25c], R21 ;  /* 0x00025c1501007387 */ /* 0x000fe80000100800 */
[----:B0-----:R-:W5:Y:S01]  /*b130*/  LDL.LU R13, [R1+0x230] ;  /* 0x00023000010d7983 */ /* 0x001f620000300800 */
[----:B------:R-:W-:-:S02]  /*b140*/  @!P0 IMAD.IADD R22, R22, 0x1, -R29 ;  /* 0x0000000116168824 */ /* 0x000fc400078e0a1d */
[----:B------:R-:W-:Y:S01]  /*b150*/  @!P1 IMAD.IADD R23, R23, 0x1, -R29 ;  /* 0x0000000117179824 */ /* 0x000fe200078e0a1d */
[----:B-1----:R-:W2:Y:S04]  /*b160*/  LDL.LU R14, [R1+0x22c] ;  /* 0x00022c00010e7983 */ /* 0x002ea80000300800 */
[----:B------:R-:W-:Y:S04]  /*b170*/  STL [R1+0x260], R22 ;  /* 0x0002601601007387 */ /* 0x000fe80000100800 */
[----:B------:R0:W-:Y:S04]  /*b180*/  STL [R1+0x264], R23 ;  /* 0x0002641701007387 */ /* 0x0001e80000100800 */
[----:B0-----:R-:W2:Y:S04]  /*b190*/  LDL.LU R23, [R1+0x20c] ;  /* 0x00020c0001177983 */ /* 0x001ea80000300800 */
[----:B------:R-:W2:Y:S04]  /*b1a0*/  LDL.LU R21, [R1+0x210] ;  /* 0x0002100001157983 */ /* 0x000ea80000300800 */
[----:B------:R-:W2:Y:S01]  /*b1b0*/  LDL.LU R22, [R1+0x214] ;  /* 0x0002140001167983 */ /* 0x000ea20000300800 */
[----:B------:R-:W-:-:S02]  /*b1c0*/  ISETP.GT.U32.AND P2, PT, R29, R25, PT ;  /* 0x000000191d00720c */ /* 0x000fc40003f44070 */
        /* <DEDUP_REMOVED lines=8> */
[C---:B------:R-:W-:Y:S02]  /*b250*/  ISETP.GT.U32.AND P2, PT, R29.reuse, R27, PT ;  /* 0x0000001b1d00720c */ /* 0x040fe40003f44070 */
[C---:B------:R-:W-:Y:S02]  /*b260*/  ISETP.GT.U32.AND P4, PT, R29.reuse, R11, PT ;  /* 0x0000000b1d00720c */ /* 0x040fe40003f84070 */
[----:B------:R-:W-:Y:S01]  /*b270*/  ISETP.GT.U32.AND P0, PT, R29, R19, PT ;  /* 0x000000131d00720c */ /* 0x000fe20003f04070 */
[--C-:B------:R-:W-:Y:S01]  /*b280*/  @!P6 IMAD.IADD R25, R25, 0x1, -R29.reuse ;  /* 0x000000011919e824 */ /* 0x100fe200078e0a1d */
[----:B------:R-:W-:Y:S01]  /*b290*/  ISETP.GT.U32.AND P1, PT, R29, R24, PT ;  /* 0x000000181d00720c */ /* 0x000fe20003f24070 */
[--C-:B------:R-:W-:Y:S01]  /*b2a0*/  @!P5 IMAD.IADD R15, R15, 0x1, -R29.reuse ;  /* 0x000000010f0fd824 */ /* 0x100fe200078e0a1d */
[C---:B------:R-:W-:Y:S01]  /*b2b0*/  ISETP.GT.U32.AND P5, PT, R29.reuse, R17, PT ;  /* 0x000000111d00720c */ /* 0x040fe20003fa4070 */
[----:B------:R-:W-:Y:S01]  /*b2c0*/  @!P3 IMAD.IADD R16, R16, 0x1, -R29 ;  /* 0x000000011010b824 */ /* 0x000fe200078e0a1d */
[----:B------:R-:W-:-:S03]  /*b2d0*/  ISETP.GT.U32.AND P3, PT, R29, R18, PT ;  /* 0x000000121d00720c */ /* 0x000fc60003f64070 */
[--C-:B------:R-:W-:Y:S02]  /*b2e0*/  @!P2 IMAD.IADD R27, R27, 0x1, -R29.reuse ;  /* 0x000000011b1ba824 */ /* 0x100fe400078e0a1d */
[--C-:B------:R-:W-:Y:S02]  /*b2f0*/  @!P4 IMAD.IADD R11, R11, 0x1, -R29.reuse ;  /* 0x000000010b0bc824 */ /* 0x100fe400078e0a1d */
[--C-:B------:R-:W-:Y:S01]  /*b300*/  @!P0 IMAD.IADD R19, R19, 0x1, -R29.reuse ;  /* 0x0000000113138824 */ /* 0x100fe200078e0a1d */
[----:B------:R-:W-:Y:S01]  /*b310*/  ISETP.GT.U32.AND P0, PT, R29, R20, PT ;  /* 0x000000141d00720c */ /* 0x000fe20003f04070 */
[--C-:B------:R-:W-:Y:S02]  /*b320*/  @!P1 IMAD.IADD R24, R24, 0x1, -R29.reuse ;  /* 0x0000000118189824 */ /* 0x100fe400078e0a1d */
[--C-:B------:R-:W-:Y:S01]  /*b330*/  @!P5 IMAD.IADD R17, R17, 0x1, -R29.reuse ;  /* 0x000000011111d824 */ /* 0x100fe200078e0a1d */
[----:B------:R-:W-:Y:S01]  /*b340*/  STL [R1+0x26c], R9 ;  /* 0x00026c0901007387 */ /* 0x000fe20000100800 */
[----:B------:R-:W-:-:S03]  /*b350*/  @!P3 IMAD.IADD R18, R18, 0x1, -R29 ;  /* 0x000000011212b824 */ /* 0x000fc600078e0a1d */
[----:B------:R-:W-:Y:S04]  /*b360*/  STL [R1+0x268], R10 ;  /* 0x0002680a01007387 */ /* 0x000fe80000100800 */
[----:B------:R-:W-:Y:S04]  /*b370*/  STL [R1+0x248], R15 ;  /* 0x0002480f01007387 */ /* 0x000fe80000100800 */
[----:B------:R-:W-:Y:S04]  /*b380*/  STL [R1+0x24c], R16 ;  /* 0x00024c1001007387 */ /* 0x000fe80000100800 */
[----:B------:R-:W-:Y:S01]  /*b390*/  STL [R1+0x250], R19 ;  /* 0x0002501301007387 */ /* 0x000fe20000100800 */
[----:B------:R-:W-:-:S03]  /*b3a0*/  @!P0 IMAD.IADD R20, R20, 0x1, -R29 ;  /* 0x0000000114148824 */ /* 0x000fc600078e0a1d */
[----:B------:R0:W-:Y:S04]  /*b3b0*/  STL [R1+0x258], R24 ;  /* 0x0002581801007387 */ /* 0x0001e80000100800 */
[----:B0-----:R-:W2:Y:S04]  /*b3c0*/  LDL.LU R24, [R1+0x21c] ;  /* 0x00021c0001187983 */ /* 0x001ea80000300800 */
[----:B------:R-:W2:Y:S04]  /*b3d0*/  LDL.LU R15, [R1+0x218] ;  /* 0x00021800010f7983 */ /* 0x000ea80000300800 */
[----:B------:R-:W2:Y:S04]  /*b3e0*/  LDL.LU R16, [R1+0x1f8] ;  /* 0x0001f80001107983 */ /* 0x000ea80000300800 */
[----:B------:R0:W-:Y:S04]  /*b3f0*/  STL [R1+0x254], R25 ;  /* 0x0002541901007387 */ /* 0x0001e80000100800 */
[----:B------:R-:W2:Y:S04]  /*b400*/  LDL.LU R19, [R1+0x1fc] ;  /* 0x0001fc0001137983 */ /* 0x000ea80000300800 */
[----:B0-----:R-:W2:Y:S01]  /*b410*/  LDL.LU R25, [R1+0x200] ;  /* 0x0002000001197983 */ /* 0x001ea20000300800 */
[----:B---3--:R-:W-:-:S02]  /*b420*/  ISETP.GT.U32.AND P6, PT, R29, R8, PT ;  /* 0x000000081d00720c */ /* 0x008fc40003fc4070 */
[C---:B----4-:R-:W-:Y:S02]  /*b430*/  ISETP.GT.U32.AND P2, PT, R29.reuse, R12, PT ;  /* 0x0000000c1d00720c */ /* 0x050fe40003f44070 */
[----:B-----5:R-:W-:-:S09]  /*b440*/  ISETP.GT.U32.AND P4, PT, R29, R13, PT ;  /* 0x0000000d1d00720c */ /* 0x020fd20003f84070 */
[--C-:B------:R-:W-:Y:S01]  /*b450*/  @!P6 IMAD.IADD R8, R8, 0x1, -R29.reuse ;  /* 0x000000010808e824 */ /* 0x100fe200078e0a1d */
[C---:B--2---:R-:W-:Y:S02]  /*b460*/  ISETP.GT.U32.AND P1, PT, R29.reuse, R26, PT ;  /* 0x0000001a1d00720c */ /* 0x044fe40003f24070 */
[C---:B------:R-:W-:Y:S01]  /*b470*/  ISETP.GT.U32.AND P6, PT, R29.reuse, R27, PT ;  /* 0x0000001b1d00720c */ /* 0x040fe20003fc4070 */
[--C-:B------:R-:W-:Y:S01]  /*b480*/  @!P2 IMAD.IADD R12, R12, 0x1, -R29.reuse ;  /* 0x000000010c0ca824 */ /* 0x100fe200078e0a1d */
[C---:B------:R-:W-:Y:S02]  /*b490*/  ISETP.GT.U32.AND P5, PT, R29.reuse, R14, PT ;  /* 0x0000000e1d00720c */ /* 0x040fe40003fa4070 */
[----:B------:R-:W-:Y:S01]  /*b4a0*/  ISETP.GT.U32.AND P2, PT, R29, R11, PT ;  /* 0x0000000b1d00720c */ /* 0x000fe20003f44070 */
[----:B------:R-:W-:Y:S01]  /*b4b0*/  @!P4 IMAD.IADD R13, R13, 0x1, -R29 ;  /* 0x000000010d0dc824 */ /* 0x000fe200078e0a1d */
[C---:B------:R-:W-:Y:S02]  /*b4c0*/  ISETP.GT.U32.AND P4, PT, R29.reuse, R17, PT ;  /* 0x000000111d00720c */ /* 0x040fe40003f84070 */
[----:B------:R-:W-:-:S03]  /*b4d0*/  ISETP.GT.U32.AND P3, PT, R29, R23, PT ;  /* 0x000000171d00720c */ /* 0x000fc60003f64070 */
[--C-:B------:R-:W-:Y:S01]  /*b4e0*/  @!P1 IMAD.IADD R26, R26, 0x1, -R29.reuse ;  /* 0x000000011a1a9824 */ /* 0x100fe200078e0a1d */
[----:B------:R-:W-:Y:S01]  /*b4f0*/  ISETP.GT.U32.AND P0, PT, R29, R21, PT ;  /* 0x000000151d00720c */ /* 0x000fe20003f04070 */
[--C-:B------:R-:W-:Y:S01]  /*b500*/  @!P6 IMAD.IADD R27, R27, 0x1, -R29.reuse ;  /* 0x000000011b1be824 */ /* 0x100fe200078e0a1d */
[C---:B------:R-:W-:Y:S01]  /*b510*/  ISETP.GT.U32.AND P1, PT, R29.reuse, R22, PT ;  /* 0x000000161d00720c */ /* 0x040fe20003f24070 */
[--C-:B------:R-:W-:Y:S01]  /*b520*/  @!P5 IMAD.IADD R14, R14, 0x1, -R29.reuse ;  /* 0x000000010e0ed824 */ /* 0x100fe200078e0a1d */
[----:B------:R-:W-:Y:S01]  /*b530*/  ISETP.GT.U32.AND P5, PT, R29, R18, PT ;  /* 0x000000121d00720c */ /* 0x000fe20003fa4070 */
[----:B------:R-:W-:-:S04]  /*b540*/  @!P2 IMAD.IADD R11, R11, 0x1, -R29 ;  /* 0x000000010b0ba824 */ /* 0x000fc800078e0a1d */
[--C-:B------:R-:W-:Y:S01]  /*b550*/  @!P3 IMAD.IADD R23, R23, 0x1, -R29.reuse ;  /* 0x000000011717b824 */ /* 0x100fe200078e0a1d */
[----:B------:R-:W-:Y:S01]  /*b560*/  ISETP.GT.U32.AND P3, PT, R29, R20, PT ;  /* 0x000000141d00720c */ /* 0x000fe20003f64070 */
[----:B------:R0:W-:Y:S01]  /*b570*/  STL [R1+0x234], R27 ;  /* 0x0002341b01007387 */ /* 0x0001e20000100800 */
[--C-:B------:R-:W-:Y:S02]  /*b580*/  @!P4 IMAD.IADD R17, R17, 0x1, -R29.reuse ;  /* 0x000000011111c824 */ /* 0x100fe400078e0a1d */
[--C-:B------:R-:W-:Y:S01]  /*b590*/  @!P0 IMAD.IADD R21, R21, 0x1, -R29.reuse ;  /* 0x0000000115158824 */ /* 0x100fe200078e0a1d */
[----:B------:R-:W-:Y:S01]  /*b5a0*/  ISETP.GT.U32.AND P0, PT, R29, R26, PT ;  /* 0x0000001a1d00720c */ /* 0x000fe20003f04070 */
[----:B0-----:R-:W2:Y:S04]  /*b5b0*/  LDL.LU R27, [R1+0x208] ;  /* 0x00020800011b7983 */ /* 0x001ea80000300800 */
[----:B------:R-:W3:Y:S04]  /*b5c0*/  LDL.LU R9, [R1+0x204] ;  /* 0x0002040001097983 */ /* 0x000ee80000300800 */
[----:B------:R0:W-:Y:S04]  /*b5d0*/  STL [R1+0x238], R11 ;  /* 0x0002380b01007387 */ /* 0x0001e80000100800 */
[----:B------:R-:W4:Y:S01]  /*b5e0*/  LDL.LU R10, [R1+0x1e4] ;  /* 0x0001e400010a7983 */ /* 0x000f220000300800 */
[----:B------:R-:W-:-:S03]  /*b5f0*/  @!P1 IMAD.IADD R22, R22, 0x1, -R29 ;  /* 0x0000000116169824 */ /* 0x000fc600078e0a1d */
[----:B------:R1:W-:Y:S01]  /*b600*/  STL [R1+0x23c], R17 ;  /* 0x00023c1101007387 */ /* 0x0003e20000100800 */
[----:B------:R-:W-:-:S03]  /*b610*/  ISETP.GT.U32.AND P1, PT, R29, R8, PT ;  /* 0x000000081d00720c */ /* 0x000fc60003f24070 */
[----:B0-----:R-:W5:Y:S01]  /*b620*/  LDL.LU R11, [R1+0x1e8] ;  /* 0x0001e800010b7983 */ /* 0x001f620000300800 */
[C---:B------:R-:W-:Y:S01]  /*b630*/  ISETP.GT.U32.AND P2, PT, R29.reuse, R12, PT ;  /* 0x0000000c1d00720c */ /* 0x040fe20003f44070 */
[--C-:B------:R-:W-:Y:S01]  /*b640*/  @!P3 IMAD.IADD R20, R20, 0x1, -R29.reuse ;  /* 0x000000011414b824 */ /* 0x100fe200078e0a1d */
[C---:B------:R-:W-:Y:S01]  /*b650*/  ISETP.GT.U32.AND P4, PT, R29.reuse, R13, PT ;  /* 0x0000000d1d00720c */ /* 0x040fe20003f84070 */
[----:B-1----:R-:W2:Y:S01]  /*b660*/  LDL.LU R17, [R1+0x1ec] ;  /* 0x0001ec0001117983 */ /* 0x002ea20000300800 */
[--C-:B------:R-:W-:Y:S01]  /*b670*/  @!P5 IMAD.IADD R18, R18, 0x1, -R29.reuse ;  /* 0x000000011212d824 */ /* 0x100fe200078e0a1d */
[C---:B------:R-:W-:Y:S02]  /*b680*/  ISETP.GT.U32.AND P3, PT, R29.reuse, R23, PT ;  /* 0x000000171d00720c */ /* 0x040fe40003f64070 */
[----:B------:R-:W-:Y:S01]  /*b690*/  ISETP.GT.U32.AND P5, PT, R29, R14, PT ;  /* 0x0000000e1d00720c */ /* 0x000fe20003fa4070 */
[--C-:B------:R-:W-:Y:S01]  /*b6a0*/  @!P0 IMAD.IADD R26, R26, 0x1, -R29.reuse ;  /* 0x000000011a1a8824 */ /* 0x100fe200078e0a1d */
[----:B------:R0:W-:Y:S01]  /*b6b0*/  STL [R1+0x244], R18 ;  /* 0x0002441201007387 */ /* 0x0001e20000100800 */
[----:B------:R-:W-:-:S03]  /*b6c0*/  @!P1 IMAD.IADD R8, R8, 0x1, -R29 ;  /* 0x0000000108089824 */ /* 0x000fc600078e0a1d */
[--C-:B------:R-:W-:Y:S02]  /*b6d0*/  @!P2 IMAD.IADD R12, R12, 0x1, -R29.reuse ;  /* 0x000000010c0ca824 */ /* 0x100fe400078e0a1d */
[--C-:B------:R-:W-:Y:S01]  /*b6e0*/  @!P4 IMAD.IADD R13, R13, 0x1, -R29.reuse ;  /* 0x000000010d0dc824 */ /* 0x100fe200078e0a1d */
[----:B0-----:R-:W2:Y:S02]  /*b6f0*/  LDL.LU R18, [R1+0x1f4] ;  /* 0x0001f40001127983 */ /* 0x001ea40000300800 */
[--C-:B------:R-:W-:Y:S02]  /*b700*/  @!P3 IMAD.IADD R23, R23, 0x1, -R29.reuse ;  /* 0x000000011717b824 */ /* 0x100fe400078e0a1d */
[----:B------:R0:W-:Y:S01]  /*b710*/  STL [R1+0x240], R20 ;  /* 0x0002401401007387 */ /* 0x0001e20000100800 */
[----:B------:R-:W-:-:S03]  /*b720*/  @!P5 IMAD.IADD R14, R14, 0x1, -R29 ;  /* 0x000000010e0ed824 */ /* 0x000fc600078e0a1d */
[----:B0-----:R-:W2:Y:S04]  /*b730*/  LDL.LU R20, [R1+0x1f0] ;  /* 0x0001f00001147983 */ /* 0x001ea80000300800 */
        /* <DEDUP_REMOVED lines=9> */
[C---:B------:R-:W-:Y:S02]  /*b7d0*/  ISETP.GT.U32.AND P1, PT, R29.reuse, R24, PT ;  /* 0x000000181d00720c */ /* 0x040fe40003f24070 */
[C---:B------:R-:W-:Y:S02]  /*b7e0*/  ISETP.GT.U32.AND P2, PT, R29.reuse, R15, PT ;  /* 0x0000000f1d00720c */ /* 0x040fe40003f44070 */
[C---:B------:R-:W-:Y:S02]  /*b7f0*/  ISETP.GT.U32.AND P4, PT, R29.reuse, R16, PT ;  /* 0x000000101d00720c */ /* 0x040fe40003f84070 */
[----:B------:R-:W-:-:S05]  /*b800*/  ISETP.GT.U32.AND P5, PT, R29, R19, PT ;  /* 0x000000131d00720c */ /* 0x000fca0003fa4070 */
[--C-:B------:R-:W-:Y:S02]  /*b810*/  @!P6 IMAD.IADD R22, R22, 0x1, -R29.reuse ;  /* 0x000000011616e824 */ /* 0x100fe400078e0a1d */
[--C-:B------:R-:W-:Y:S01]  /*b820*/  @!P1 IMAD.IADD R24, R24, 0x1, -R29.reuse ;  /* 0x0000000118189824 */ /* 0x100fe200078e0a1d */
[----:B------:R-:W-:Y:S01]  /*b830*/  ISETP.GT.U32.AND P0, PT, R29, R21, PT ;  /* 0x000000151d00720c */ /* 0x000fe20003f04070 */
[--C-:B------:R-:W-:Y:S02]  /*b840*/  @!P2 IMAD.IADD R15, R15, 0x1, -R29.reuse ;  /* 0x000000010f0fa824 */ /* 0x100fe400078e0a1d */
[--C-:B------:R-:W-:Y:S02]  /*b850*/  @!P4 IMAD.IADD R16, R16, 0x1, -R29.reuse ;  /* 0x000000011010c824 */ /* 0x100fe400078e0a1d */
[--C-:B------:R-:W-:Y:S01]  /*b860*/  @!P5 IMAD.IADD R19, R19, 0x1, -R29.reuse ;  /* 0x000000011313d824 */ /* 0x100fe200078e0a1d */
[----:B------:R-:W-:Y:S01]  /*b870*/  ISETP.GT.U32.AND P3, PT, R29, R25, PT ;  /* 0x000000191d00720c */ /* 0x000fe20003f64070 */
[----:B------:R0:W-:Y:S06]  /*b880*/  STL [R1+0x214], R22 ;  /* 0x0002141601007387 */ /* 0x0001ec0000100800 */
[----:B------:R-:W-:-:S05]  /*b890*/  @!P0 IMAD.IADD R21, R21, 0x1, -R29 ;  /* 0x0000000115158824 */ /* 0x000fca00078e0a1d */
[----:B------:R1:W-:Y:S04]  /*b8a0*/  STL [R1+0x210], R21 ;  /* 0x0002101501007387 */ /* 0x0003e80000100800 */
[----:B0-----:R-:W2:Y:S04]  /*b8b0*/  LDL.LU R22, [R1+0x1d4] ;  /* 0x0001d40001167983 */ /* 0x001ea80000300800 */
[----:B------:R-:W2:Y:S04]  /*b8c0*/  LDL.LU R12, [R1+0x1d8] ;  /* 0x0001d800010c7983 */ /* 0x000ea80000300800 */
[----:B------:R-:W2:Y:S01]  /*b8d0*/  LDL.LU R13, [R1+0x1e0] ;  /* 0x0001e000010d7983 */ /* 0x000ea20000300800 */
[----:B------:R-:W-:-:S03]  /*b8e0*/  @!P3 IMAD.IADD R25, R25, 0x1, -R29 ;  /* 0x000000011919b824 */ /* 0x000fc600078e0a1d */
[----:B-1----:R-:W2:Y:S01]  /*b8f0*/  LDL.LU R21, [R1+0x1dc] ;  /* 0x0001dc0001157983 */ /* 0x002ea20000300800 */
[C---:B---3--:R-:W-:Y:S02]  /*b900*/  ISETP.GT.U32.AND P6, PT, R29.reuse, R9, PT ;  /* 0x000000091d00720c */ /* 0x048fe40003fc4070 */
[C---:B----4-:R-:W-:Y:S02]  /*b910*/  ISETP.GT.U32.AND P1, PT, R29.reuse, R10, PT ;  /* 0x0000000a1d00720c */ /* 0x050fe40003f24070 */
[C---:B-----5:R-:W-:Y:S02]  /*b920*/  ISETP.GT.U32.AND P2, PT, R29.reuse, R11, PT ;  /* 0x0000000b1d00720c */ /* 0x060fe40003f44070 */
[----:B--2---:R-:W-:-:S07]  /*b930*/  ISETP.GT.U32.AND P4, PT, R29, R17, PT ;  /* 0x000000111d00720c */ /* 0x004fce0003f84070 */
[--C-:B------:R-:W-:Y:S01]  /*b940*/  @!P6 IMAD.IADD R9, R9, 0x1, -R29.reuse ;  /* 0x000000010909e824 */ /* 0x100fe200078e0a1d */
[C---:B------:R-:W-:Y:S01]  /*b950*/  ISETP.GT.U32.AND P6, PT, R29.reuse, R24, PT ;  /* 0x000000181d00720c */ /* 0x040fe20003fc4070 */
[--C-:B------:R-:W-:Y:S01]  /*b960*/  @!P1 IMAD.IADD R10, R10, 0x1, -R29.reuse ;  /* 0x000000010a0a9824 */ /* 0x100fe200078e0a1d */
[----:B------:R-:W-:Y:S01]  /*b970*/  ISETP.GT.U32.AND P1, PT, R29, R15, PT ;  /* 0x0000000f1d00720c */ /* 0x000fe20003f24070 */
[--C-:B------:R-:W-:Y:S01]  /*b980*/  @!P2 IMAD.IADD R11, R11, 0x1, -R29.reuse ;  /* 0x000000010b0ba824 */ /* 0x100fe200078e0a1d */
[----:B------:R-:W-:Y:S01]  /*b990*/  ISETP.GT.U32.AND P2, PT, R29, R16, PT ;  /* 0x000000101d00720c */ /* 0x000fe20003f44070 */
[----:B------:R-:W-:Y:S01]  /*b9a0*/  @!P4 IMAD.IADD R17, R17, 0x1, -R29 ;  /* 0x000000011111c824 */ /* 0x000fe200078e0a1d */
[C---:B------:R-:W-:Y:S02]  /*b9b0*/  ISETP.GT.U32.AND P4, PT, R29.reuse, R19, PT ;  /* 0x000000131d00720c */ /* 0x040fe40003f84070 */
[----:B------:R-:W-:-:S05]  /*b9c0*/  ISETP.GT.U32.AND P5, PT, R29, R18, PT ;  /* 0x000000121d00720c */ /* 0x000fca0003fa4070 */
[--C-:B------:R-:W-:Y:S02]  /*b9d0*/  @!P6 IMAD.IADD R24, R24, 0x1, -R29.reuse ;  /* 0x000000011818e824 */ /* 0x100fe400078e0a1d */
[--C-:B------:R-:W-:Y:S02]  /*b9e0*/  @!P1 IMAD.IADD R15, R15, 0x1, -R29.reuse ;  /* 0x000000010f0f9824 */ /* 0x100fe400078e0a1d */
[--C-:B------:R-:W-:Y:S02]  /*b9f0*/  @!P2 IMAD.IADD R16, R16, 0x1, -R29.reuse ;  /* 0x000000011010a824 */ /* 0x100fe400078e0a1d */
[--C-:B------:R-:W-:Y:S02]  /*ba00*/  @!P4 IMAD.IADD R19, R19, 0x1, -R29.reuse ;  /* 0x000000011313c824 */ /* 0x100fe400078e0a1d */
[----:B------:R-:W-:Y:S01]  /*ba10*/  @!P5 IMAD.IADD R18, R18, 0x1, -R29 ;  /* 0x000000011212d824 */ /* 0x000fe200078e0a1d */
[----:B------:R-:W-:-:S13]  /*ba20*/  ISETP.GT.U32.AND P5, PT, R29, R25, PT ;  /* 0x000000191d00720c */ /* 0x000fda0003fa4070 */
[----:B------:R-:W-:Y:S01]  /*ba30*/  @!P5 IMAD.IADD R25, R25, 0x1, -R29 ;  /* 0x000000011919d824 */ /* 0x000fe200078e0a1d */
[----:B------:R-:W-:Y:S02]  /*ba40*/  IABS R2, R23 ;  /* 0x0000001700027213 */ /* 0x000fe40000000000 */
        /* <DEDUP_REMOVED lines=14> */
[----:B------:R-:W-:Y:S01]  /*bb30*/  ISETP.GT.U32.AND P1, PT, R29, R10, PT ;  /* 0x0000000a1d00720c */ /* 0x000fe20003f24070 */
[----:B0-----:R-:W3:Y:S08]  /*bb40*/  LDL.LU R25, [R1+0x1a8] ;  /* 0x0001a80001197983 */ /* 0x001ef00000300800 */
[--C-:B------:R-:W-:Y:S01]  /*bb50*/  @!P0 IMAD.IADD R27, R27, 0x1, -R29.reuse ;  /* 0x000000011b1b8824 */ /* 0x100fe200078e0a1d */
[----:B------:R-:W-:Y:S01]  /*bb60*/  ISETP.GT.U32.AND P0, PT, R29, R26, PT ;  /* 0x0000001a1d00720c */ /* 0x000fe20003f04070 */
[----:B------:R-:W-:-:S03]  /*bb70*/  @!P3 IMAD.IADD R20, R20, 0x1, -R29 ;  /* 0x000000011414b824 */ /* 0x000fc600078e0a1d */
[----:B------:R-:W-:-:S09]  /*bb80*/  ISETP.GT.U32.AND P3, PT, R29, R27, PT ;  /* 0x0000001b1d00720c */ /* 0x000fd20003f64070 */
[--C-:B------:R-:W-:Y:S01]  /*bb90*/  @!P0 IMAD.IADD R26, R26, 0x1, -R29.reuse ;  /* 0x000000011a1a8824 */ /* 0x100fe200078e0a1d */
[C---:B------:R-:W-:Y:S02]  /*bba0*/  ISETP.GT.U32.AND P0, PT, R29.reuse, R9, PT ;  /* 0x000000091d00720c */ /* 0x040fe40003f04070 */
[C---:B------:R-:W-:Y:S02]  /*bbb0*/  ISETP.GT.U32.AND P2, PT, R29.reuse, R11, PT ;  /* 0x0000000b1d00720c */ /* 0x040fe40003f44070 */
[----:B------:R-:W-:Y:S01]  /*bbc0*/  ISETP.GT.U32.AND P6, PT, R29, R26, PT ;  /* 0x0000001a1d00720c */ /* 0x000fe20003fc4070 */
[--C-:B------:R-:W-:Y:S01]  /*bbd0*/  @!P3 IMAD.IADD R27, R27, 0x1, -R29.reuse ;  /* 0x000000011b1bb824 */ /* 0x100fe200078e0a1d */
[C---:B------:R-:W-:Y:S01]  /*bbe0*/  ISETP.GT.U32.AND P4, PT, R29.reuse, R17, PT ;  /* 0x000000111d00720c */ /* 0x040fe20003f84070 */
[----:B------:R-:W-:Y:S01]  /*bbf0*/  @!P1 IMAD.IADD R10, R10, 0x1, -R29 ;  /* 0x000000010a0a9824 */ /* 0x000fe200078e0a1d */
[----:B------:R-:W-:-:S05]  /*bc00*/  ISETP.GT.U32.AND P1, PT, R29, R12, PT ;  /* 0x0000000c1d00720c */ /* 0x000fca0003f24070 */
[--C-:B------:R-:W-:Y:S01]  /*bc10*/  @!P0 IMAD.IADD R9, R9, 0x1, -R29.reuse ;  /* 0x0000000109098824 */ /* 0x100fe200078e0a1d */
[----:B------:R-:W-:Y:S01]  /*bc20*/  ISETP.GT.U32.AND P0, PT, R29, R22, PT ;  /* 0x000000161d00720c */ /* 0x000fe20003f04070 */
[--C-:B------:R-:W-:Y:S01]  /*bc30*/  @!P2 IMAD.IADD R11, R11, 0x1, -R29.reuse ;  /* 0x000000010b0ba824 */ /* 0x100fe200078e0a1d */
[----:B------:R0:W-:Y:S01]  /*bc40*/  STL [R1+0x208], R27 ;  /* 0x0002081b01007387 */ /* 0x0001e20000100800 */
[C---:B------:R-:W-:Y:S01]  /*bc50*/  ISETP.GT.U32.AND P2, PT, R29.reuse, R13, PT ;  /* 0x0000000d1d00720c */ /* 0x040fe20003f44070 */
[--C-:B------:R-:W-:Y:S01]  /*bc60*/  @!P6 IMAD.IADD R26, R26, 0x1, -R29.reuse ;  /* 0x000000011a1ae824 */ /* 0x100fe200078e0a1d */
[C---:B------:R-:W-:Y:S01]  /*bc70*/  ISETP.GT.U32.AND P5, PT, R29.reuse, R18, PT ;  /* 0x000000121d00720c */ /* 0x040fe20003fa4070 */
[----:B0-----:R-:W3:Y:S07]  /*bc80*/  LDL.LU R27, [R1+0x1b4] ;  /* 0x0001b400011b7983 */ /* 0x001eee0000300800 */
[--C-:B------:R-:W-:Y:S01]  /*bc90*/  @!P0 IMAD.IADD R22, R22, 0x1, -R29.reuse ;  /* 0x0000000116168824 */ /* 0x100fe200078e0a1d */
[----:B------:R-:W-:Y:S01]  /*bca0*/  ISETP.GT.U32.AND P3, PT, R29, R20, PT ;  /* 0x000000141d00720c */ /* 0x000fe20003f64070 */
[--C-:B------:R-:W-:Y:S01]  /*bcb0*/  @!P4 IMAD.IADD R17, R17, 0x1, -R29.reuse ;  /* 0x000000011111c824 */ /* 0x100fe200078e0a1d */
[----:B------:R-:W-:Y:S01]  /*bcc0*/  ISETP.GT.U32.AND P4, PT, R29, R21, PT ;  /* 0x000000151d00720c */ /* 0x000fe20003f84070 */
[----:B------:R-:W-:-:S02]  /*bcd0*/  @!P1 IMAD.IADD R12, R12, 0x1, -R29 ;  /* 0x000000010c0c9824 */ /* 0x000fc400078e0a1d */
[--C-:B------:R-:W-:Y:S01]  /*bce0*/  @!P2 IMAD.IADD R13, R13, 0x1, -R29.reuse ;  /* 0x000000010d0da824 */ /* 0x100fe200078e0a1d */
[----:B------:R-:W-:Y:S01]  /*bcf0*/  STL [R1+0x204], R9 ;  /* 0x0002040901007387 */ /* 0x000fe20000100800 */
[----:B------:R-:W-:-:S03]  /*bd00*/  @!P5 IMAD.IADD R18, R18, 0x1, -R29 ;  /* 0x000000011212d824 */ /* 0x000fc600078e0a1d */
[----:B------:R-:W-:Y:S03]  /*bd10*/  STL [R1+0x1e4], R10 ;  /* 0x0001e40a01007387 */ /* 0x000fe60000100800 */
[--C-:B------:R-:W-:Y:S01]  /*bd20*/  @!P3 IMAD.IADD R20, R20, 0x1, -R29.reuse ;  /* 0x000000011414b824 */ /* 0x100fe200078e0a1d */
        /* <DEDUP_REMOVED lines=53> */
[----:B------:R-:W-:Y:S01]  /*c080*/  @!P3 IMAD.IADD R27, R27, 0x1, -R29 ;  /* 0x000000011b1bb824 */ /* 0x000fe200078e0a1d */
[----:B------:R-:W-:-:S04]  /*c090*/  ISETP.GT.U32.AND P3, PT, R29, R8, PT ;  /* 0x000000081d00720c */ /* 0x000fc80003f64070 */
[C---:B------:R-:W-:Y:S01]  /*c0a0*/  ISETP.GT.U32.AND P6, PT, R29.reuse, R27, PT ;  /* 0x0000001b1d00720c */ /* 0x040fe20003fc4070 */
[--C-:B------:R-:W-:Y:S01]  /*c0b0*/  @!P5 IMAD.IADD R24, R24, 0x1, -R29.reuse ;  /* 0x000000011818d824 */ /* 0x100fe200078e0a1d */
[C---:B------:R-:W-:Y:S01]  /*c0c0*/  ISETP.GT.U32.AND P2, PT, R29.reuse, R16, PT ;  /* 0x000000101d00720c */ /* 0x040fe20003f44070 */
[----:B------:R-:W-:Y:S01]  /*c0d0*/  @!P0 IMAD.IADD R14, R14, 0x1, -R29 ;  /* 0x000000010e0e8824 */ /* 0x000fe200078e0a1d */
[----:B------:R-:W-:-:S05]  /*c0e0*/  ISETP.GT.U32.AND P0, PT, R29, R11, PT ;  /* 0x0000000b1d00720c */ /* 0x000fca0003f04070 */
[--C-:B------:R-:W-:Y:S01]  /*c0f0*/  @!P3 IMAD.IADD R8, R8, 0x1, -R29.reuse ;  /* 0x000000010808b824 */ /* 0x100fe200078e0a1d */
[----:B------:R-:W-:Y:S01]  /*c100*/  ISETP.GT.U32.AND P3, PT, R29, R26, PT ;  /* 0x0000001a1d00720c */ /* 0x000fe20003f64070 */
[--C-:B------:R-:W-:Y:S01]  /*c110*/  @!P1 IMAD.IADD R15, R15, 0x1, -R29.reuse ;  /* 0x000000010f0f9824 */ /* 0x100fe200078e0a1d */
[----:B------:R-:W-:Y:S01]  /*c120*/  ISETP.GT.U32.AND P1, PT, R29, R17, PT ;  /* 0x000000111d00720c */ /* 0x000fe20003f24070 */
[----:B------:R0:W-:Y:S01]  /*c130*/  STL [R1+0x1bc], R24 ;  /* 0x0001bc1801007387 */ /* 0x0001e20000100800 */
[--C-:B------:R-:W-:Y:S01]  /*c140*/  @!P6 IMAD.IADD R27, R27, 0x1, -R29.reuse ;  /* 0x000000011b1be824 */ /* 0x100fe200078e0a1d */
[C---:B------:R-:W-:Y:S01]  /*c150*/  ISETP.GT.U32.AND P4, PT, R29.reuse, R19, PT ;  /* 0x000000131d00720c */ /* 0x040fe20003f84070 */
[--C-:B------:R-:W-:Y:S01]  /*c160*/  @!P2 IMAD.IADD R16, R16, 0x1, -R29.reuse ;  /* 0x000000011010a824 */ /* 0x100fe200078e0a1d */
[----:B0-----:R-:W5:Y:S06]  /*c170*/  LDL.LU R24, [R1+0x158] ;  /* 0x0001580001187983 */ /* 0x001f6c0000300800 */
[--C-:B------:R-:W-:Y:S01]  /*c180*/  @!P3 IMAD.IADD R26, R26, 0x1, -R29.reuse ;  /* 0x000000011a1ab824 */ /* 0x100fe200078e0a1d */
[----:B------:R-:W-:Y:S01]  /*c190*/  ISETP.GT.U32.AND P2, PT, R29, R18, PT ;  /* 0x000000121d00720c */ /* 0x000fe20003f44070 */
[--C-:B------:R-:W-:Y:S01]  /*c1a0*/  @!P0 IMAD.IADD R11, R11, 0x1, -R29.reuse ;  /* 0x000000010b0b8824 */ /* 0x100fe200078e0a1d */
[----:B------:R-:W-:Y:S01]  /*c1b0*/  ISETP.GT.U32.AND P5, PT, R29, R25, PT ;  /* 0x000000191d00720c */ /* 0x000fe20003fa4070 */
[----:B------:R-:W-:-:S02]  /*c1c0*/  @!P1 IMAD.IADD R17, R17, 0x1, -R29 ;  /* 0x0000000111119824 */ /* 0x000fc400078e0a1d */
[--C-:B------:R-:W-:Y:S01]  /*c1d0*/  @!P4 IMAD.IADD R19, R19, 0x1, -R29.reuse ;  /* 0x000000011313c824 */ /* 0x100fe200078e0a1d */
[----:B------:R-:W-:Y:S01]  /*c1e0*/  ISETP.GT.U32.AND P4, PT, R29, R20, PT ;  /* 0x000000141d00720c */ /* 0x000fe20003f84070 */
[----:B------:R-:W-:Y:S04]  /*c1f0*/  STL [R1+0x1c4], R8 ;  /* 0x0001c40801007387 */ /* 0x000fe80000100800 */
[----:B------:R-:W-:Y:S02]  /*c200*/  STL [R1+0x1cc], R14 ;  /* 0x0001cc0e01007387 */ /* 0x000fe40000100800 */
[--C-:B------:R-:W-:Y:S02]  /*c210*/  @!P2 IMAD.IADD R18, R18, 0x1, -R29.reuse ;  /* 0x000000011212a824 */ /* 0x100fe400078e0a1d */
[--C-:B------:R-:W-:Y:S01]  /*c220*/  @!P5 IMAD.IADD R25, R25, 0x1, -R29.reuse ;  /* 0x000000011919d824 */ /* 0x100fe200078e0a1d */
[----:B------:R-:W-:Y:S04]  /*c230*/  STL [R1+0x1c8], R15 ;  /* 0x0001c80f01007387 */ /* 0x000fe80000100800 */
[----:B------:R-:W-:Y:S04]  /*c240*/  STL [R1+0x1a0], R16 ;  /* 0x0001a01001007387 */ /* 0x000fe80000100800 */
[----:B------:R-:W-:Y:S04]  /*c250*/  STL [R1+0x1a4], R19 ;  /* 0x0001a41301007387 */ /* 0x000fe80000100800 */
[----:B------:R0:W-:Y:S04]  /*c260*/  STL [R1+0x1b4], R27 ;  /* 0x0001b41b01007387 */ /* 0x0001e80000100800 */
[----:B------:R1:W-:Y:S01]  /*c270*/  STL [R1+0x1a8], R25 ;  /* 0x0001a81901007387 */ /* 0x0003e20000100800 */
[----:B------:R-:W-:-:S03]  /*c280*/  @!P4 IMAD.IADD R20, R20, 0x1, -R29 ;  /* 0x000000011414c824 */ /* 0x000fc600078e0a1d */
[----:B0-----:R-:W5:Y:S04]  /*c290*/  LDL R27, [R1+0x1064] ;  /* 0x00106400011b7983 */ /* 0x001f680000100800 */
[----:B-1----:R-:W5:Y:S04]  /*c2a0*/  LDL.LU R25, [R1+0x160] ;  /* 0x0001600001197983 */ /* 0x002f680000300800 */
        /* <DEDUP_REMOVED lines=8> */
[C---:B------:R-:W-:Y:S01]  /*c330*/  ISETP.GT.U32.AND P6, PT, R29.reuse, R26, PT ;  /* 0x0000001a1d00720c */ /* 0x040fe20003fc4070 */
[--C-:B------:R-:W-:Y:S01]  /*c340*/  @!P3 IMAD.IADD R10, R10, 0x1, -R29.reuse ;  /* 0x000000010a0ab824 */ /* 0x100fe200078e0a1d */
[C---:B------:R-:W-:Y:S01]  /*c350*/  ISETP.GT.U32.AND P3, PT, R29.reuse, R11, PT ;  /* 0x0000000b1d00720c */ /* 0x040fe20003f64070 */
[--C-:B------:R-:W-:Y:S01]  /*c360*/  @!P0 IMAD.IADD R12, R12, 0x1, -R29.reuse ;  /* 0x000000010c0c8824 */ /* 0x100fe200078e0a1d */
[C---:B-----5:R-:W-:Y:S02]  /*c370*/  ISETP.GT.U32.AND P2, PT, R29.reuse, R21, PT ;  /* 0x000000151d00720c */ /* 0x060fe40003f44070 */
[----:B------:R-:W-:Y:S01]  /*c380*/  ISETP.GT.U32.AND P0, PT, R29, R17, PT ;  /* 0x000000111d00720c */ /* 0x000fe20003f04070 */
[----:B------:R-:W-:Y:S01]  /*c390*/  @!P1 IMAD.IADD R13, R13, 0x1, -R29 ;  /* 0x000000010d0d9824 */ /* 0x000fe200078e0a1d */
[----:B------:R-:W-:-:S05]  /*c3a0*/  ISETP.GT.U32.AND P1, PT, R29, R18, PT ;  /* 0x000000121d00720c */ /* 0x000fca0003f24070 */
[--C-:B------:R-:W-:Y:S01]  /*c3b0*/  @!P6 IMAD.IADD R26, R26, 0x1, -R29.reuse ;  /* 0x000000011a1ae824 */ /* 0x100fe200078e0a1d */
[----:B------:R-:W-:Y:S01]  /*c3c0*/  ISETP.GT.U32.AND P5, PT, R29, R22, PT ;  /* 0x000000161d00720c */ /* 0x000fe20003fa4070 */
[--C-:B------:R-:W-:Y:S01]  /*c3d0*/  @!P3 IMAD.IADD R11, R11, 0x1, -R29.reuse ;  /* 0x000000010b0bb824 */ /* 0x100fe200078e0a1d */
[----:B------:R-:W-:Y:S02]  /*c3e0*/  ISETP.GT.U32.AND P4, PT, R29, R23, PT ;  /* 0x000000171d00720c */ /* 0x000fe40003f84070 */
[----:B------:R0:W-:Y:S01]  /*c3f0*/  STL [R1+0x1ac], R26 ;  /* 0x0001ac1a01007387 */ /* 0x0001e20000100800 */
[--C-:B------:R-:W-:Y:S01]  /*c400*/  @!P2 IMAD.IADD R21, R21, 0x1, -R29.reuse ;  /* 0x000000011515a824 */ /* 0x100fe200078e0a1d */
[----:B------:R-:W-:Y:S01]  /*c410*/  ISETP.GT.U32.AND P2, PT, R29, R20, PT ;  /* 0x000000141d00720c */ /* 0x000fe20003f44070 */
[--C-:B------:R-:W-:Y:S02]  /*c420*/  @!P0 IMAD.IADD R17, R17, 0x1, -R29.reuse ;  /* 0x0000000111118824 */ /* 0x100fe400078e0a1d */
[--C-:B------:R-:W-:Y:S01]  /*c430*/  @!P1 IMAD.IADD R18, R18, 0x1, -R29.reuse ;  /* 0x0000000112129824 */ /* 0x100fe200078e0a1d */
[----:B0-----:R-:W2:Y:S04]  /*c440*/  LDL.LU R26, [R1+0x134] ;  /* 0x00013400011a7983 */ /* 0x001ea80000300800 */
[----:B------:R-:W3:Y:S04]  /*c450*/  LDL.LU R19, [R1+0x140] ;  /* 0x0001400001137983 */ /* 0x000ee80000300800 */
[----:B------:R0:W-:Y:S04]  /*c460*/  STL [R1+0x188], R11 ;  /* 0x0001880b01007387 */ /* 0x0001e80000100800 */
[----:B------:R-:W4:Y:S01]  /*c470*/  LDL.LU R8, [R1+0x150] ;  /* 0x0001500001087983 */ /* 0x000f220000300800 */
[----:B------:R-:W-:-:S03]  /*c480*/  @!P5 IMAD.IADD R22, R22, 0x1, -R29 ;  /* 0x000000011616d824 */ /* 0x000fc600078e0a1d */
[----:B------:R1:W-:Y:S04]  /*c490*/  STL [R1+0x18c], R17 ;  /* 0x00018c1101007387 */ /* 0x0003e80000100800 */
[----:B0-----:R-:W5:Y:S01]  /*c4a0*/  LDL.LU R11, [R1+0x148] ;  /* 0x00014800010b7983 */ /* 0x001f620000300800 */
[----:B------:R-:W-:-:S03]  /*c4b0*/  @!P4 IMAD.IADD R23, R23, 0x1, -R29 ;  /* 0x000000011717c824 */ /* 0x000fc600078e0a1d */
[----:B------:R0:W-:Y:S01]  /*c4c0*/  STL [R1+0x190], R18 ;  /* 0x0001901201007387 */ /* 0x0001e20000100800 */
[----:B------:R-:W-:-:S03]  /*c4d0*/  ISETP.GT.U32.AND P4, PT, R29, R22, PT ;  /* 0x000000161d00720c */ /* 0x000fc60003f84070 */
[----:B-1----:R-:W2:Y:S01]  /*c4e0*/  LDL.LU R17, [R1+0x118] ;  /* 0x0001180001117983 */ /* 0x002ea20000300800 */
[----:B------:R-:W-:-:S03]  /*c4f0*/  @!P2 IMAD.IADD R20, R20, 0x1, -R29 ;  /* 0x000000011414a824 */ /* 0x000fc600078e0a1d */
[----:B0-----:R-:W3:Y:S04]  /*c500*/  LDL.LU R18, [R1+0x11c] ;  /* 0x00011c0001127983 */ /* 0x001ee80000300800 */
[----:B------:R0:W-:Y:S02]  /*c510*/  STL [R1+0x19c], R20 ;  /* 0x00019c1401007387 */ /* 0x0001e40000100800 */
[----:B------:R-:W-:Y:S02]  /*c520*/  @!P4 IMAD.IADD R22, R22, 0x1, -R29 ;  /* 0x000000011616c824 */ /* 0x000fe400078e0a1d */
[----:B0-----:R-:W3:Y:S04]  /*c530*/  LDL.LU R20, [R1+0x120] ;  /* 0x0001200001147983 */ /* 0x001ee80000300800 */
[----:B------:R0:W-:Y:S04]  /*c540*/  STL [R1+0x198], R22 ;  /* 0x0001981601007387 */ /* 0x0001e80000100800 */
[----:B0-----:R-:W3:Y:S01]  /*c550*/  LDL.LU R22, [R1+0x12c] ;  /* 0x00012c0001167983 */ /* 0x001ee20000300800 */
[----:B------:R-:W-:-:S05]  /*c560*/  IABS R6, R6 ;  /* 0x0000000600067213 */ /* 0x000fca0000000000 */
[----:B------:R-:W-:-:S04]  /*c570*/  IMAD.HI.U32 R0, R28, R6, RZ ;  /* 0x000000061c007227 */ /* 0x000fc800078e00ff */
[----:B------:R-:W-:-:S04]  /*c580*/  IMAD.MOV R0, RZ, RZ, -R0 ;  /* 0x000000ffff007224 */ /* 0x000fc800078e0a00 */
[C---:B------:R-:W-:Y:S02]  /*c590*/  IMAD R6, R29.reuse, R0, R6 ;  /* 0x000000001d067224 */ /* 0x040fe400078e0206 */
[----:B------:R-:W-:Y:S01]  /*c5a0*/  IMAD.HI.U32 R0, R28, R5, RZ ;  /* 0x000000051c007227 */ /* 0x000fe200078e00ff */
[----:B------:R-:W-:-:S03]  /*c5b0*/  ISETP.GT.U32.AND P5, PT, R29, R24, PT ;  /* 0x000000181d00720c */ /* 0x000fc60003fa4070 */
[----:B------:R-:W-:-:S04]  /*c5c0*/  IMAD.MOV R0, RZ, RZ, -R0 ;  /* 0x000000ffff007224 */ /* 0x000fc800078e0a00 */
[----:B------:R-:W-:Y:S02]  /*c5d0*/  IMAD R5, R29, R0, R5 ;  /* 0x000000001d057224 */ /* 0x000fe400078e0205 */
[----:B------:R-:W-:-:S04]  /*c5e0*/  IMAD.HI.U32 R0, R28, R4, RZ ;  /* 0x000000041c007227 */ /* 0x000fc800078e00ff */
[----:B------:R-:W-:Y:S02]  /*c5f0*/  IMAD.MOV R0, RZ, RZ, -R0 ;  /* 0x000000ffff007224 */ /* 0x000fe400078e0a00 */
[----:B------:R-:W-:Y:S01]  /*c600*/  @!P5 IMAD.IADD R24, R24, 0x1, -R29 ;  /* 0x000000011818d824 */ /* 0x000fe200078e0a1d */
[C---:B------:R-:W-:Y:S01]  /*c610*/  ISETP.GT.U32.AND P5, PT, R29.reuse, R9, PT ;  /* 0x000000091d00720c */ /* 0x040fe20003fa4070 */
[C---:B------:R-:W-:Y:S02]  /*c620*/  IMAD R4, R29.reuse, R0, R4 ;  /* 0x000000001d047224 */ /* 0x040fe400078e0204 */
[----:B------:R-:W-:Y:S01]  /*c630*/  IMAD.HI.U32 R0, R28, R3, RZ ;  /* 0x000000031c007227 */ /* 0x000fe200078e00ff */
[----:B------:R-:W-:-:S03]  /*c640*/  ISETP.GT.U32.AND P3, PT, R29, R10, PT ;  /* 0x0000000a1d00720c */ /* 0x000fc60003f64070 */
[----:B------:R-:W-:Y:S01]  /*c650*/  IMAD.MOV R0, RZ, RZ, -R0 ;  /* 0x000000ffff007224 */ /* 0x000fe200078e0a00 */
[----:B------:R-:W-:-:S03]  /*c660*/  ISETP.GT.U32.AND P6, PT, R29, R24, PT ;  /* 0x000000181d00720c */ /* 0x000fc60003fc4070 */
[C---:B------:R-:W-:Y:S02]  /*c670*/  IMAD R3, R29.reuse, R0, R3 ;  /* 0x000000001d037224 */ /* 0x040fe400078e0203 */
[----:B------:R-:W-:Y:S01]  /*c680*/  IMAD.HI.U32 R0, R28, R2, RZ ;  /* 0x000000021c007227 */ /* 0x000fe200078e00ff */
[C---:B------:R-:W-:Y:S02]  /*c690*/  ISETP.GT.U32.AND P0, PT, R29.reuse, R12, PT ;  /* 0x0000000c1d00720c */ /* 0x040fe40003f04070 */
[----:B------:R-:W-:Y:S01]  /*c6a0*/  ISETP.GT.U32.AND P1, PT, R29, R13, PT ;  /* 0x0000000d1d00720c */ /* 0x000fe20003f24070 */
[----:B------:R-:W-:Y:S02]  /*c6b0*/  IMAD.MOV R0, RZ, RZ, -R0 ;  /* 0x000000ffff007224 */ /* 0x000fe400078e0a00 */
[--C-:B------:R-:W-:Y:S01]  /*c6c0*/  @!P5 IMAD.IADD R9, R9, 0x1, -R29.reuse ;  /* 0x000000010909d824 */ /* 0x100fe200078e0a1d */
[C---:B------:R-:W-:Y:S01]  /*c6d0*/  ISETP.GT.U32.AND P5, PT, R29.reuse, R25, PT ;  /* 0x000000191d00720c */ /* 0x040fe20003fa4070 */
[----:B------:R-:W-:Y:S01]  /*c6e0*/  @!P3 IMAD.IADD R10, R10, 0x1, -R29 ;  /* 0x000000010a0ab824 */ /* 0x000fe200078e0a1d */
[C---:B------:R-:W-:Y:S01]  /*c6f0*/  ISETP.GT.U32.AND P3, PT, R29.reuse, R14, PT ;  /* 0x0000000e1d00720c */ /* 0x040fe20003f64070 */
[----:B------:R-:W-:Y:S01]  /*c700*/  IMAD R2, R29, R0, R2 ;  /* 0x000000001d027224 */ /* 0x000fe200078e0202 */
[----:B------:R-:W-:-:S02]  /*c710*/  IABS R0, R27 ;  /* 0x0000001b00007213 */ /* 0x000fc40000000000 */
[----:B------:R-:W3:Y:S01]  /*c720*/  LDL.LU R27, [R1+0x128] ;  /* 0x00012800011b7983 */ /* 0x000ee20000300800 */
[C---:B------:R-:W-:Y:S01]  /*c730*/  ISETP.GT.U32.AND P2, PT, R29.reuse, R21, PT ;  /* 0x000000151d00720c */ /* 0x040fe20003f44070 */
[--C-:B------:R-:W-:Y:S02]  /*c740*/  @!P6 IMAD.IADD R24, R24, 0x1, -R29.reuse ;  /* 0x000000011818e824 */ /* 0x100fe400078e0a1d */
[--C-:B------:R-:W-:Y:S01]  /*c750*/  @!P0 IMAD.IADD R12, R12, 0x1, -R29.reuse ;  /* 0x000000010c0c8824 */ /* 0x100fe200078e0a1d */
[----:B------:R-:W-:Y:S01]  /*c760*/  ISETP.GT.U32.AND P0, PT, R29, R15, PT ;  /* 0x0000000f1d00720c */ /* 0x000fe20003f04070 */
[--C-:B------:R-:W-:Y:S01]  /*c770*/  @!P1 IMAD.IADD R13, R13, 0x1, -R29.reuse ;  /* 0x000000010d0d9824 */ /* 0x100fe200078e0a1d */
[----:B------:R-:W-:Y:S01]  /*c780*/  ISETP.GT.U32.AND P1, PT, R29, R16, PT ;  /* 0x000000101d00720c */ /* 0x000fe20003f24070 */
[--C-:B------:R-:W-:Y:S01]  /*c790*/  @!P5 IMAD.IADD R25, R25, 0x1, -R29.reuse ;  /* 0x000000011919d824 */ /* 0x100fe200078e0a1d */
[----:B------:R-:W-:Y:S01]  /*c7a0*/  ISETP.GT.U32.AND P4, PT, R29, R23, PT ;  /* 0x000000171d00720c */ /* 0x000fe20003f84070 */
[----:B------:R-:W-:-:S04]  /*c7b0*/  @!P3 IMAD.IADD R14, R14, 0x1, -R29 ;  /* 0x000000010e0eb824 */ /* 0x000fc800078e0a1d */
[--C-:B------:R-:W-:Y:S01]  /*c7c0*/  @!P2 IMAD.IADD R21, R21, 0x1, -R29.reuse ;  /* 0x000000011515a824 */ /* 0x100fe200078e0a1d */
[----:B------:R-:W-:Y:S03]  /*c7d0*/  STL [R1+0x16c], R9 ;  /* 0x00016c0901007387 */ /* 0x000fe60000100800 */
[--C-:B------:R-:W-:Y:S01]  /*c7e0*/  @!P0 IMAD.IADD R15, R15, 0x1, -R29.reuse ;  /* 0x000000010f0f8824 */ /* 0x100fe200078e0a1d */
[----:B------:R-:W-:Y:S01]  /*c7f0*/  STL [R1+0x170], R10 ;  /* 0x0001700a01007387 */ /* 0x000fe20000100800 */
[--C-:B------:R-:W-:Y:S02]  /*c800*/  @!P1 IMAD.IADD R16, R16, 0x1, -R29.reuse ;  /* 0x0000000110109824 */ /* 0x100fe400078e0a1d */
[----:B------:R-:W-:Y:S01]  /*c810*/  @!P4 IMAD.IADD R23, R23, 0x1, -R29 ;  /* 0x000000011717c824 */ /* 0x000fe200078e0a1d */
[----:B------:R-:W-:Y:S04]  /*c820*/  STL [R1+0x178], R12 ;  /* 0x0001780c01007387 */ /* 0x000fe80000100800 */
        /* <DEDUP_REMOVED lines=9> */
[----:B----4-:R-:W-:-:S02]  /*c8c0*/  ISETP.GT.U32.AND P6, PT, R29, R8, PT ;  /* 0x000000081d00720c */ /* 0x010fc40003fc4070 */
[C---:B-----5:R-:W-:Y:S02]  /*c8d0*/  ISETP.GT.U32.AND P5, PT, R29.reuse, R11, PT ;  /* 0x0000000b1d00720c */ /* 0x060fe40003fa4070 */
[----:B--2---:R-:W-:-:S09]  /*c8e0*/  ISETP.GT.U32.AND P3, PT, R29, R17, PT ;  /* 0x000000111d00720c */ /* 0x004fd20003f64070 */
[--C-:B------:R-:W-:Y:S01]  /*c8f0*/  @!P6 IMAD.IADD R8, R8, 0x1, -R29.reuse ;  /* 0x000000010808e824 */ /* 0x100fe200078e0a1d */
[C---:B------:R-:W-:Y:S02]  /*c900*/  ISETP.GT.U32.AND P2, PT, R29.reuse, R26, PT ;  /* 0x0000001a1d00720c */ /* 0x040fe40003f44070 */
[----:B------:R-:W-:Y:S01]  /*c910*/  ISETP.GT.U32.AND P6, PT, R29, R25, PT ;  /* 0x000000191d00720c */ /* 0x000fe20003fc4070 */
[--C-:B------:R-:W-:Y:S01]  /*c920*/  @!P5 IMAD.IADD R11, R11, 0x1, -R29.reuse ;  /* 0x000000010b0bd824 */ /* 0x100fe200078e0a1d */
[C---:B---3--:R-:W-:Y:S02]  /*c930*/  ISETP.GT.U32.AND P0, PT, R29.reuse, R18, PT ;  /* 0x000000121d00720c */ /* 0x048fe40003f04070 */
[----:B------:R-:W-:Y:S01]  /*c940*/  ISETP.GT.U32.AND P5, PT, R29, R14, PT ;  /* 0x0000000e1d00720c */ /* 0x000fe20003fa4070 */
[----:B------:R-:W-:Y:S01]  /*c950*/  @!P3 IMAD.IADD R17, R17, 0x1, -R29 ;  /* 0x000000011111b824 */ /* 0x000fe200078e0a1d */
[C---:B------:R-:W-:Y:S02]  /*c960*/  ISETP.GT.U32.AND P3, PT, R29.reuse, R15, PT ;  /* 0x0000000f1d00720c */ /* 0x040fe40003f64070 */
[----:B------:R-:W-:-:S02]  /*c970*/  ISETP.GT.U32.AND P1, PT, R29, R20, PT ;  /* 0x000000141d00720c */ /* 0x000fc40003f24070 */
[----:B------:R-:W-:Y:S01]  /*c980*/  ISETP.GT.U32.AND P4, PT, R29, R19, PT ;  /* 0x000000131d00720c */ /* 0x000fe20003f84070 */
[--C-:B------:R-:W-:Y:S02]  /*c990*/  @!P2 IMAD.IADD R26, R26, 0x1, -R29.reuse ;  /* 0x000000011a1aa824 */ /* 0x100fe400078e0a1d */
[--C-:B------:R-:W-:Y:S02]  /*c9a0*/  @!P6 IMAD.IADD R25, R25, 0x1, -R29.reuse ;  /* 0x000000011919e824 */ /* 0x100fe400078e0a1d */
[--C-:B------:R-:W-:Y:S01]  /*c9b0*/  @!P0 IMAD.IADD R18, R18, 0x1, -R29.reuse ;  /* 0x0000000112128824 */ /* 0x100fe200078e0a1d */
[C---:B------:R-:W-:Y:S01]  /*c9c0*/  ISETP.GT.U32.AND P0, PT, R29.reuse, R16, PT ;  /* 0x000000101d00720c */ /* 0x040fe20003f04070 */
[--C-:B------:R-:W-:Y:S01]  /*c9d0*/  @!P5 IMAD.IADD R14, R14, 0x1, -R29.reuse ;  /* 0x000000010e0ed824 */ /* 0x100fe200078e0a1d */
[----:B------:R0:W-:Y:S01]  /*c9e0*/  STL [R1+0x160], R25 ;  /* 0x0001601901007387 */ /* 0x0001e20000100800 */
[C---:B------:R-:W-:Y:S02]  /*c9f0*/  ISETP.GT.U32.AND P2, PT, R29.reuse, R22, PT ;  /* 0x000000161d00720c */ /* 0x040fe40003f44070 */
[--C-:B------:R-:W-:Y:S01]  /*ca00*/  @!P1 IMAD.IADD R20, R20, 0x1, -R29.reuse ;  /* 0x0000000114149824 */ /* 0x100fe200078e0a1d */
[----:B------:R-:W-:Y:S01]  /*ca10*/  ISETP.GT.U32.AND P1, PT, R29, R26, PT ;  /* 0x0000001a1d00720c */ /* 0x000fe20003f24070 */
[--C-:B------:R-:W-:Y:S01]  /*ca20*/  @!P3 IMAD.IADD R15, R15, 0x1, -R29.reuse ;  /* 0x000000010f0fb824 */ /* 0x100fe200078e0a1d */
[----:B0-----:R-:W2:Y:S01]  /*ca30*/  LDL.LU R25, [R1+0xdc] ;  /* 0x0000dc0001197983 */ /* 0x001ea20000300800 */
[----:B------:R-:W-:-:S03]  /*ca40*/  @!P4 IMAD.IADD R19, R19, 0x1, -R29 ;  /* 0x000000011313c824 */ /* 0x000fc600078e0a1d */
[----:B------:R-:W3:Y:S04]  /*ca50*/  LDL.LU R12, [R1+0xe0] ;  /* 0x0000e000010c7983 */ /* 0x000ee80000300800 */
[----:B------:R0:W-:Y:S04]  /*ca60*/  STL [R1+0x168], R14 ;  /* 0x0001680e01007387 */ /* 0x0001e80000100800 */
[----:B------:R-:W4:Y:S01]  /*ca70*/  LDL.LU R13, [R1+0xe8] ;  /* 0x0000e800010d7983 */ /* 0x000f220000300800 */
[----:B------:R-:W-:-:S03]  /*ca80*/  @!P2 IMAD.IADD R22, R22, 0x1, -R29 ;  /* 0x000000011616a824 */ /* 0x000fc600078e0a1d */
[----:B------:R1:W-:Y:S01]  /*ca90*/  STL [R1+0x164], R15 ;  /* 0x0001640f01007387 */ /* 0x0003e20000100800 */
[----:B------:R-:W-:-:S03]  /*caa0*/  ISETP.GT.U32.AND P2, PT, R29, R19, PT ;  /* 0x000000131d00720c */ /* 0x000fc60003f44070 */
[----:B0-----:R-:W5:Y:S01]  /*cab0*/  LDL.LU R14, [R1+0xf0] ;  /* 0x0000f000010e7983 */ /* 0x001f620000300800 */
[--C-:B------:R-:W-:Y:S02]  /*cac0*/  @!P0 IMAD.IADD R16, R16, 0x1, -R29.reuse ;  /* 0x0000000110108824 */ /* 0x100fe400078e0a1d */
[--C-:B------:R-:W-:Y:S01]  /*cad0*/  @!P1 IMAD.IADD R26, R26, 0x1, -R29.reuse ;  /* 0x000000011a1a9824 */ /* 0x100fe200078e0a1d */
[----:B-1----:R-:W2:Y:S04]  /*cae0*/  LDL.LU R15, [R1+0xec] ;  /* 0x0000ec00010f7983 */ /* 0x002ea80000300800 */
[----:B------:R-:W-:Y:S04]  /*caf0*/  STL [R1+0x130], R16 ;  /* 0x0001301001007387 */ /* 0x000fe80000100800 */
[----:B------:R0:W-:Y:S01]  /*cb00*/  STL [R1+0x134], R26 ;  /* 0x0001341a01007387 */ /* 0x0001e20000100800 */
[----:B------:R-:W-:-:S03]  /*cb10*/  @!P2 IMAD.IADD R19, R19, 0x1, -R29 ;  /* 0x000000011313a824 */ /* 0x000fc600078e0a1d */
[----:B0-----:R-:W2:Y:S04]  /*cb20*/  LDL.LU R26, [R1+0xb8] ;  /* 0x0000b800011a7983 */ /* 0x001ea80000300800 */
[----:B------:R-:W2:Y:S04]  /*cb30*/  LDL.LU R16, [R1+0xbc] ;  /* 0x0000bc0001107983 */ /* 0x000ea80000300800 */
[----:B------:R0:W-:Y:S04]  /*cb40*/  STL [R1+0x140], R19 ;  /* 0x0001401301007387 */ /* 0x0001e80000100800 */
[----:B0-----:R-:W2:Y:S01]  /*cb50*/  LDL.LU R19, [R1+0xc8] ;  /* 0x0000c80001137983 */ /* 0x001ea20000300800 */
        /* <DEDUP_REMOVED lines=10> */
[----:B------:R-:W-:Y:S01]  /*cc00*/  ISETP.GT.U32.AND P5, PT, R29, R9, PT ;  /* 0x000000091d00720c */ /* 0x000fe20003fa4070 */
[--C-:B------:R-:W-:Y:S01]  /*cc10*/  @!P6 IMAD.IADD R17, R17, 0x1, -R29.reuse ;  /* 0x000000011111e824 */ /* 0x100fe200078e0a1d */
[----:B------:R-:W-:Y:S01]  /*cc20*/  ISETP.GT.U32.AND P1, PT, R29, R20, PT ;  /* 0x000000141d00720c */ /* 0x000fe20003f24070 */
[--C-:B------:R-:W-:Y:S01]  /*cc30*/  @!P3 IMAD.IADD R27, R27, 0x1, -R29.reuse ;  /* 0x000000011b1bb824 */ /* 0x100fe200078e0a1d */
[C---:B------:R-:W-:Y:S02]  /*cc40*/  ISETP.GT.U32.AND P2, PT, R29.reuse, R22, PT ;  /* 0x000000161d00720c */ /* 0x040fe40003f44070 */
        /* <DEDUP_REMOVED lines=14> */
[----:B------:R-:W-:Y:S04]  /*cd30*/  STL [R1+0x120], R20 ;  /* 0x0001201401007387 */ /* 0x000fe80000100800 */
[----:B------:R0:W-:Y:S01]  /*cd40*/  STL [R1+0x128], R27 ;  /* 0x0001281b01007387 */ /* 0x0001e20000100800 */
[----:B------:R-:W-:-:S03]  /*cd50*/  @!P1 IMAD.IADD R23, R23, 0x1, -R29 ;  /* 0x0000000117179824 */ /* 0x000fc600078e0a1d */
[----:B------:R1:W-:Y:S04]  /*cd60*/  STL [R1+0x12c], R22 ;  /* 0x00012c1601007387 */ /* 0x0003e80000100800 */
[----:B0-----:R-:W2:Y:S04]  /*cd70*/  LDL.LU R27, [R1+0xd8] ;  /* 0x0000d800011b7983 */ /* 0x001ea80000300800 */
[----:B------:R-:W2:Y:S01]  /*cd80*/  LDL.LU R17, [R1+0xd0] ;  /* 0x0000d00001117983 */ /* 0x000ea20000300800 */
[----:B------:R-:W-:-:S03]  /*cd90*/  IMAD.HI.U32 R7, R28, R0, RZ ;  /* 0x000000001c077227 */ /* 0x000fc600078e00ff */
[----:B------:R-:W2:Y:S01]  /*cda0*/  LDL.LU R18, [R1+0xa4] ;  /* 0x0000a40001127983 */ /* 0x000ea20000300800 */
[----:B------:R-:W-:-:S03]  /*cdb0*/  IMAD.MOV R11, RZ, RZ, -R7 ;  /* 0x000000ffff0b7224 */ /* 0x000fc600078e0a07 */
[----:B------:R-:W2:Y:S04]  /*cdc0*/  LDL.LU R20, [R1+0xa8] ;  /* 0x0000a80001147983 */ /* 0x000ea80000300800 */
[----:B-1----:R-:W2:Y:S01]  /*cdd0*/  LDL.LU R22, [R1+0xac] ;  /* 0x0000ac0001167983 */ /* 0x002ea20000300800 */
[C---:B---3--:R-:W-:Y:S02]  /*cde0*/  ISETP.GT.U32.AND P3, PT, R29.reuse, R12, PT ;  /* 0x0000000c1d00720c */ /* 0x048fe40003f64070 */
[C---:B----4-:R-:W-:Y:S02]  /*cdf0*/  ISETP.GT.U32.AND P4, PT, R29.reuse, R13, PT ;  /* 0x0000000d1d00720c */ /* 0x050fe40003f84070 */
[----:B-----5:R-:W-:-:S09]  /*ce00*/  ISETP.GT.U32.AND P5, PT, R29, R14, PT ;  /* 0x0000000e1d00720c */ /* 0x020fd20003fa4070 */
[--C-:B------:R-:W-:Y:S01]  /*ce10*/  @!P3 IMAD.IADD R12, R12, 0x1, -R29.reuse ;  /* 0x000000010c0cb824 */ /* 0x100fe200078e0a1d */
[C---:B--2---:R-:W-:Y:S02]  /*ce20*/  ISETP.GT.U32.AND P2, PT, R29.reuse, R25, PT ;  /* 0x000000191d00720c */ /* 0x044fe40003f44070 */
[C---:B------:R-:W-:Y:S02]  /*ce30*/  ISETP.GT.U32.AND P3, PT, R29.reuse, R24, PT ;  /* 0x000000181d00720c */ /* 0x040fe40003f64070 */
[----:B------:R-:W-:Y:S01]  /*ce40*/  ISETP.GT.U32.AND P6, PT, R29, R15, PT ;  /* 0x0000000f1d00720c */ /* 0x000fe20003fc4070 */
[--C-:B------:R-:W-:Y:S01]  /*ce50*/  @!P4 IMAD.IADD R13, R13, 0x1, -R29.reuse ;  /* 0x000000010d0dc824 */ /* 0x100fe200078e0a1d */
[C---:B------:R-:W-:Y:S01]  /*ce60*/  ISETP.GT.U32.AND P4, PT, R29.reuse, R9, PT ;  /* 0x000000091d00720c */ /* 0x040fe20003f84070 */
[----:B------:R-:W-:Y:S01]  /*ce70*/  @!P5 IMAD.IADD R14, R14, 0x1, -R29 ;  /* 0x000000010e0ed824 */ /* 0x000fe200078e0a1d */
[C---:B------:R-:W-:Y:S02]  /*ce80*/  ISETP.GT.U32.AND P5, PT, R29.reuse, R10, PT ;  /* 0x0000000a1d00720c */ /* 0x040fe40003fa4070 */
[----:B------:R-:W-:-:S03]  /*ce90*/  ISETP.GT.U32.AND P0, PT, R29, R26, PT ;  /* 0x0000001a1d00720c */ /* 0x000fc60003f04070 */
[----:B------:R-:W-:-:S04]  /*cea0*/  @!P2 IMAD.IADD R25, R25, 0x1, -R29 ;  /* 0x000000011919a824 */ /* 0x000fc800078e0a1d */
[--C-:B------:R-:W-:Y:S01]  /*ceb0*/  @!P6 IMAD.IADD R15, R15, 0x1, -R29.reuse ;  /* 0x000000010f0fe824 */ /* 0x100fe200078e0a1d */
[C---:B------:R-:W-:Y:S01]  /*cec0*/  ISETP.GT.U32.AND P1, PT, R29.reuse, R16, PT ;  /* 0x000000101d00720c */ /* 0x040fe20003f24070 */
[--C-:B------:R-:W-:Y:S01]  /*ced0*/  @!P3 IMAD.IADD R24, R24, 0x1, -R29.reuse ;  /* 0x000000011818b824 */ /* 0x100fe200078e0a1d */
[----:B------:R-:W-:Y:S01]  /*cee0*/  ISETP.GT.U32.AND P6, PT, R29, R21, PT ;  /* 0x000000151d00720c */ /* 0x000fe20003fc4070 */
[--C-:B------:R-:W-:Y:S02]  /*cef0*/  @!P4 IMAD.IADD R9, R9, 0x1, -R29.reuse ;  /* 0x000000010909c824 */ /* 0x100fe400078e0a1d */
[--C-:B------:R-:W-:Y:S01]  /*cf00*/  @!P5 IMAD.IADD R10, R10, 0x1, -R29.reuse ;  /* 0x000000010a0ad824 */ /* 0x100fe200078e0a1d */
[----:B------:R0:W-:Y:S01]  /*cf10*/  STL [R1+0xf4], R24 ;  /* 0x0000f41801007387 */ /* 0x0001e20000100800 */
[--C-:B------:R-:W-:Y:S01]  /*cf20*/  @!P0 IMAD.IADD R26, R26, 0x1, -R29.reuse ;  /* 0x000000011a1a8824 */ /* 0x100fe200078e0a1d */
[C---:B------:R-:W-:Y:S02]  /*cf30*/  ISETP.GT.U32.AND P0, PT, R29.reuse, R23, PT ;  /* 0x000000171d00720c */ /* 0x040fe40003f04070 */
[----:B------:R-:W-:Y:S01]  /*cf40*/  ISETP.GT.U32.AND P2, PT, R29, R19, PT ;  /* 0x000000131d00720c */ /* 0x000fe20003f44070 */
[----:B0-----:R-:W2:Y:S04]  /*cf50*/  LDL.LU R24, [R1+0xb4] ;  /* 0x0000b40001187983 */ /* 0x001ea80000300800 */
[----:B------:R-:W3:Y:S01]  /*cf60*/  LDL.LU R7, [R1+0xb0] ;  /* 0x0000b00001077983 */ /* 0x000ee20000300800 */
[----:B------:R-:W-:-:S03]  /*cf70*/  @!P1 IMAD.IADD R16, R16, 0x1, -R29 ;  /* 0x0000000110109824 */ /* 0x000fc600078e0a1d */
[----:B------:R0:W-:Y:S01]  /*cf80*/  STL [R1+0xf8], R9 ;  /* 0x0000f80901007387 */ /* 0x0001e20000100800 */
[----:B------:R-:W-:-:S03]  /*cf90*/  ISETP.GT.U32.AND P1, PT, R29, R25, PT ;  /* 0x000000191d00720c */ /* 0x000fc60003f24070 */
[----:B------:R-:W4:Y:S01]  /*cfa0*/  LDL.LU R8, [R1+0x90] ;  /* 0x0000900001087983 */ /* 0x000f220000300800 */
[----:B------:R-:W-:-:S03]  /*cfb0*/  @!P2 IMAD.IADD R19, R19, 0x1, -R29 ;  /* 0x000000011313a824 */ /* 0x000fc600078e0a1d */
[----:B------:R1:W-:Y:S01]  /*cfc0*/  STL [R1+0x108], R10 ;  /* 0x0001080a01007387 */ /* 0x0003e20000100800 */
[----:B------:R-:W-:-:S03]  /*cfd0*/  @!P6 IMAD.IADD R21, R21, 0x1, -R29 ;  /* 0x000000011515e824 */ /* 0x000fc600078e0a1d */
[----:B0-----:R-:W5:Y:S01]  /*cfe0*/  LDL.LU R9, [R1+0x94] ;  /* 0x0000940001097983 */ /* 0x001f620000300800 */
[----:B------:R-:W-:Y:S01]  /*cff0*/  ISETP.GT.U32.AND P2, PT, R29, R12, PT ;  /* 0x0000000c1d00720c */ /* 0x000fe20003f44070 */
[--C-:B------:R-:W-:Y:S01]  /*d000*/  @!P0 IMAD.IADD R23, R23, 0x1, -R29.reuse ;  /* 0x0000000117178824 */ /* 0x100fe200078e0a1d */
[C---:B------:R-:W-:Y:S01]  /*d010*/  ISETP.GT.U32.AND P3, PT, R29.reuse, R13, PT ;  /* 0x0000000d1d00720c */ /* 0x040fe20003f64070 */
[----:B-1----:R-:W2:Y:S01]  /*d020*/  LDL.LU R10, [R1+0x98] ;  /* 0x00009800010a7983 */ /* 0x002ea20000300800 */
[C---:B------:R-:W-:Y:S02]  /*d030*/  ISETP.GT.U32.AND P4, PT, R29.reuse, R14, PT ;  /* 0x0000000e1d00720c */ /* 0x040fe40003f84070 */
[C---:B------:R-:W-:Y:S01]  /*d040*/  ISETP.GT.U32.AND P0, PT, R29.reuse, R26, PT ;  /* 0x0000001a1d00720c */ /* 0x040fe20003f04070 */
[----:B------:R0:W-:Y:S01]  /*d050*/  STL [R1+0x114], R21 ;  /* 0x0001141501007387 */ /* 0x0001e20000100800 */
[----:B------:R-:W-:Y:S01]  /*d060*/  ISETP.GT.U32.AND P5, PT, R29, R15, PT ;  /* 0x0000000f1d00720c */ /* 0x000fe20003fa4070 */
[----:B------:R-:W-:-:S02]  /*d070*/  @!P1 IMAD.IADD R25, R25, 0x1, -R29 ;  /* 0x0000000119199824 */ /* 0x000fc400078e0a1d */
[----:B0-----:R-:W2:Y:S02]  /*d080*/  LDL.LU R21, [R1+0xa0] ;  /* 0x0000a00001157983 */ /* 0x001ea40000300800 */
[--C-:B------:R-:W-:Y:S02]  /*d090*/  @!P2 IMAD.IADD R12, R12, 0x1, -R29.reuse ;  /* 0x000000010c0ca824 */ /* 0x100fe400078e0a1d */
[--C-:B------:R-:W-:Y:S01]  /*d0a0*/  @!P3 IMAD.IADD R13, R13, 0x1, -R29.reuse ;  /* 0x000000010d0db824 */ /* 0x100fe200078e0a1d */
[----:B------:R0:W-:Y:S01]  /*d0b0*/  STL [R1+0x110], R23 ;  /* 0x0001101701007387 */ /* 0x0001e20000100800 */
[--C-:B------:R-:W-:Y:S02]  /*d0c0*/  @!P4 IMAD.IADD R14, R14, 0x1, -R29.reuse ;  /* 0x000000010e0ec824 */ /* 0x100fe400078e0a1d */
[--C-:B------:R-:W-:Y:S02]  /*d0d0*/  @!P0 IMAD.IADD R26, R26, 0x1, -R29.reuse ;  /* 0x000000011a1a8824 */ /* 0x100fe400078e0a1d */
[----:B------:R-:W-:Y:S01]  /*d0e0*/  @!P5 IMAD.IADD R15, R15, 0x1, -R29 ;  /* 0x000000010f0fd824 */ /* 0x000fe200078e0a1d */
        /* <DEDUP_REMOVED lines=15> */
[--C-:B------:R-:W-:Y:S02]  /*d1e0*/  @!P2 IMAD.IADD R27, R27, 0x1, -R29.reuse ;  /* 0x000000011b1ba824 */ /* 0x100fe400078e0a1d */
[--C-:B------:R-:W-:Y:S01]  /*d1f0*/  @!P3 IMAD.IADD R17, R17, 0x1, -R29.reuse ;  /* 0x000000011111b824 */ /* 0x100fe200078e0a1d */
[C---:B------:R-:W-:Y:S01]  /*d200*/  ISETP.GT.U32.AND P1, PT, R29.reuse, R16, PT ;  /* 0x000000101d00720c */ /* 0x040fe20003f24070 */
[--C-:B------:R-:W-:Y:S01]  /*d210*/  @!P4 IMAD.IADD R18, R18, 0x1, -R29.reuse ;  /* 0x000000011212c824 */ /* 0x100fe200078e0a1d */
[C---:B------:R-:W-:Y:S01]  /*d220*/  ISETP.GT.U32.AND P0, PT, R29.reuse, R22, PT ;  /* 0x000000161d00720c */ /* 0x040fe20003f04070 */
[----:B------:R-:W-:Y:S02]  /*d230*/  @!P5 IMAD.IADD R20, R20, 0x1, -R29 ;  /* 0x000000011414d824 */ /* 0x000fe400078e0a1d */
[----:B------:R-:W-:-:S02]  /*d240*/  IMAD R0, R29, R11, R0 ;  /* 0x0000000b1d007224 */ /* 0x000fc400078e0200 */
[----:B------:R-:W2:Y:S06]  /*d250*/  LDL.LU R11, [R1+0x80] ;  /* 0x00008000010b7983 */ /* 0x000eac0000300800 */
[--C-:B------:R-:W-:Y:S02]  /*d260*/  @!P1 IMAD.IADD R16, R16, 0x1, -R29.reuse ;  /* 0x0000000110109824 */ /* 0x100fe400078e0a1d */
[----:B------:R-:W-:-:S03]  /*d270*/  @!P0 IMAD.IADD R22, R22, 0x1, -R29 ;  /* 0x0000000116168824 */ /* 0x000fc600078e0a1d */
[----:B------:R-:W-:Y:S04]  /*d280*/  STL [R1+0xbc], R16 ;  /* 0x0000bc1001007387 */ /* 0x000fe80000100800 */
[----:B------:R-:W2:Y:S04]  /*d290*/  LDL.LU R12, [R1+0x84] ;  /* 0x00008400010c7983 */ /* 0x000ea80000300800 */
[----:B------:R0:W-:Y:S04]  /*d2a0*/  STL [R1+0xc8], R19 ;  /* 0x0000c81301007387 */ /* 0x0001e80000100800 */
[----:B------:R-:W2:Y:S04]  /*d2b0*/  LDL.LU R13, [R1+0x8c] ;  /* 0x00008c00010d7983 */ /* 0x000ea80000300800 */
[----:B------:R-:W2:Y:S01]  /*d2c0*/  LDL.LU R14, [R1+0x88] ;  /* 0x00008800010e7983 */ /* 0x000ea20000300800 */
[----:B---3--:R-:W-:-:S02]  /*d2d0*/  ISETP.GT.U32.AND P6, PT, R29, R7, PT ;  /* 0x000000071d00720c */ /* 0x008fc40003fc4070 */
        /* <DEDUP_REMOVED lines=14> */
[--C-:B------:R-:W-:Y:S02]  /*d3c0*/  @!P3 IMAD.IADD R18, R18, 0x1, -R29.reuse ;  /* 0x000000011212b824 */ /* 0x100fe400078e0a1d */
[--C-:B------:R-:W-:Y:S01]  /*d3d0*/  @!P5 IMAD.IADD R21, R21, 0x1, -R29.reuse ;  /* 0x000000011515d824 */ /* 0x100fe200078e0a1d */
[----:B------:R-:W-:Y:S01]  /*d3e0*/  ISETP.GT.U32.AND P5, PT, R29, R22, PT ;  /* 0x000000161d00720c */ /* 0x000fe20003fa4070 */
[----:B------:R-:W-:-:S12]  /*d3f0*/  @!P4 IMAD.IADD R20, R20, 0x1, -R29 ;  /* 0x000000011414c824 */ /* 0x000fd800078e0a1d */
[----:B------:R-:W-:Y:S01]  /*d400*/  @!P5 IMAD.IADD R22, R22, 0x1, -R29 ;  /* 0x000000011616d824 */ /* 0x000fe200078e0a1d */
[----:B0-----:R-:W-:Y:S02]  /*d410*/  IABS R19, R26 ;  /* 0x0000001a00137213 */ /* 0x001fe40000000000 */
        /* <DEDUP_REMOVED lines=11> */
[----:B------:R-:W3:Y:S04]  /*d4d0*/  LDL.LU R20, [R1+0x6c] ;  /* 0x00006c0001147983 */ /* 0x000ee80000300800 */
[----:B0-----:R-:W3:Y:S01]  /*d4e0*/  LDL.LU R22, [R1+0x174] ;  /* 0x0001740001167983 */ /* 0x001ee20000300800 */
[----:B------:R-:W-:-:S02]  /*d4f0*/  ISETP.GT.U32.AND P1, PT, R29, R24, PT ;  /* 0x000000181d00720c */ /* 0x000fc40003f24070 */
        /* <DEDUP_REMOVED lines=8> */
[C---:B------:R-:W-:Y:S02]  /*d580*/  ISETP.GT.U32.AND P1, PT, R29.reuse, R7, PT ;  /* 0x000000071d00720c */ /* 0x040fe40003f24070 */
[C---:B------:R-:W-:Y:S02]  /*d590*/  ISETP.GT.U32.AND P4, PT, R29.reuse, R10, PT ;  /* 0x0000000a1d00720c */ /* 0x040fe40003f84070 */
[C---:B------:R-:W-:Y:S01]  /*d5a0*/  ISETP.GT.U32.AND P6, PT, R29.reuse, R25, PT ;  /* 0x000000191d00720c */ /* 0x040fe20003fc4070 */
[--C-:B------:R-:W-:Y:S01]  /*d5b0*/  @!P0 IMAD.IADD R24, R24, 0x1, -R29.reuse ;  /* 0x0000000118188824 */ /* 0x100fe200078e0a1d */
[C---:B------:R-:W-:Y:S01]  /*d5c0*/  ISETP.GT.U32.AND P5, PT, R29.reuse, R21, PT ;  /* 0x000000151d00720c */ /* 0x040fe20003fa4070 */
[--C-:B------:R-:W-:Y:S01]  /*d5d0*/  @!P2 IMAD.IADD R8, R8, 0x1, -R29.reuse ;  /* 0x000000010808a824 */ /* 0x100fe200078e0a1d */
[----:B------:R-:W-:Y:S01]  /*d5e0*/  ISETP.GT.U32.AND P2, PT, R29, R12, PT ;  /* 0x0000000c1d00720c */ /* 0x000fe20003f44070 */
[----:B------:R-:W-:-:S04]  /*d5f0*/  @!P3 IMAD.IADD R9, R9, 0x1, -R29 ;  /* 0x000000010909b824 */ /* 0x000fc800078e0a1d */
[--C-:B------:R-:W-:Y:S01]  /*d600*/  @!P1 IMAD.IADD R7, R7, 0x1, -R29.reuse ;  /* 0x0000000107079824 */ /* 0x100fe200078e0a1d */
[C---:B------:R-:W-:Y:S02]  /*d610*/  ISETP.GT.U32.AND P1, PT, R29.reuse, R11, PT ;  /* 0x0000000b1d00720c */ /* 0x040fe40003f24070 */
[C---:B------:R-:W-:Y:S01]  /*d620*/  ISETP.GT.U32.AND P3, PT, R29.reuse, R13, PT ;  /* 0x0000000d1d00720c */ /* 0x040fe20003f64070 */
[----:B------:R0:W-:Y:S01]  /*d630*/  STL [R1+0xb4], R24 ;  /* 0x0000b41801007387 */ /* 0x0001e20000100800 */
[--C-:B------:R-:W-:Y:S01]  /*d640*/  @!P4 IMAD.IADD R10, R10, 0x1, -R29.reuse ;  /* 0x000000010a0ac824 */ /* 0x100fe200078e0a1d */
[C---:B------:R-:W-:Y:S02]  /*d650*/  ISETP.GT.U32.AND P4, PT, R29.reuse, R14, PT ;  /* 0x0000000e1d00720c */ /* 0x040fe40003f84070 */
[----:B------:R-:W-:Y:S01]  /*d660*/  ISETP.GT.U32.AND P0, PT, R29, R23, PT ;  /* 0x000000171d00720c */ /* 0x000fe20003f04070 */
[--C-:B------:R-:W-:Y:S01]  /*d670*/  @!P6 IMAD.IADD R25, R25, 0x1, -R29.reuse ;  /* 0x000000011919e824 */ /* 0x100fe200078e0a1d */
[----:B0-----:R-:W3:Y:S01]  /*d680*/  LDL.LU R24, [R1+0x194] ;  /* 0x0001940001187983 */ /* 0x001ee20000300800 */
[----:B------:R-:W-:-:S03]  /*d690*/  @!P5 IMAD.IADD R21, R21, 0x1, -R29 ;  /* 0x000000011515d824 */ /* 0x000fc600078e0a1d */
[--C-:B------:R-:W-:Y:S02]  /*d6a0*/  @!P1 IMAD.IADD R11, R11, 0x1, -R29.reuse ;  /* 0x000000010b0b9824 */ /* 0x100fe400078e0a1d */
[--C-:B------:R-:W-:Y:S02]  /*d6b0*/  @!P2 IMAD.IADD R12, R12, 0x1, -R29.reuse ;  /* 0x000000010c0ca824 */ /* 0x100fe400078e0a1d */
[--C-:B------:R-:W-:Y:S02]  /*d6c0*/  @!P3 IMAD.IADD R13, R13, 0x1, -R29.reuse ;  /* 0x000000010d0db824 */ /* 0x100fe400078e0a1d */
[--C-:B------:R-:W-:Y:S02]  /*d6d0*/  @!P4 IMAD.IADD R14, R14, 0x1, -R29.reuse ;  /* 0x000000010e0ec824 */ /* 0x100fe400078e0a1d */
[----:B------:R-:W-:Y:S01]  /*d6e0*/  @!P0 IMAD.IADD R23, R23, 0x1, -R29 ;  /* 0x0000000117178824 */ /* 0x000fe200078e0a1d */
[----:B------:R-:W-:Y:S04]  /*d6f0*/  STL [R1+0xb0], R7 ;  /* 0x0000b00701007387 */ /* 0x000fe80000100800 */
[----:B------:R-:W-:Y:S04]  /*d700*/  STL [R1+0x90], R8 ;  /* 0x0000900801007387 */ /* 0x000fe80000100800 */
[----:B------:R-:W-:Y:S04]  /*d710*/  STL [R1+0x94], R9 ;  /* 0x0000940901007387 */ /* 0x000fe80000100800 */
[----:B------:R-:W-:Y:S04]  /*d720*/  STL [R1+0x98], R10 ;  /* 0x0000980a01007387 */ /* 0x000fe80000100800 */
[----:B------:R-:W-:Y:S04]  /*d730*/  STL [R1+0xa0], R21 ;  /* 0x0000a01501007387 */ /* 0x000fe80000100800 */
[----:B------:R0:W-:Y:S04]  /*d740*/  STL [R1+0x7c], R25 ;  /* 0x00007c1901007387 */ /* 0x0001e80000100800 */
[----:B------:R1:W-:Y:S04]  /*d750*/  STL [R1+0x9c], R23 ;  /* 0x00009c1701007387 */ /* 0x0003e80000100800 */
[----:B0-----:R-:W3:Y:S04]  /*d760*/  LDL.LU R25, [R1+0x17c] ;  /* 0x00017c0001197983 */ /* 0x001ee80000300800 */
[----:B-1----:R-:W3:Y:S04]  /*d770*/  LDL.LU R23, [R1+0x138] ;  /* 0x0001380001177983 */ /* 0x002ee80000300800 */
[----:B------:R-:W3:Y:S04]  /*d780*/  LDL.LU R21, [R1+0x13c] ;  /* 0x00013c0001157983 */ /* 0x000ee80000300800 */
[----:B------:R-:W3:Y:S04]  /*d790*/  LDL.LU R7, [R1+0x144] ;  /* 0x0001440001077983 */ /* 0x000ee80000300800 */
[----:B------:R-:W3:Y:S04]  /*d7a0*/  LDL.LU R8, [R1+0x15c] ;  /* 0x00015c0001087983 */ /* 0x000ee80000300800 */
[----:B------:R-:W3:Y:S01]  /*d7b0*/  LDL.LU R9, [R1+0x14c] ;  /* 0x00014c0001097983 */ /* 0x000ee20000300800 */
[----:B--2---:R-:W-:-:S02]  /*d7c0*/  ISETP.GT.U32.AND P5, PT, R29, R26, PT ;  /* 0x0000001a1d00720c */ /* 0x004fc40003fa4070 */
[C---:B----4-:R-:W-:Y:S02]  /*d7d0*/  ISETP.GT.U32.AND P6, PT, R29.reuse, R15, PT ;  /* 0x0000000f1d00720c */ /* 0x050fe40003fc4070 */
[C---:B-----5:R-:W-:Y:S02]  /*d7e0*/  ISETP.GT.U32.AND P1, PT, R29.reuse, R16, PT ;  /* 0x000000101d00720c */ /* 0x060fe40003f24070 */
[C---:B---3--:R-:W-:Y:S02]  /*d7f0*/  ISETP.GT.U32.AND P2, PT, R29.reuse, R17, PT ;  /* 0x000000111d00720c */ /* 0x048fe40003f44070 */
[C---:B------:R-:W-:Y:S02]  /*d800*/  ISETP.GT.U32.AND P3, PT, R29.reuse, R18, PT ;  /* 0x000000121d00720c */ /* 0x040fe40003f64070 */
[----:B------:R-:W-:-:S05]  /*d810*/  ISETP.GT.U32.AND P0, PT, R29, R27, PT ;  /* 0x0000001b1d00720c */ /* 0x000fca0003f04070 */
[--C-:B------:R-:W-:Y:S01]  /*d820*/  @!P6 IMAD.IADD R15, R15, 0x1, -R29.reuse ;  /* 0x000000010f0fe824 */ /* 0x100fe200078e0a1d */
[C---:B------:R-:W-:Y:S01]  /*d830*/  ISETP.GT.U32.AND P4, PT, R29.reuse, R20, PT ;  /* 0x000000141d00720c */ /* 0x040fe20003f84070 */
[--C-:B------:R-:W-:Y:S01]  /*d840*/  @!P5 IMAD.IADD R26, R26, 0x1, -R29.reuse ;  /* 0x000000011a1ad824 */ /* 0x100fe200078e0a1d */
[C---:B------:R-:W-:Y:S01]  /*d850*/  ISETP.GT.U32.AND P6, PT, R29.reuse, R11, PT ;  /* 0x0000000b1d00720c */ /* 0x040fe20003fc4070 */
[--C-:B------:R-:W-:Y:S01]  /*d860*/  @!P1 IMAD.IADD R16, R16, 0x1, -R29.reuse ;  /* 0x0000000110109824 */ /* 0x100fe200078e0a1d */
[----:B------:R-:W-:Y:S01]  /*d870*/  ISETP.GT.U32.AND P1, PT, R29, R12, PT ;  /* 0x0000000c1d00720c */ /* 0x000fe20003f24070 */
[--C-:B------:R-:W-:Y:S01]  /*d880*/  @!P2 IMAD.IADD R17, R17, 0x1, -R29.reuse ;  /* 0x000000011111a824 */ /* 0x100fe200078e0a1d */
[C---:B------:R-:W-:Y:S01]  /*d890*/  ISETP.GT.U32.AND P5, PT, R29.reuse, R22, PT ;  /* 0x000000161d00720c */ /* 0x040fe20003fa4070 */
[--C-:B------:R-:W-:Y:S01]  /*d8a0*/  @!P3 IMAD.IADD R18, R18, 0x1, -R29.reuse ;  /* 0x000000011212b824 */ /* 0x100fe200078e0a1d */
[C---:B------:R-:W-:Y:S02]  /*d8b0*/  ISETP.GT.U32.AND P2, PT, R29.reuse, R13, PT ;  /* 0x0000000d1d00720c */ /* 0x040fe40003f44070 */
[----:B------:R-:W-:Y:S01]  /*d8c0*/  ISETP.GT.U32.AND P3, PT, R29, R14, PT ;  /* 0x0000000e1d00720c */ /* 0x000fe20003f64070 */
[----:B------:R-:W-:-:S02]  /*d8d0*/  @!P0 IMAD.IADD R27, R27, 0x1, -R29 ;  /* 0x000000011b1b8824 */ /* 0x000fc400078e0a1d */
[--C-:B------:R-:W-:Y:S01]  /*d8e0*/  @!P4 IMAD.IADD R20, R20, 0x1, -R29.reuse ;  /* 0x000000011414c824 */ /* 0x100fe200078e0a1d */
[----:B------:R-:W-:Y:S01]  /*d8f0*/  ISETP.GT.U32.AND P4, PT, R29, R26, PT ;  /* 0x0000001a1d00720c */ /* 0x000fe20003f84070 */
[--C-:B------:R-:W-:Y:S02]  /*d900*/  @!P6 IMAD.IADD R11, R11, 0x1, -R29.reuse ;  /* 0x000000010b0be824 */ /* 0x100fe400078e0a1d */
[--C-:B------:R-:W-:Y:S02]  /*d910*/  @!P1 IMAD.IADD R12, R12, 0x1, -R29.reuse ;  /* 0x000000010c0c9824 */ /* 0x100fe400078e0a1d */
[--C-:B------:R-:W-:Y:S01]  /*d920*/  @!P5 IMAD.IADD R22, R22, 0x1, -R29.reuse ;  /* 0x000000011616d824 */ /* 0x100fe200078e0a1d */
[----:B------:R-:W-:Y:S01]  /*d930*/  ISETP.GT.U32.AND P5, PT, R29, R27, PT ;  /* 0x0000001b1d00720c */ /* 0x000fe20003fa4070 */
[--C-:B------:R-:W-:Y:S01]  /*d940*/  @!P2 IMAD.IADD R13, R13, 0x1, -R29.reuse ;  /* 0x000000010d0da824 */ /* 0x100fe200078e0a1d */
[----:B------:R0:W-:Y:S01]  /*d950*/  STL [R1+0x80], R11 ;  /* 0x0000800b01007387 */ /* 0x0001e20000100800 */
[----:B------:R-:W-:-:S03]  /*d960*/  @!P3 IMAD.IADD R14, R14, 0x1, -R29 ;  /* 0x000000010e0eb824 */ /* 0x000fc600078e0a1d */
[----:B------:R1:W-:Y:S01]  /*d970*/  STL [R1+0x84], R12 ;  /* 0x0000840c01007387 */ /* 0x0003e20000100800 */
[----:B------:R-:W-:-:S03]  /*d980*/  @!P4 IMAD.IADD R26, R26, 0x1, -R29 ;  /* 0x000000011a1ac824 */ /* 0x000fc600078e0a1d */
[----:B------:R-:W2:Y:S04]  /*d990*/  LDL.LU R10, [R1+0xfc] ;  /* 0x0000fc00010a7983 */ /* 0x000ea80000300800 */
[----:B------:R3:W-:Y:S04]  /*d9a0*/  STL [R1+0x8c], R13 ;  /* 0x00008c0d01007387 */ /* 0x0007e80000100800 */
[----:B0-----:R-:W4:Y:S04]  /*d9b0*/  LDL.LU R11, [R1+0x100] ;  /* 0x00010000010b7983 */ /* 0x001f280000300800 */
[----:B------:R0:W-:Y:S04]  /*d9c0*/  STL [R1+0x88], R14 ;  /* 0x0000880e01007387 */ /* 0x0001e80000100800 */
[----:B-1----:R-:W5:Y:S01]  /*d9d0*/  LDL.LU R12, [R1+0x104] ;  /* 0x00010400010c7983 */ /* 0x002f620000300800 */
[----:B------:R-:W-:-:S03]  /*d9e0*/  @!P5 IMAD.IADD R27, R27, 0x1, -R29 ;  /* 0x000000011b1bd824 */ /* 0x000fc600078e0a1d */
[----:B---3--:R-:W3:Y:S04]  /*d9f0*/  LDL.LU R13, [R1+0x124] ;  /* 0x00012400010d7983 */ /* 0x008ee80000300800 */
[----:B------:R1:W-:Y:S04]  /*da00*/  STL [R1+0x70], R26 ;  /* 0x0000701a01007387 */ /* 0x0003e80000100800 */
[----:B0-----:R-:W3:Y:S04]  /*da10*/  LDL.LU R14, [R1+0x10c] ;  /* 0x00010c00010e7983 */ /* 0x001ee80000300800 */
[----:B-1----:R-:W3:Y:S04]  /*da20*/  LDL.LU R26, [R1+0xc0] ;  /* 0x0000c000011a7983 */ /* 0x002ee80000300800 */
[----:B------:R0:W-:Y:S04]  /*da30*/  STL [R1+0x74], R27 ;  /* 0x0000741b01007387 */ /* 0x0001e80000100800 */
[----:B0-----:R-:W3:Y:S01]  /*da40*/  LDL.LU R27, [R1+0xc4] ;  /* 0x0000c400011b7983 */ /* 0x001ee20000300800 */
[----:B------:R-:W-:-:S02]  /*da50*/  ISETP.GT.U32.AND P0, PT, R29, R24, PT ;  /* 0x000000181d00720c */ /* 0x000fc40003f04070 */
[C---:B------:R-:W-:Y:S02]  /*da60*/  ISETP.GT.U32.AND P1, PT, R29.reuse, R16, PT ;  /* 0x000000101d00720c */ /* 0x040fe40003f24070 */
[C---:B------:R-:W-:Y:S02]  /*da70*/  ISETP.GT.U32.AND P2, PT, R29.reuse, R17, PT ;  /* 0x000000111d00720c */ /* 0x040fe40003f44070 */
[----:B------:R-:W-:-:S07]  /*da80*/  ISETP.GT.U32.AND P3, PT, R29, R18, PT ;  /* 0x000000121d00720c */ /* 0x000fce0003f64070 */
[--C-:B------:R-:W-:Y:S01]  /*da90*/  @!P0 IMAD.IADD R24, R24, 0x1, -R29.reuse ;  /* 0x0000000118188824 */ /* 0x100fe200078e0a1d */
[C---:B------:R-:W-:Y:S02]  /*daa0*/  ISETP.GT.U32.AND P0, PT, R29.reuse, R15, PT ;  /* 0x0000000f1d00720c */ /* 0x040fe40003f04070 */
[C---:B------:R-:W-:Y:S02]  /*dab0*/  ISETP.GT.U32.AND P4, PT, R29.reuse, R20, PT ;  /* 0x000000141d00720c */ /* 0x040fe40003f84070 */
[C---:B------:R-:W-:Y:S02]  /*dac0*/  ISETP.GT.U32.AND P5, PT, R29.reuse, R22, PT ;  /* 0x000000161d00720c */ /* 0x040fe40003fa4070 */
[----:B------:R-:W-:Y:S01]  /*dad0*/  ISETP.GT.U32.AND P6, PT, R29, R24, PT ;  /* 0x000000181d00720c */ /* 0x000fe20003fc4070 */
[--C-:B------:R-:W-:Y:S02]  /*dae0*/  @!P1 IMAD.IADD R16, R16, 0x1, -R29.reuse ;  /* 0x0000000110109824 */ /* 0x100fe400078e0a1d */
[----:B------:R-:W-:-:S04]  /*daf0*/  @!P2 IMAD.IADD R17, R17, 0x1, -R29 ;  /* 0x000000011111a824 */ /* 0x000fc800078e0a1d */
[--C-:B------:R-:W-:Y:S01]  /*db00*/  @!P0 IMAD.IADD R15, R15, 0x1, -R29.reuse ;  /* 0x000000010f0f8824 */ /* 0x100fe200078e0a1d */
[C---:B------:R-:W-:Y:S02]  /*db10*/  ISETP.GT.U32.AND P0, PT, R29.reuse, R25, PT ;  /* 0x000000191d00720c */ /* 0x040fe40003f04070 */
[C---:B------:R-:W-:Y:S01]  /*db20*/  ISETP.GT.U32.AND P1, PT, R29.reuse, R23, PT ;  /* 0x000000171d00720c */ /* 0x040fe20003f24070 */
[--C-:B------:R-:W-:Y:S01]  /*db30*/  @!P3 IMAD.IADD R18, R18, 0x1, -R29.reuse ;  /* 0x000000011212b824 */ /* 0x100fe200078e0a1d */
[C---:B------:R-:W-:Y:S01]  /*db40*/  ISETP.GT.U32.AND P2, PT, R29.reuse, R21, PT ;  /* 0x000000151d00720c */ /* 0x040fe20003f44070 */
[--C-:B------:R-:W-:Y:S01]  /*db50*/  @!P4 IMAD.IADD R20, R20, 0x1, -R29.reuse ;  /* 0x000000011414c824 */ /* 0x100fe200078e0a1d */
[C---:B------:R-:W-:Y:S01]  /*db60*/  ISETP.GT.U32.AND P3, PT, R29.reuse, R7, PT ;  /* 0x000000071d00720c */ /* 0x040fe20003f64070 */
[--C-:B------:R-:W-:Y:S01]  /*db70*/  @!P5 IMAD.IADD R22, R22, 0x1, -R29.reuse ;  /* 0x000000011616d824 */ /* 0x100fe200078e0a1d */
[----:B------:R-:W-:Y:S01]  /*db80*/  ISETP.GT.U32.AND P4, PT, R29, R8, PT ;  /* 0x000000081d00720c */ /* 0x000fe20003f84070 */
[----:B------:R-:W-:-:S04]  /*db90*/  @!P6 IMAD.IADD R24, R24, 0x1, -R29 ;  /* 0x000000011818e824 */ /* 0x000fc800078e0a1d */
[--C-:B------:R-:W-:Y:S01]  /*dba0*/  @!P0 IMAD.IADD R25, R25, 0x1, -R29.reuse ;  /* 0x0000000119198824 */ /* 0x100fe200078e0a1d */
[----:B------:R-:W-:Y:S01]  /*dbb0*/  ISETP.GT.U32.AND P5, PT, R29, R9, PT ;  /* 0x000000091d00720c */ /* 0x000fe20003fa4070 */
[--C-:B------:R-:W-:Y:S02]  /*dbc0*/  @!P1 IMAD.IADD R23, R23, 0x1, -R29.reuse ;  /* 0x0000000117179824 */ /* 0x100fe400078e0a1d */
[--C-:B------:R-:W-:Y:S02]  /*dbd0*/  @!P2 IMAD.IADD R21, R21, 0x1, -R29.reuse ;  /* 0x000000011515a824 */ /* 0x100fe400078e0a1d */
[--C-:B------:R-:W-:Y:S02]  /*dbe0*/  @!P3 IMAD.IADD R7, R7, 0x1, -R29.reuse ;  /* 0x000000010707b824 */ /* 0x100fe400078e0a1d */
[----:B------:R-:W-:-:S06]  /*dbf0*/  @!P4 IMAD.IADD R8, R8, 0x1, -R29 ;  /* 0x000000010808c824 */ /* 0x000fcc00078e0a1d */
[----:B------:R-:W-:Y:S01]  /*dc00*/  @!P5 IMAD.IADD R9, R9, 0x1, -R29 ;  /* 0x000000010909d824 */ /* 0x000fe200078e0a1d */
[----:B------:R0:W-:Y:S01]  /*dc10*/  STL [R1+0x78], R15 ;  /* 0x0000780f01007387 */ /* 0x0001e20000100800 */
[----:B------:R-:W-:-:S03]  /*dc20*/  IMAD.HI.U32 R28, R28, R19, RZ ;  /* 0x000000131c1c7227 */ /* 0x000fc600078e00ff */
[----:B------:R1:W-:Y:S04]  /*dc30*/  STL [R1+0x1c0], R16 ;  /* 0x0001c01001007387 */ /* 0x0003e80000100800 */
[----:B------:R0:W-:Y:S01]  /*dc40*/  STL [R1+0x1b0], R17 ;  /* 0x0001b01101007387 */ /* 0x0001e20000100800 */
[----:B------:R-:W-:-:S03]  /*dc50*/  IMAD.MOV R28, RZ, RZ, -R28 ;  /* 0x000000ffff1c7224 */ /* 0x000fc600078e0a1c */
[----:B------:R1:W-:Y:S04]  /*dc60*/  STL [R1+0x68], R18 ;  /* 0x0000681201007387 */ /* 0x0003e80000100800 */
[----:B------:R1:W-:Y:S04]  /*dc70*/  STL [R1+0x6c], R20 ;  /* 0x00006c1401007387 */ /* 0x0003e80000100800 */
[----:B0-----:R-:W3:Y:S04]  /*dc80*/  LDL.LU R15, [R1+0xcc] ;  /* 0x0000cc00010f7983 */ /* 0x001ee80000300800 */
[----:B------:R-:W-:Y:S01]  /*dc90*/  STL [R1+0x174], R22 ;  /* 0x0001741601007387 */ /* 0x000fe20000100800 */
[----:B------:R-:W-:-:S03]  /*dca0*/  IMAD R28, R29, R28, R19 ;  /* 0x0000001c1d1c7224 */ /* 0x000fc600078e0213 */
[----:B-1----:R-:W3:Y:S04]  /*dcb0*/  LDL.LU R16, [R1+0xe4] ;  /* 0x0000e40001107983 */ /* 0x002ee80000300800 */
[----:B------:R-:W3:Y:S04]  /*dcc0*/  LDL.LU R17, [R1+0xd4] ;  /* 0x0000d40001117983 */ /* 0x000ee80000300800 */
[----:B------:R-:W-:Y:S04]  /*dcd0*/  STL [R1+0x194], R24 ;  /* 0x0001941801007387 */ /* 0x000fe80000100800 */
[----:B------:R-:W3:Y:S04]  /*dce0*/  LDL.LU R18, [R1+0x1c] ;  /* 0x00001c0001127983 */ /* 0x000ee80000300800 */
[----:B------:R-:W3:Y:S04]  /*dcf0*/  LDL.LU R19, [R1+0x18] ;  /* 0x0000180001137983 */ /* 0x000ee80000300800 */
[----:B------:R-:W3:Y:S01]  /*dd00*/  LDL.LU R20, [R1+0x14] ;  /* 0x0000140001147983 */ /* 0x000ee20000300800 */
[----:B--2---:R-:W-:-:S02]  /*dd10*/  ISETP.GT.U32.AND P6, PT, R29, R10, PT ;  /* 0x0000000a1d00720c */ /* 0x004fc40003fc4070 */
[C---:B----4-:R-:W-:Y:S02]  /*dd20*/  ISETP.GT.U32.AND P0, PT, R29.reuse, R11, PT ;  /* 0x0000000b1d00720c */ /* 0x050fe40003f04070 */
[C---:B-----5:R-:W-:Y:S02]  /*dd30*/  ISETP.GT.U32.AND P1, PT, R29.reuse, R12, PT ;  /* 0x0000000c1d00720c */ /* 0x060fe40003f24070 */
[----:B---3--:R-:W-:-:S07]  /*dd40*/  ISETP.GT.U32.AND P2, PT, R29, R13, PT ;  /* 0x0000000d1d00720c */ /* 0x008fce0003f44070 */
[--C-:B------:R-:W-:Y:S01]  /*dd50*/  @!P6 IMAD.IADD R10, R10, 0x1, -R29.reuse ;  /* 0x000000010a0ae824 */ /* 0x100fe200078e0a1d */
[C---:B------:R-:W-:Y:S02]  /*dd60*/  ISETP.GT.U32.AND P6, PT, R29.reuse, R25, PT ;  /* 0x000000191d00720c */ /* 0x040fe40003fc4070 */
[----:B------:R-:W-:Y:S01]  /*dd70*/  ISETP.GT.U32.AND P3, PT, R29, R14, PT ;  /* 0x0000000e1d00720c */ /* 0x000fe20003f64070 */
[--C-:B------:R-:W-:Y:S01]  /*dd80*/  @!P0 IMAD.IADD R11, R11, 0x1, -R29.reuse ;  /* 0x000000010b0b8824 */ /* 0x100fe200078e0a1d */
[C---:B------:R-:W-:Y:S01]  /*dd90*/  ISETP.GT.U32.AND P4, PT, R29.reuse, R26, PT ;  /* 0x0000001a1d00720c */ /* 0x040fe20003f84070 */
[--C-:B------:R-:W-:Y:S01]  /*dda0*/  @!P1 IMAD.IADD R12, R12, 0x1, -R29.reuse ;  /* 0x000000010c0c9824 */ /* 0x100fe200078e0a1d */
[----:B------:R-:W-:Y:S01]  /*ddb0*/  ISETP.GT.U32.AND P0, PT, R29, R23, PT ;  /* 0x000000171d00720c */ /* 0x000fe20003f04070 */
[----:B------:R-:W-:Y:S01]  /*ddc0*/  @!P2 IMAD.IADD R13, R13, 0x1, -R29 ;  /* 0x000000010d0da824 */ /* 0x000fe200078e0a1d */
[C---:B------:R-:W-:Y:S02]  /*ddd0*/  ISETP.GT.U32.AND P1, PT, R29.reuse, R21, PT ;  /* 0x000000151d00720c */ /* 0x040fe40003f24070 */
[----:B------:R-:W-:-:S05]  /*dde0*/  ISETP.GT.U32.AND P2, PT, R29, R7, PT ;  /* 0x000000071d00720c */ /* 0x000fca0003f44070 */
[--C-:B------:R-:W-:Y:S01]  /*ddf0*/  @!P3 IMAD.IADD R14, R14, 0x1, -R29.reuse ;  /* 0x000000010e0eb824 */ /* 0x100fe200078e0a1d */
[C---:B------:R-:W-:Y:S01]  /*de00*/  ISETP.GT.U32.AND P5, PT, R29.reuse, R27, PT ;  /* 0x0000001b1d00720c */ /* 0x040fe20003fa4070 */
[--C-:B------:R-:W-:Y:S01]  /*de10*/  @!P4 IMAD.IADD R26, R26, 0x1, -R29.reuse ;  /* 0x000000011a1ac824 */ /* 0x100fe200078e0a1d */
[C---:B------:R-:W-:Y:S02]  /*de20*/  ISETP.GT.U32.AND P3, PT, R29.reuse, R8, PT ;  /* 0x000000081d00720c */ /* 0x040fe40003f64070 */
[----:B------:R-:W-:Y:S01]  /*de30*/  ISETP.GT.U32.AND P4, PT, R29, R9, PT ;  /* 0x000000091d00720c */ /* 0x000fe20003f84070 */
[--C-:B------:R-:W-:Y:S02]  /*de40*/  @!P6 IMAD.IADD R25, R25, 0x1, -R29.reuse ;  /* 0x000000011919e824 */ /* 0x100fe400078e0a1d */
[--C-:B------:R-:W-:Y:S01]  /*de50*/  @!P0 IMAD.IADD R23, R23, 0x1, -R29.reuse ;  /* 0x0000000117178824 */ /* 0x100fe200078e0a1d */
[----:B------:R-:W-:Y:S01]  /*de60*/  ISETP.GT.U32.AND P0, PT, R29, R11, PT ;  /* 0x0000000b1d00720c */ /* 0x000fe20003f04070 */
[----:B------:R-:W-:-:S04]  /*de70*/  @!P1 IMAD.IADD R21, R21, 0x1, -R29 ;  /* 0x0000000115159824 */ /* 0x000fc800078e0a1d */
[--C-:B------:R-:W-:Y:S01]  /*de80*/  @!P5 IMAD.IADD R27, R27, 0x1, -R29.reuse ;  /* 0x000000011b1bd824 */ /* 0x100fe200078e0a1d */
[C---:B------:R-:W-:Y:S01]  /*de90*/  ISETP.GT.U32.AND P5, PT, R29.reuse, R10, PT ;  /* 0x0000000a1d00720c */ /* 0x040fe20003fa4070 */
[----:B------:R0:W-:Y:S01]  /*dea0*/  STL [R1+0x17c], R25 ;  /* 0x00017c1901007387 */ /* 0x0001e20000100800 */
[----:B------:R-:W-:Y:S01]  /*deb0*/  ISETP.GT.U32.AND P1, PT, R29, R12, PT ;  /* 0x0000000c1d00720c */ /* 0x000fe20003f24070 */
[--C-:B------:R-:W-:Y:S01]  /*dec0*/  @!P2 IMAD.IADD R7, R7, 0x1, -R29.reuse ;  /* 0x000000010707a824 */ /* 0x100fe200078e0a1d */
[C---:B------:R-:W-:Y:S01]  /*ded0*/  ISETP.GT.U32.AND P2, PT, R29.reuse, R13, PT ;  /* 0x0000000d1d00720c */ /* 0x040fe20003f44070 */
[--C-:B------:R-:W-:Y:S01]  /*dee0*/  @!P3 IMAD.IADD R8, R8, 0x1, -R29.reuse ;  /* 0x000000010808b824 */ /* 0x100fe200078e0a1d */
[----:B------:R-:W-:Y:S01]  /*def0*/  ISETP.GT.U32.AND P3, PT, R29, R14, PT ;  /* 0x0000000e1d00720c */ /* 0x000fe20003f64070 */
[----:B------:R-:W-:Y:S01]  /*df00*/  @!P4 IMAD.IADD R9, R9, 0x1, -R29 ;  /* 0x000000010909c824 */ /* 0x000fe200078e0a1d */
[----:B0-----:R-:W2:Y:S04]  /*df10*/  LDL.LU R25, [R1+0x10] ;  /* 0x0000100001197983 */ /* 0x001ea80000300800 */
[----:B------:R-:W3:Y:S01]  /*df20*/  LDL.LU R24, [R1+0xc] ;  /* 0x00000c0001187983 */ /* 0x000ee20000300800 */
[----:B------:R-:W-:-:S03]  /*df30*/  ISETP.GT.U32.AND P4, PT, R29, R26, PT ;  /* 0x0000001a1d00720c */ /* 0x000fc60003f84070 */
[----:B------:R0:W-:Y:S01]  /*df40*/  STL [R1+0x138], R23 ;  /* 0x0001381701007387 */ /* 0x0001e20000100800 */
[----:B------:R-:W-:Y:S01]  /*df50*/  ISETP.GT.U32.AND P6, PT, R29, R27, PT ;  /* 0x0000001b1d00720c */ /* 0x000fe20003fc4070 */
[--C-:B------:R-:W-:Y:S02]  /*df60*/  @!P5 IMAD.IADD R10, R10, 0x1, -R29.reuse ;  /* 0x000000010a0ad824 */ /* 0x100fe400078e0a1d */
[----:B0-----:R-:W4:Y:S04]  /*df70*/  LDL.LU R23, [R1+0x8] ;  /* 0x0000080001177983 */ /* 0x001f280000300800 */
[----:B------:R-:W5:Y:S04]  /*df80*/  LDL.LU R22, [R1+0x4] ;  /* 0x0000040001167983 */ /* 0x000f680000300800 */
[----:B------:R0:W-:Y:S01]  /*df90*/  STL [R1+0x13c], R21 ;  /* 0x00013c1501007387 */ /* 0x0001e20000100800 */
[----:B------:R-:W-:-:S02]  /*dfa0*/  @!P0 IMAD.IADD R11, R11, 0x1, -R29 ;  /* 0x000000010b0b8824 */ /* 0x000fc400078e0a1d */
[--C-:B------:R-:W-:Y:S01]  /*dfb0*/  @!P1 IMAD.IADD R12, R12, 0x1, -R29.reuse ;  /* 0x000000010c0c9824 */ /* 0x100fe200078e0a1d */
[----:B0-----:R-:W5:Y:S04]  /*dfc0*/  LDL.LU R21, [R1] ;  /* 0x0000000001157983 */ /* 0x001f680000300800 */
[----:B------:R0:W-:Y:S01]  /*dfd0*/  STL [R1+0x144], R7 ;  /* 0x0001440701007387 */ /* 0x0001e20000100800 */
[----:B------:R-:W-:-:S03]  /*dfe0*/  @!P2 IMAD.IADD R13, R13, 0x1, -R29 ;  /* 0x000000010d0da824 */ /* 0x000fc600078e0a1d */
[----:B0-----:R-:W5:Y:S04]  /*dff0*/  LDL.LU R7, [R1+0x1680] ;  /* 0x0016800001077983 */ /* 0x001f680000300800 */
        /* <DEDUP_REMOVED lines=9> */
[----:B------:R0:W-:Y:S04]  /*e090*/  STL [R1+0x100], R11 ;  /* 0x0001000b01007387 */ /* 0x0001e80000100800 */
        /* <DEDUP_REMOVED lines=10> */
[----:B0-----:R-:W5:Y:S01]  /*e140*/  LDL.LU R27, [R1+0x165c] ;  /* 0x00165c00011b7983 */ /* 0x001f620000300800 */
[----:B------:R-:W-:-:S02]  /*e150*/  ISETP.GT.U32.AND P5, PT, R29, R15, PT ;  /* 0x0000000f1d00720c */ /* 0x000fc40003fa4070 */
[C---:B------:R-:W-:Y:S02]  /*e160*/  ISETP.GT.U32.AND P0, PT, R29.reuse, R16, PT ;  /* 0x000000101d00720c */ /* 0x040fe40003f04070 */
[C---:B------:R-:W-:Y:S02]  /*e170*/  ISETP.GT.U32.AND P1, PT, R29.reuse, R17, PT ;  /* 0x000000111d00720c */ /* 0x040fe40003f24070 */
[C---:B------:R-:W-:Y:S02]  /*e180*/  ISETP.GT.U32.AND P2, PT, R29.reuse, R18, PT ;  /* 0x000000121d00720c */ /* 0x040fe40003f44070 */
[C---:B------:R-:W-:Y:S02]  /*e190*/  ISETP.GT.U32.AND P3, PT, R29.reuse, R19, PT ;  /* 0x000000131d00720c */ /* 0x040fe40003f64070 */
[----:B------:R-:W-:-:S03]  /*e1a0*/  ISETP.GT.U32.AND P4, PT, R29, R20, PT ;  /* 0x000000141d00720c */ /* 0x000fc60003f84070 */
[--C-:B------:R-:W-:Y:S02]  /*e1b0*/  @!P5 IMAD.IADD R15, R15, 0x1, -R29.reuse ;  /* 0x000000010f0fd824 */ /* 0x100fe400078e0a1d */
[--C-:B------:R-:W-:Y:S02]  /*e1c0*/  @!P0 IMAD.IADD R16, R16, 0x1, -R29.reuse ;  /* 0x0000000110108824 */ /* 0x100fe400078e0a1d */
[--C-:B------:R-:W-:Y:S02]  /*e1d0*/  @!P1 IMAD.IADD R17, R17, 0x1, -R29.reuse ;  /* 0x0000000111119824 */ /* 0x100fe400078e0a1d */
[--C-:B------:R-:W-:Y:S02]  /*e1e0*/  @!P2 IMAD.IADD R18, R18, 0x1, -R29.reuse ;  /* 0x000000011212a824 */ /* 0x100fe400078e0a1d */
[--C-:B------:R-:W-:Y:S02]  /*e1f0*/  @!P3 IMAD.IADD R19, R19, 0x1, -R29.reuse ;  /* 0x000000011313b824 */ /* 0x100fe400078e0a1d */
[----:B------:R-:W-:Y:S01]  /*e200*/  @!P4 IMAD.IADD R20, R20, 0x1, -R29 ;  /* 0x000000011414c824 */ /* 0x000fe200078e0a1d */
[----:B--2---:R-:W-:-:S02]  /*e210*/  ISETP.GT.U32.AND P6, PT, R29, R25, PT ;  /* 0x000000191d00720c */ /* 0x004fc40003fc4070 */
[C---:B---3--:R-:W-:Y:S02]  /*e220*/  ISETP.GT.U32.AND P5, PT, R29.reuse, R24, PT ;  /* 0x000000181d00720c */ /* 0x048fe40003fa4070 */
[C---:B----4-:R-:W-:Y:S02]  /*e230*/  ISETP.GT.U32.AND P0, PT, R29.reuse, R23, PT ;  /* 0x000000171d00720c */ /* 0x050fe40003f04070 */
[----:B-----5:R-:W-:-:S07]  /*e240*/  ISETP.GT.U32.AND P1, PT, R29, R22, PT ;  /* 0x000000161d00720c */ /* 0x020fce0003f24070 */
[--C-:B------:R-:W-:Y:S01]  /*e250*/  @!P6 IMAD.IADD R25, R25, 0x1, -R29.reuse ;  /* 0x000000011919e824 */ /* 0x100fe200078e0a1d */
[C---:B------:R-:W-:Y:S01]  /*e260*/  ISETP.GT.U32.AND P6, PT, R29.reuse, R15, PT ;  /* 0x0000000f1d00720c */ /* 0x040fe20003fc4070 */
[--C-:B------:R-:W-:Y:S01]  /*e270*/  @!P5 IMAD.IADD R24, R24, 0x1, -R29.reuse ;  /* 0x000000011818d824 */ /* 0x100fe200078e0a1d */
[C---:B------:R-:W-:Y:S02]  /*e280*/  ISETP.GT.U32.AND P5, PT, R29.reuse, R16, PT ;  /* 0x000000101d00720c */ /* 0x040fe40003fa4070 */
[----:B------:R-:W-:Y:S01]  /*e290*/  ISETP.GT.U32.AND P2, PT, R29, R21, PT ;  /* 0x000000151d00720c */ /* 0x000fe20003f44070 */
[--C-:B------:R-:W-:Y:S01]  /*e2a0*/  @!P0 IMAD.IADD R23, R23, 0x1, -R29.reuse ;  /* 0x0000000117178824 */ /* 0x100fe200078e0a1d */
[C---:B------:R-:W-:Y:S01]  /*e2b0*/  ISETP.GT.U32.AND P0, PT, R29.reuse, R17, PT ;  /* 0x000000111d00720c */ /* 0x040fe20003f04070 */
[----:B------:R-:W-:Y:S01]  /*e2c0*/  @!P1 IMAD.IADD R22, R22, 0x1, -R29 ;  /* 0x0000000116169824 */ /* 0x000fe200078e0a1d */
[----:B------:R-:W-:-:S05]  /*e2d0*/  ISETP.GT.U32.AND P1, PT, R29, R18, PT ;  /* 0x000000121d00720c */ /* 0x000fca0003f24070 */
[----:B------:R-:W-:-:S04]  /*e2e0*/  @!P6 IMAD.IADD R15, R15, 0x1, -R29 ;  /* 0x000000010f0fe824 */ /* 0x000fc800078e0a1d */
[--C-:B------:R-:W-:Y:S01]  /*e2f0*/  @!P2 IMAD.IADD R21, R21, 0x1, -R29.reuse ;  /* 0x000000011515a824 */ /* 0x100fe200078e0a1d */
[C---:B------:R-:W-:Y:S01]  /*e300*/  ISETP.GT.U32.AND P2, PT, R29.reuse, R19, PT ;  /* 0x000000131d00720c */ /* 0x040fe20003f44070 */
[--C-:B------:R-:W-:Y:S01]  /*e310*/  @!P5 IMAD.IADD R16, R16, 0x1, -R29.reuse ;  /* 0x000000011010d824 */ /* 0x100fe200078e0a1d */
[----:B------:R-:W-:Y:S01]  /*e320*/  ISETP.GT.U32.AND P5, PT, R29, R24, PT ;  /* 0x000000181d00720c */ /* 0x000fe20003fa4070 */
[--C-:B------:R-:W-:Y:S01]  /*e330*/  @!P0 IMAD.IADD R17, R17, 0x1, -R29.reuse ;  /* 0x0000000111118824 */ /* 0x100fe200078e0a1d */
[C---:B------:R-:W-:Y:S01]  /*e340*/  ISETP.GT.U32.AND P0, PT, R29.reuse, R23, PT ;  /* 0x000000171d00720c */ /* 0x040fe20003f04070 */
[----:B------:R-:W-:Y:S01]  /*e350*/  @!P1 IMAD.IADD R18, R18, 0x1, -R29 ;  /* 0x0000000112129824 */ /* 0x000fe200078e0a1d */
[----:B------:R0:W-:Y:S01]  /*e360*/  STL [R1+0xcc], R15 ;  /* 0x0000cc0f01007387 */ /* 0x0001e20000100800 */
[----:B------:R-:W-:-:S06]  /*e370*/  ISETP.GT.U32.AND P1, PT, R29, R22, PT ;  /* 0x000000161d00720c */ /* 0x000fcc0003f24070 */
[--C-:B------:R-:W-:Y:S01]  /*e380*/  @!P2 IMAD.IADD R19, R19, 0x1, -R29.reuse ;  /* 0x000000011313a824 */ /* 0x100fe200078e0a1d */
[----:B------:R-:W-:Y:S01]  /*e390*/  ISETP.GT.U32.AND P2, PT, R29, R21, PT ;  /* 0x000000151d00720c */ /* 0x000fe20003f44070 */
[----:B0-----:R-:W2:Y:S04]  /*e3a0*/  LDL.LU R15, [R1+0x1658] ;  /* 0x00165800010f7983 */ /* 0x001ea80000300800 */
[----:B------:R0:W-:Y:S01]  /*e3b0*/  STL [R1+0xe4], R16 ;  /* 0x0000e41001007387 */ /* 0x0001e20000100800 */
[----:B------:R-:W-:-:S03]  /*e3c0*/  @!P5 IMAD.IADD R24, R24, 0x1, -R29 ;  /* 0x000000011818d824 */ /* 0x000fc600078e0a1d */
[----:B0-----:R-:W3:Y:S04]  /*e3d0*/  LDL.LU R16, [R1+0x1654] ;  /* 0x0016540001107983 */ /* 0x001ee80000300800 */
[----:B------:R0:W-:Y:S01]  /*e3e0*/  STL [R1+0xd4], R17 ;  /* 0x0000d41101007387 */ /* 0x0001e20000100800 */
[----:B------:R-:W-:-:S03]  /*e3f0*/  @!P0 IMAD.IADD R23, R23, 0x1, -R29 ;  /* 0x0000000117178824 */ /* 0x000fc600078e0a1d */
[----:B0-----:R-:W4:Y:S04]  /*e400*/  LDL.LU R17, [R1+0x1650] ;  /* 0x0016500001117983 */ /* 0x001f280000300800 */
[----:B------:R0:W-:Y:S01]  /*e410*/  STL [R1+0x1c], R18 ;  /* 0x00001c1201007387 */ /* 0x0001e20000100800 */
[----:B------:R-:W-:-:S03]  /*e420*/  @!P1 IMAD.IADD R22, R22, 0x1, -R29 ;  /* 0x0000000116169824 */ /* 0x000fc600078e0a1d */
[----:B0-----:R-:W5:Y:S04]  /*e430*/  LDL.LU R18, [R1+0x164c] ;  /* 0x00164c0001127983 */ /* 0x001f680000300800 */
[----:B------:R0:W-:Y:S01]  /*e440*/  STL [R1+0x18], R19 ;  /* 0x0000181301007387 */ /* 0x0001e20000100800 */
[----:B------:R-:W-:-:S03]  /*e450*/  @!P2 IMAD.IADD R21, R21, 0x1, -R29 ;  /* 0x000000011515a824 */ /* 0x000fc600078e0a1d */
[----:B0-----:R-:W2:Y:S01]  /*e460*/  LDL.LU R19, [R1+0x1648] ;  /* 0x0016480001137983 */ /* 0x001ea20000300800 */
[C---:B------:R-:W-:Y:S02]  /*e470*/  ISETP.GT.U32.AND P4, PT, R29.reuse, R26, PT ;  /* 0x0000001a1d00720c */ /* 0x040fe40003f84070 */
[----:B------:R-:W-:-:S11]  /*e480*/  ISETP.GT.U32.AND P3, PT, R29, R27, PT ;  /* 0x0000001b1d00720c */ /* 0x000fd60003f64070 */
[--C-:B------:R-:W-:Y:S01]  /*e490*/  @!P4 IMAD.IADD R26, R26, 0x1, -R29.reuse ;  /* 0x000000011a1ac824 */ /* 0x100fe200078e0a1d */
[----:B------:R-:W-:Y:S01]  /*e4a0*/  ISETP.GT.U32.AND P4, PT, R29, R25, PT ;  /* 0x000000191d00720c */ /* 0x000fe20003f84070 */
[----:B------:R-:W-:Y:S01]  /*e4b0*/  @!P3 IMAD.IADD R27, R27, 0x1, -R29 ;  /* 0x000000011b1bb824 */ /* 0x000fe200078e0a1d */
[----:B------:R-:W-:-:S11]  /*e4c0*/  ISETP.GT.U32.AND P3, PT, R29, R20, PT ;  /* 0x000000141d00720c */ /* 0x000fd60003f64070 */
[--C-:B------:R-:W-:Y:S02]  /*e4d0*/  @!P4 IMAD.IADD R25, R25, 0x1, -R29.reuse ;  /* 0x000000011919c824 */ /* 0x100fe400078e0a1d */
[----:B------:R-:W-:-:S05]  /*e4e0*/  @!P3 IMAD.IADD R20, R20, 0x1, -R29 ;  /* 0x000000011414b824 */ /* 0x000fca00078e0a1d */
[----:B------:R0:W-:Y:S04]  /*e4f0*/  STL [R1+0x14], R20 ;  /* 0x0000141401007387 */ /* 0x0001e80000100800 */
[----:B0-----:R-:W3:Y:S04]  /*e500*/  LDL.LU R20, [R1+0x1644] ;  /* 0x0016440001147983 */ /* 0x001ee80000300800 */
[----:B------:R0:W-:Y:S04]  /*e510*/  STL [R1+0x10], R25 ;  /* 0x0000101901007387 */ /* 0x0001e80000100800 */
[----:B0-----:R-:W4:Y:S04]  /*e520*/  LDL.LU R25, [R1+0x1640] ;  /* 0x0016400001197983 */ /* 0x001f280000300800 */
[----:B------:R0:W-:Y:S04]  /*e530*/  STL [R1+0xc], R24 ;  /* 0x00000c1801007387 */ /* 0x0001e80000100800 */
[----:B0-----:R-:W5:Y:S04]  /*e540*/  LDL.LU R24, [R1+0x163c] ;  /* 0x00163c0001187983 */ /* 0x001f680000300800 */
[----:B------:R0:W-:Y:S04]  /*e550*/  STL [R1+0x8], R23 ;  /* 0x0000081701007387 */ /* 0x0001e80000100800 */
[----:B0-----:R-:W5:Y:S04]  /*e560*/  LDL.LU R23, [R1+0x1638] ;  /* 0x0016380001177983 */ /* 0x001f680000300800 */
[----:B------:R0:W-:Y:S04]  /*e570*/  STL [R1+0x4], R22 ;  /* 0x0000041601007387 */ /* 0x0001e80000100800 */
[----:B0-----:R-:W5:Y:S04]  /*e580*/  LDL.LU R22, [R1+0x1634] ;  /* 0x0016340001167983 */ /* 0x001f680000300800 */
[----:B------:R0:W-:Y:S04]  /*e590*/  STL [R1], R21 ;  /* 0x0000001501007387 */ /* 0x0001e80000100800 */
[----:B0-----:R-:W5:Y:S01]  /*e5a0*/  LDL.LU R21, [R1+0x1630] ;  /* 0x0016300001157983 */ /* 0x001f620000300800 */
[----:B------:R-:W-:-:S02]  /*e5b0*/  ISETP.GT.U32.AND P6, PT, R29, R26, PT ;  /* 0x0000001a1d00720c */ /* 0x000fc40003fc4070 */
[----:B------:R-:W-:-:S11]  /*e5c0*/  ISETP.GT.U32.AND P3, PT, R29, R27, PT ;  /* 0x0000001b1d00720c */ /* 0x000fd60003f64070 */
[--C-:B------:R-:W-:Y:S02]  /*e5d0*/  @!P6 IMAD.IADD R26, R26, 0x1, -R29.reuse ;  /* 0x000000011a1ae824 */ /* 0x100fe400078e0a1d */
[----:B------:R-:W-:-:S05]  /*e5e0*/  @!P3 IMAD.IADD R27, R27, 0x1, -R29 ;  /* 0x000000011b1bb824 */ /* 0x000fca00078e0a1d */
[----:B------:R-:W-:Y:S04]  /*e5f0*/  STL [R1+0x160c], R27 ;  /* 0x00160c1b01007387 */ /* 0x000fe80000100800 */
[----:B------:R-:W-:Y:S01]  /*e600*/  STL [R1+0x1608], R26 ;  /* 0x0016081a01007387 */ /* 0x000fe20000100800 */
[----:B--2---:R-:W-:-:S13]  /*e610*/  ISETP.GT.U32.AND P6, PT, R29, R19, PT ;  /* 0x000000131d00720c */ /* 0x004fda0003fc4070 */
[----:B------:R-:W-:Y:S01]  /*e620*/  @!P6 IMAD.IADD R19, R19, 0x1, -R29 ;  /* 0x000000011313e824 */ /* 0x000fe200078e0a1d */
[C---:B---3--:R-:W-:Y:S02]  /*e630*/  ISETP.GT.U32.AND P3, PT, R29.reuse, R20, PT ;  /* 0x000000141d00720c */ /* 0x048fe40003f64070 */
[C---:B----4-:R-:W-:Y:S02]  /*e640*/  ISETP.GT.U32.AND P4, PT, R29.reuse, R25, PT ;  /* 0x000000191d00720c */ /* 0x050fe40003f84070 */
[----:B-----5:R-:W-:-:S11]  /*e650*/  ISETP.GT.U32.AND P5, PT, R29, R24, PT ;  /* 0x000000181d00720c */ /* 0x020fd60003fa4070 */
[--C-:B------:R-:W-:Y:S01]  /*e660*/  @!P4 IMAD.IADD R25, R25, 0x1, -R29.reuse ;  /* 0x000000011919c824 */ /* 0x100fe200078e0a1d */
[C---:B------:R-:W-:Y:S02]  /*e670*/  ISETP.GT.U32.AND P4, PT, R29.reuse, R18, PT ;  /* 0x000000121d00720c */ /* 0x040fe40003f84070 */
[C---:B------:R-:W-:Y:S01]  /*e680*/  ISETP.GT.U32.AND P0, PT, R29.reuse, R23, PT ;  /* 0x000000171d00720c */ /* 0x040fe20003f04070 */
[----:B------:R-:W-:Y:S01]  /*e690*/  @!P5 IMAD.IADD R24, R24, 0x1, -R29 ;  /* 0x000000011818d824 */ /* 0x000fe200078e0a1d */
[C---:B------:R-:W-:Y:S02]  /*e6a0*/  ISETP.GT.U32.AND P5, PT, R29.reuse, R17, PT ;  /* 0x000000111d00720c */ /* 0x040fe40003fa4070 */
[----:B------:R-:W-:-:S09]  /*e6b0*/  ISETP.GT.U32.AND P1, PT, R29, R22, PT ;  /* 0x000000161d00720c */ /* 0x000fd20003f24070 */
[--C-:B------:R-:W-:Y:S01]  /*e6c0*/  @!P0 IMAD.IADD R23, R23, 0x1, -R29.reuse ;  /* 0x0000000117178824 */ /* 0x100fe200078e0a1d */
[C---:B------:R-:W-:Y:S02]  /*e6d0*/  ISETP.GT.U32.AND P0, PT, R29.reuse, R16, PT ;  /* 0x000000101d00720c */ /* 0x040fe40003f04070 */
[C---:B------:R-:W-:Y:S01]  /*e6e0*/  ISETP.GT.U32.AND P2, PT, R29.reuse, R21, PT ;  /* 0x000000151d00720c */ /* 0x040fe20003f44070 */
[--C-:B------:R-:W-:Y:S01]  /*e6f0*/  @!P1 IMAD.IADD R22, R22, 0x1, -R29.reuse ;  /* 0x0000000116169824 */ /* 0x100fe200078e0a1d */
[----:B------:R-:W-:Y:S01]  /*e700*/  ISETP.GT.U32.AND P1, PT, R29, R15, PT ;  /* 0x0000000f1d00720c */ /* 0x000fe20003f24070 */
[----:B------:R-:W-:-:S10]  /*e710*/  @!P3 IMAD.IADD R20, R20, 0x1, -R29 ;  /* 0x000000011414b824 */ /* 0x000fd400078e0a1d */
[--C-:B------:R-:W-:Y:S01]  /*e720*/  @!P2 IMAD.IADD R21, R21, 0x1, -R29.reuse ;  /* 0x000000011515a824 */ /* 0x100fe200078e0a1d */
[C---:B------:R-:W-:Y:S01]  /*e730*/  ISETP.GT.U32.AND P2, PT, R29.reuse, R14, PT ;  /* 0x0000000e1d00720c */ /* 0x040fe20003f44070 */
[--C-:B------:R-:W-:Y:S01]  /*e740*/  @!P4 IMAD.IADD R18, R18, 0x1, -R29.reuse ;  /* 0x000000011212c824 */ /* 0x100fe200078e0a1d */
[----:B------:R-:W-:Y:S01]  /*e750*/  ISETP.GT.U32.AND P6, PT, R29, R25, PT ;  /* 0x000000191d00720c */ /* 0x000fe20003fc4070 */
[--C-:B------:R-:W-:Y:S01]  /*e760*/  @!P5 IMAD.IADD R17, R17, 0x1, -R29.reuse ;  /* 0x000000011111d824 */ /* 0x100fe200078e0a1d */
[C---:B------:R-:W-:Y:S01]  /*e770*/  ISETP.GT.U32.AND P4, PT, R29.reuse, R24, PT ;  /* 0x000000181d00720c */ /* 0x040fe20003f84070 */
[--C-:B------:R-:W-:Y:S01]  /*e780*/  @!P0 IMAD.IADD R16, R16, 0x1, -R29.reuse ;  /* 0x0000000110108824 */ /* 0x100fe200078e0a1d */
[----:B------:R-:W-:Y:S01]  /*e790*/  ISETP.GT.U32.AND P5, PT, R29, R23, PT ;  /* 0x000000171d00720c */ /* 0x000fe20003fa4070 */
[----:B------:R-:W-:Y:S01]  /*e7a0*/  @!P1 IMAD.IADD R15, R15, 0x1, -R29 ;  /* 0x000000010f0f9824 */ /* 0x000fe200078e0a1d */
[C---:B------:R-:W-:Y:S02]  /*e7b0*/  ISETP.GT.U32.AND P0, PT, R29.reuse, R22, PT ;  /* 0x000000161d00720c */ /* 0x040fe40003f04070 */
[----:B------:R-:W-:-:S03]  /*e7c0*/  ISETP.GT.U32.AND P1, PT, R29, R21, PT ;  /* 0x000000151d00720c */ /* 0x000fc60003f24070 */
[--C-:B------:R-:W-:Y:S01]  /*e7d0*/  @!P2 IMAD.IADD R14, R14, 0x1, -R29.reuse ;  /* 0x000000010e0ea824 */ /* 0x100fe200078e0a1d */
[----:B------:R-:W-:Y:S01]  /*e7e0*/  ISETP.GT.U32.AND P2, PT, R29, R20, PT ;  /* 0x000000141d00720c */ /* 0x000fe20003f44070 */
[--C-:B------:R-:W-:Y:S02]  /*e7f0*/  @!P6 IMAD.IADD R25, R25, 0x1, -R29.reuse ;  /* 0x000000011919e824 */ /* 0x100fe400078e0a1d */
[--C-:B------:R-:W-:Y:S02]  /*e800*/  @!P4 IMAD.IADD R24, R24, 0x1, -R29.reuse ;  /* 0x000000011818c824 */ /* 0x100fe400078e0a1d */
[--C-:B------:R-:W-:Y:S02]  /*e810*/  @!P5 IMAD.IADD R23, R23, 0x1, -R29.reuse ;  /* 0x000000011717d824 */ /* 0x100fe400078e0a1d */
[--C-:B------:R-:W-:Y:S01]  /*e820*/  @!P0 IMAD.IADD R22, R22, 0x1, -R29.reuse ;  /* 0x0000000116168824 */ /* 0x100fe200078e0a1d */
[----:B------:R-:W-:Y:S01]  /*e830*/  STL [R1+0x1604], R25 ;  /* 0x0016041901007387 */ /* 0x000fe20000100800 */
[----:B------:R-:W-:-:S03]  /*e840*/  @!P1 IMAD.IADD R21, R21, 0x1, -R29 ;  /* 0x0000000115159824 */ /* 0x000fc600078e0a1d */
[----:B------:R-:W-:Y:S01]  /*e850*/  STL [R1+0x1600], R24 ;  /* 0x0016001801007387 */ /* 0x000fe20000100800 */
[----:B------:R-:W-:-:S03]  /*e860*/  @!P2 IMAD.IADD R20, R20, 0x1, -R29 ;  /* 0x000000011414a824 */ /* 0x000fc600078e0a1d */
[----:B------:R-:W-:Y:S04]  /*e870*/  STL [R1+0x15fc], R23 ;  /* 0x0015fc1701007387 */ /* 0x000fe80000100800 */
[----:B------:R-:W-:Y:S04]  /*e880*/  STL [R1+0x1610], R22 ;  /* 0x0016101601007387 */ /* 0x000fe80000100800 */
[----:B------:R-:W-:Y:S04]  /*e890*/  STL [R1+0x1614], R21 ;  /* 0x0016141501007387 */ /* 0x000fe80000100800 */
[----:B------:R0:W-:Y:S04]  /*e8a0*/  STL [R1+0x1618], R20 ;  /* 0x0016181401007387 */ /* 0x0001e80000100800 */
[----:B0-----:R-:W2:Y:S04]  /*e8b0*/  LDL R20, [R1+0x13dc] ;  /* 0x0013dc0001147983 */ /* 0x001ea80000100800 */
[----:B--2---:R0:W-:Y:S04]  /*e8c0*/  STL [R1+0x1624], R20 ;  /* 0x0016241401007387 */ /* 0x0041e80000100800 */
[----:B------:R-:W2:Y:S01]  /*e8d0*/  LDL R24, [R1+0x13e8] ;  /* 0x0013e80001187983 */ /* 0x000ea20000100800 */
[----:B------:R-:W-:-:S03]  /*e8e0*/  ISETP.GT.U32.AND P3, PT, R29, R13, PT ;  /* 0x0000000d1d00720c */ /* 0x000fc60003f64070 */
[----:B------:R-:W1:Y:S04]  /*e8f0*/  S2R R27, SR_TID.X ;  /* 0x00000000001b7919 */ /* 0x000e680000002100 */
[----:B0-----:R-:W0:Y:S04]  /*e900*/  S2R R20, SR_TID.X ;  /* 0x0000000000147919 */ /* 0x001e280000002100 */
[----:B--2---:R-:W-:Y:S04]  /*e910*/  STL [R1+0x1628], R24 ;  /* 0x0016281801007387 */ /* 0x004fe80000100800 */
[----:B------:R-:W2:Y:S01]  /*e920*/  LDL R22, [R1+0x1434] ;  /* 0x0014340001167983 */ /* 0x000ea20000100800 */
[----:B------:R-:W-:Y:S01]  /*e930*/  @!P3 IMAD.IADD R13, R13, 0x1, -R29 ;  /* 0x000000010d0db824 */ /* 0x000fe200078e0a1d */
[----:B------:R-:W-:-:S02]  /*e940*/  ISETP.GT.U32.AND P3, PT, R29, R19, PT ;  /* 0x000000131d00720c */ /* 0x000fc40003f64070 */
[----:B------:R-:W-:Y:S02]  /*e950*/  ISETP.GT.U32.AND P4, PT, R29, R18, PT ;  /* 0x000000121d00720c */ /* 0x000fe40003f84070 */
[----:B-1----:R-:W-:Y:S01]  /*e960*/  LOP3.LUT R27, R27, 0x7, RZ, 0xc0, !PT ;  /* 0x000000071b1b7812 */ /* 0x002fe200078ec0ff */
[----:B0-----:R-:W-:-:S04]  /*e970*/  IMAD.SHL.U32 R20, R20, 0x2, RZ ;  /* 0x0000000214147824 */ /* 0x001fc800078e00ff */
[----:B------:R-:W-:-:S04]  /*e980*/  IMAD R23, R27, 0x90, RZ ;  /* 0x000000901b177824 */ /* 0x000fc800078e02ff */
[--C-:B------:R-:W-:Y:S02]  /*e990*/  @!P3 IMAD.IADD R19, R19, 0x1, -R29.reuse ;  /* 0x000000011313b824 */ /* 0x100fe400078e0a1d */
[----:B------:R-:W-:Y:S01]  /*e9a0*/  @!P4 IMAD.IADD R18, R18, 0x1, -R29 ;  /* 0x000000011212c824 */ /* 0x000fe200078e0a1d */
[C---:B------:R-:W-:Y:S02]  /*e9b0*/  ISETP.GT.U32.AND P5, PT, R29.reuse, R17, PT ;  /* 0x000000111d00720c */ /* 0x040fe40003fa4070 */
[C---:B------:R-:W-:Y:S02]  /*e9c0*/  ISETP.GT.U32.AND P0, PT, R29.reuse, R16, PT ;  /* 0x000000101d00720c */ /* 0x040fe40003f04070 */
[C---:B------:R-:W-:Y:S02]  /*e9d0*/  ISETP.GT.U32.AND P1, PT, R29.reuse, R15, PT ;  /* 0x0000000f1d00720c */ /* 0x040fe40003f24070 */
[C---:B------:R-:W-:Y:S02]  /*e9e0*/  ISETP.GT.U32.AND P2, PT, R29.reuse, R14, PT ;  /* 0x0000000e1d00720c */ /* 0x040fe40003f44070 */
[----:B------:R-:W-:-:S02]  /*e9f0*/  ISETP.GT.U32.AND P6, PT, R29, R13, PT ;  /* 0x0000000d1d00720c */ /* 0x000fc40003fc4070 */
[C---:B------:R-:W-:Y:S02]  /*ea00*/  ISETP.GT.U32.AND P3, PT, R29.reuse, R12, PT ;  /* 0x0000000c1d00720c */ /* 0x040fe40003f64070 */
[----:B------:R-:W-:Y:S01]  /*ea10*/  ISETP.GT.U32.AND P4, PT, R29, R11, PT ;  /* 0x0000000b1d00720c */ /* 0x000fe20003f84070 */
        /* <DEDUP_REMOVED lines=13> */
[----:B------:R-:W-:Y:S01]  /*eaf0*/  ISETP.GT.U32.AND P4, PT, R29, R4, PT ;  /* 0x000000041d00720c */ /* 0x000fe20003f84070 */
[----:B------:R-:W-:Y:S01]  /*eb00*/  @!P5 IMAD.IADD R10, R10, 0x1, -R29 ;  /* 0x000000010a0ad824 */ /* 0x000fe200078e0a1d */
[----:B--2---:R0:W-:Y:S04]  /*eb10*/  STL [R1+0x162c], R22 ;  /* 0x00162c1601007387 */ /* 0x0041e80000100800 */
[----:B------:R-:W2:Y:S04]  /*eb20*/  LDL R25, [R1+0x1440] ;  /* 0x0014400001197983 */ /* 0x000ea80000100800 */
[----:B------:R-:W3:Y:S01]  /*eb30*/  LDL R27, [R1+0x1454] ;  /* 0x00145400011b7983 */ /* 0x000ee20000100800 */
[----:B0-----:R-:W-:-:S03]  /*eb40*/  IMAD.MOV.U32 R22, RZ, RZ, 0x3f ;  /* 0x0000003fff167424 */ /* 0x001fc600078e00ff */
[----:B------:R-:W4:Y:S02]  /*eb50*/  LDL R26, [R1+0x1450] ;  /* 0x00145000011a7983 */ /* 0x000f240000100800 */
[----:B------:R-:W-:Y:S02]  /*eb60*/  IADD3 R22, R22, c[0x0][0x180], RZ ;  /* 0x0000600016167a10 */ /* 0x000fe40007ffe0ff */
[----:B------:R-:W5:Y:S02]  /*eb70*/  LDL R21, [R1+0x1448] ;  /* 0x0014480001157983 */ /* 0x000f640000100800 */
[----:B------:R-:W-:Y:S02]  /*eb80*/  SHF.R.S32.HI R24, RZ, 0x1f, R22 ;  /* 0x0000001fff187819 */ /* 0x000fe40000011416 */
[----:B------:R0:W-:Y:S02]  /*eb90*/  STL [R1+0x161c], R19 ;  /* 0x00161c1301007387 */ /* 0x0001e40000100800 */
[----:B------:R-:W-:-:S02]  /*eba0*/  LEA.HI R24, R24, R22, RZ, 0x6 ;  /* 0x0000001618187211 */ /* 0x000fc400078f30ff */
[----:B0-----:R-:W3:Y:S04]  /*ebb0*/  LDL R19, [R1+0x144c] ;  /* 0x00144c0001137983 */ /* 0x001ee80000100800 */
[----:B------:R0:W-:Y:S04]  /*ebc0*/  STL [R1+0x1620], R18 ;  /* 0x0016201201007387 */ /* 0x0001e80000100800 */
[----:B------:R-:W3:Y:S04]  /*ebd0*/  LDL.LU R22, [R1+0x162c] ;  /* 0x00162c0001167983 */ /* 0x000ee80000300800 */
[----:B------:R-:W4:Y:S01]  /*ebe0*/  LDL.LU R24, [R1+0x1628] ;  /* 0x0016280001187983 */ /* 0x000f220000300800 */
[----:B0-----:R-:W-:-:S02]  /*ebf0*/  LOP3.LUT R18, R23, 0x10, R20, 0x78, !PT ;  /* 0x0000001017127812 */ /* 0x001fc400078e7814 */
[----:B------:R-:W-:Y:S02]  /*ec00*/  LOP3.LUT R23, R23, 0x30, R20, 0x78, !PT ;  /* 0x0000003017177812 */ /* 0x000fe400078e7814 */
[----:B------:R-:W5:Y:S01]  /*ec10*/  LDL.LU R20, [R1+0x1624] ;  /* 0x0016240001147983 */ /* 0x000f620000300800 */
        /* <DEDUP_REMOVED lines=11> */
[C---:B------:R-:W-:Y:S01]  /*ecd0*/  ISETP.GT.U32.AND P3, PT, R29.reuse, R11, PT ;  /* 0x0000000b1d00720c */ /* 0x040fe20003f64070 */
[----:B------:R-:W5:Y:S01]  /*ece0*/  LDL R23, [R1+0x1444] ;  /* 0x0014440001177983 */ /* 0x000f620000100800 */
[----:B------:R-:W-:Y:S01]  /*ecf0*/  ISETP.GT.U32.AND P4, PT, R29, R10, PT ;  /* 0x0000000a1d00720c */ /* 0x000fe20003f84070 */
[--C-:B------:R-:W-:Y:S01]  /*ed00*/  @!P5 IMAD.IADD R3, R3, 0x1, -R29.reuse ;  /* 0x000000010303d824 */ /* 0x100fe200078e0a1d */
[C---:B------:R-:W-:Y:S01]  /*ed10*/  ISETP.GT.U32.AND P5, PT, R29.reuse, R9, PT ;  /* 0x000000091d00720c */ /* 0x040fe20003fa4070 */
[--C-:B------:R-:W-:Y:S01]  /*ed20*/  @!P0 IMAD.IADD R2, R2, 0x1, -R29.reuse ;  /* 0x0000000102028824 */ /* 0x100fe200078e0a1d */
[C---:B------:R-:W-:Y:S01]  /*ed30*/  ISETP.GT.U32.AND P0, PT, R29.reuse, R8, PT ;  /* 0x000000081d00720c */ /* 0x040fe20003f04070 */
        /* <DEDUP_REMOVED lines=15> */
[----:B------:R-:W-:-:S02]  /*ee30*/  ISETP.GT.U32.AND P1, PT, R29, R28, PT ;  /* 0x0000001c1d00720c */ /* 0x000fc40003f24070 */
[----:B------:R-:W0:Y:S02]  /*ee40*/  S2R R29, SR_TID.X ;  /* 0x00000000001d7919 */ /* 0x000e240000002100 */
[----:B0-----:R-:W-:-:S05]  /*ee50*/  IMAD.SHL.U32 R29, R29, 0x40, RZ ;  /* 0x000000401d1d7824 */ /* 0x001fca00078e00ff */
[----:B------:R-:W-:Y:S02]  /*ee60*/  LOP3.LUT R18, R18, 0x400, R29, 0xf8, !PT ;  /* 0x0000040012127812 */ /* 0x000fe400078ef81d */
[----:B------:R-:W-:-:S05]  /*ee70*/  IABS R29, c[0x0][0x17c] ;  /* 0x00005f00001d7a13 */ /* 0x000fca0000000000 */
[--C-:B------:R-:W-:Y:S02]  /*ee80*/  @!P2 IMAD.IADD R6, R6, 0x1, -R29.reuse ;  /* 0x000000010606a824 */ /* 0x100fe400078e0a1d */
[--C-:B------:R-:W-:Y:S02]  /*ee90*/  @!P3 IMAD.IADD R5, R5, 0x1, -R29.reuse ;  /* 0x000000010505b824 */ /* 0x100fe400078e0a1d */
[--C-:B------:R-:W-:Y:S02]  /*eea0*/  @!P4 IMAD.IADD R4, R4, 0x1, -R29.reuse ;  /* 0x000000010404c824 */ /* 0x100fe400078e0a1d */
[----:B------:R-:W-:Y:S01]  /*eeb0*/  @!P5 IMAD.IADD R3, R3, 0x1, -R29 ;  /* 0x000000010303d824 */ /* 0x000fe200078e0a1d */
[----:B--2---:R-:W-:Y:S02]  /*eec0*/  ISETP.GE.AND P5, PT, R25, RZ, PT ;  /* 0x000000ff1900720c */ /* 0x004fe40003fa6270 */
[----:B------:R-:W2:Y:S01]  /*eed0*/  LDL R25, [R1+0x142c] ;  /* 0x00142c0001197983 */ /* 0x000ea20000100800 */
[----:B---3--:R-:W-:-:S03]  /*eee0*/  ISETP.GE.AND P4, PT, R22, RZ, PT ;  /* 0x000000ff1600720c */ /* 0x008fc60003f86270 */
[----:B------:R-:W3:Y:S01]  /*eef0*/  LDL R22, [R1+0x1430] ;  /* 0x0014300001167983 */ /* 0x000ee20000100800 */
[----:B----4-:R-:W-:-:S03]  /*ef00*/  ISETP.GE.AND P3, PT, R24, RZ, PT ;  /* 0x000000ff1800720c */ /* 0x010fc60003f66270 */
[----:B------:R-:W4:Y:S01]  /*ef10*/  LDL R24, [R1+0x1438] ;  /* 0x0014380001187983 */ /* 0x000f220000100800 */
[----:B-----5:R-:W-:-:S03]  /*ef20*/  ISETP.GE.AND P2, PT, R20, RZ, PT ;  /* 0x000000ff1400720c */ /* 0x020fc60003f46270 */
[----:B------:R-:W5:Y:S04]  /*ef30*/  LDL R20, [R1+0x143c] ;  /* 0x00143c0001147983 */ /* 0x000f680000100800 */
[----:B------:R-:W2:Y:S01]  /*ef40*/  LDL.LU R18, [R1+0x60] ;  /* 0x0000600001127983 */ /* 0x000ea20000300800 */
[--C-:B------:R-:W-:Y:S01]  /*ef50*/  @!P0 IMAD.IADD R2, R2, 0x1, -R29.reuse ;  /* 0x0000000102028824 */ /* 0x100fe200078e0a1d */
[----:B------:R-:W-:Y:S01]  /*ef60*/  ISETP.GE.AND P0, PT, R27, RZ, PT ;  /* 0x000000ff1b00720c */ /* 0x000fe20003f06270 */
[----:B------:R-:W-:Y:S01]  /*ef70*/  @!P1 IMAD.IADD R28, R28, 0x1, -R29 ;  /* 0x000000011c1c9824 */ /* 0x000fe200078e0a1d */
[----:B------:R-:W-:Y:S01]  /*ef80*/  ISETP.GE.AND P1, PT, R19, RZ, PT ;  /* 0x000000ff1300720c */ /* 0x000fe20003f26270 */
[----:B------:R-:W3:Y:S04]  /*ef90*/  LDL R27, [R1+0x1424] ;  /* 0x00142400011b7983 */ /* 0x000ee80000100800 */
[----:B------:R-:W3:Y:S01]  /*efa0*/  LDL.LU R19, [R1+0x5c] ;  /* 0x00005c0001137983 */ /* 0x000ee20000300800 */
[----:B--2---:R-:W-:Y:S01]  /*efb0*/  @!P2 IMAD.MOV R18, RZ, RZ, -R18 ;  /* 0x000000ffff12a224 */ /* 0x004fe200078e0a12 */
[----:B------:R-:W-:-:S02]  /*efc0*/  ISETP.GE.AND P2, PT, R26, RZ, PT ;  /* 0x000000ff1a00720c */ /* 0x000fc40003f46270 */
[----:B------:R-:W2:Y:S04]  /*efd0*/  LDL R26, [R1+0x1428] ;  /* 0x00142800011a7983 */ /* 0x000ea80000100800 */
[----:B------:R0:W-:Y:S04]  /*efe0*/  STL [R1+0x3e0], R18 ;  /* 0x0003e01201007387 */ /* 0x0001e80000100800 */
[----:B0-----:R-:W2:Y:S01]  /*eff0*/  LDL.LU R18, [R1+0x58] ;  /* 0x0000580001127983 */ /* 0x001ea20000300800 */
[----:B---3--:R-:W-:Y:S01]  /*f000*/  @!P3 IMAD.MOV R19, RZ, RZ, -R19 ;  /* 0x000000ffff13b224 */ /* 0x008fe200078e0a13 */
[----:B------:R-:W-:-:S02]  /*f010*/  ISETP.GE.AND P3, PT, R21, RZ, PT ;  /* 0x000000ff1500720c */ /* 0x000fc40003f66270 */
[----:B------:R-:W3:Y:S04]  /*f020*/  LDL R21, [R1+0x141c] ;  /* 0x00141c0001157983 */ /* 0x000ee80000100800 */
[----:B------:R0:W-:Y:S04]  /*f030*/  STL [R1+0x3dc], R19 ;  /* 0x0003dc1301007387 */ /* 0x0001e80000100800 */
[----:B0-----:R-:W3:Y:S01]  /*f040*/  LDL.LU R19, [R1+0x54] ;  /* 0x0000540001137983 */ /* 0x001ee20000300800 */
[----:B--2---:R-:W-:Y:S01]  /*f050*/  @!P4 IMAD.MOV R18, RZ, RZ, -R18 ;  /* 0x000000ffff12c224 */ /* 0x004fe200078e0a12 */
[----:B------:R-:W-:-:S02]  /*f060*/  ISETP.GE.AND P4, PT, R23, RZ, PT ;  /* 0x000000ff1700720c */ /* 0x000fc40003f86270 */
[----:B------:R-:W2:Y:S04]  /*f070*/  LDL R23, [R1+0x1420] ;  /* 0x0014200001177983 */ /* 0x000ea80000100800 */
[----:B------:R0:W-:Y:S04]  /*f080*/  STL [R1+0x3d8], R18 ;  /* 0x0003d81201007387 */ /* 0x0001e80000100800 */
[----:B0-----:R-:W2:Y:S01]  /*f090*/  LDL.LU R18, [R1+0x50] ;  /* 0x0000500001127983 */ /* 0x001ea20000300800 */
[----:B---3--:R-:W-:Y:S01]  /*f0a0*/  @!P5 IMAD.MOV R19, RZ, RZ, -R19 ;  /* 0x000000ffff13d224 */ /* 0x008fe200078e0a13 */
[----:B-----5:R-:W-:-:S02]  /*f0b0*/  ISETP.GE.AND P5, PT, R20, RZ, PT ;  /* 0x000000ff1400720c */ /* 0x020fc40003fa6270 */
[----:B------:R-:W3:Y:S04]  /*f0c0*/  LDL R20, [R1+0x1414] ;  /* 0x0014140001147983 */ /* 0x000ee80000100800 */
[----:B------:R0:W-:Y:S04]  /*f0d0*/  STL [R1+0x3d4], R19 ;  /* 0x0003d41301007387 */ /* 0x0001e80000100800 */
[----:B0-----:R-:W5:Y:S01]  /*f0e0*/  LDL.LU R19, [R1+0x4c] ;  /* 0x00004c0001137983 */ /* 0x001f620000300800 */
[----:B--2---:R-:W-:Y:S01]  /*f0f0*/  @!P1 IMAD.MOV R18, RZ, RZ, -R18 ;  /* 0x000000ffff129224 */ /* 0x004fe200078e0a12 */
[----:B----4-:R-:W-:-:S02]  /*f100*/  ISETP.GE.AND P1, PT, R24, RZ, PT ;  /* 0x000000ff1800720c */ /* 0x010fc40003f26270 */
[----:B------:R-:W2:Y:S04]  /*f110*/  LDL R24, [R1+0x1418] ;  /* 0x0014180001187983 */ /* 0x000ea80000100800 */
[----:B------:R0:W-:Y:S04]  /*f120*/  STL [R1+0x3d0], R18 ;  /* 0x0003d01201007387 */ /* 0x0001e80000100800 */
[----:B0-----:R-:W4:Y:S01]  /*f130*/  LDL.LU R18, [R1+0x48] ;  /* 0x0000480001127983 */ /* 0x001f220000300800 */
[----:B-----5:R-:W-:Y:S01]  /*f140*/  @!P0 IMAD.MOV R19, RZ, RZ, -R19 ;  /* 0x000000ffff138224 */ /* 0x020fe200078e0a13 */
[----:B------:R-:W-:-:S02]  /*f150*/  ISETP.GE.AND P0, PT, R22, RZ, PT ;  /* 0x000000ff1600720c */ /* 0x000fc40003f06270 */
[----:B------:R-:W5:Y:S04]  /*f160*/  LDL R22, [R1+0x140c] ;  /* 0x00140c0001167983 */ /* 0x000f680000100800 */
[----:B------:R0:W-:Y:S04]  /*f170*/  STL [R1+0x3cc], R19 ;  /* 0x0003cc1301007387 */ /* 0x0001e80000100800 */
[----:B0-----:R-:W2:Y:S01]  /*f180*/  LDL.LU R19, [R1+0x44] ;  /* 0x0000440001137983 */ /* 0x001ea20000300800 */
[----:B----4-:R-:W-:Y:S01]  /*f190*/  @!P2 IMAD.MOV R18, RZ, RZ, -R18 ;  /* 0x000000ffff12a224 */ /* 0x010fe200078e0a12 */
[----:B------:R-:W-:-:S02]  /*f1a0*/  ISETP.GE.AND P2, PT, R25, RZ, PT ;  /* 0x000000ff1900720c */ /* 0x000fc40003f46270 */
[----:B------:R-:W4:Y:S04]  /*f1b0*/  LDL R25, [R1+0x1410] ;  /* 0x0014100001197983 */ /* 0x000f280000100800 */
        /* <DEDUP_REMOVED lines=33> */
[----:B-----5:R-:W-:-:S02]  /*f3d0*/  ISETP.GE.AND P3, PT, R22, RZ, PT ;  /* 0x000000ff1600720c */ /* 0x020fc40003f66270 */
[----:B------:R-:W2:Y:S04]  /*f3e0*/  LDL R22, [R1+0x13ec] ;  /* 0x0013ec0001167983 */ /* 0x000ea80000100800 */
[----:B------:R0:W-:Y:S04]  /*f3f0*/  STL [R1+0x3ac], R19 ;  /* 0x0003ac1301007387 */ /* 0x0001e80000100800 */
[----:B0-----:R-:W5:Y:S01]  /*f400*/  LDL.LU R19, [R1+0x24] ;  /* 0x0000240001137983 */ /* 0x001f620000300800 */
[----:B---3--:R-:W-:Y:S01]  /*f410*/  @!P4 IMAD.MOV R18, RZ, RZ, -R18 ;  /* 0x000000ffff12c224 */ /* 0x008fe200078e0a12 */
[----:B----4-:R-:W-:-:S02]  /*f420*/  ISETP.GE.AND P4, PT, R25, RZ, PT ;  /* 0x000000ff1900720c */ /* 0x010fc40003f86270 */
[----:B------:R-:W3:Y:S04]  /*f430*/  LDL R25, [R1+0x13f0] ;  /* 0x0013f00001197983 */ /* 0x000ee80000100800 */
        /* <DEDUP_REMOVED lines=53> */
[----:B------:R-:W-:-:S04]  /*f790*/  ISETP.GE.AND P3, PT, R21, RZ, PT ;  /* 0x000000ff1500720c */ /* 0x000fc80003f66270 */
[----:B------:R0:W-:Y:S04]  /*f7a0*/  STL [R1+0x37c], R19 ;  /* 0x00037c1301007387 */ /* 0x0001e80000100800 */
[----:B------:R-:W5:Y:S04]  /*f7b0*/  LDL R21, [R1+0x13b8] ;  /* 0x0013b80001157983 */ /* 0x000f680000100800 */
        /* <DEDUP_REMOVED lines=907> */
[----:B------:R-:W-:-:S04]  /*13070*/  ISETP.GE.AND P5, PT, R27, RZ, PT ;  /* 0x000000ff1b00720c */ /* 0x000fc80003fa6270 */
[----:B------:R0:W-:Y:S04]  /*13080*/  STL [R1+0x54], R19 ;  /* 0x0000541301007387 */ /* 0x0001e80000100800 */
[----:B0-----:R-:W2:Y:S04]  /*13090*/  LDL.LU R19, [R1+0x14c] ;  /* 0x00014c0001137983 */ /* 0x001ea80000300800 */
[----:B------:R-:W4:Y:S01]  /*130a0*/  LDL R27, [R1+0x10e0] ;  /* 0x0010e000011b7983 */ /* 0x000f220000100800 */
[----:B---3--:R-:W-:-:S05]  /*130b0*/  @!P1 IMAD.MOV R18, RZ, RZ, -R18 ;  /* 0x000000ffff129224 */ /* 0x008fca00078e0a12 */
[----:B------:R0:W-:Y:S04]  /*130c0*/  STL [R1+0x50], R18 ;  /* 0x0000501201007387 */ /* 0x0001e80000100800 */
[----:B0-----:R-:W3:Y:S01]  /*130d0*/  LDL.LU R18, [R1+0xfc] ;  /* 0x0000fc0001127983 */ /* 0x001ee20000300800 */
[----:B--2---:R-:W-:Y:S01]  /*130e0*/  @!P0 IMAD.MOV R19, RZ, RZ, -R19 ;  /* 0x000000ffff138224 */ /* 0x004fe200078e0a13 */
[----:B------:R-:W-:Y:S02]  /*130f0*/  ISETP.GE.AND P1, PT, R26, RZ, PT ;  /* 0x000000ff1a00720c */ /* 0x000fe40003f26270 */
[----:B------:R-:W2:Y:S01]  /*13100*/  LDL R26, [R1+0x10dc] ;  /* 0x0010dc00011a7983 */ /* 0x000ea20000100800 */
[----:B------:R-:W-:-:S03]  /*13110*/  ISETP.GE.AND P0, PT, R21, RZ, PT ;  /* 0x000000ff1500720c */ /* 0x000fc60003f06270 */
[----:B------:R0:W-:Y:S04]  /*13120*/  STL [R1+0x4c], R19 ;  /* 0x00004c1301007387 */ /* 0x0001e80000100800 */
[----:B0-----:R-:W2:Y:S01]  /*13130*/  LDL.LU R19, [R1+0x100] ;  /* 0x0001000001137983 */ /* 0x001ea20000300800 */
[----:B---3--:R-:W-:-:S05]  /*13140*/  @!P2 IMAD.MOV R18, RZ, RZ, -R18 ;  /* 0x000000ffff12a224 */ /* 0x008fca00078e0a12 */
[----:B------:R0:W-:Y:S04]  /*13150*/  STL [R1+0x48], R18 ;  /* 0x0000481201007387 */ /* 0x0001e80000100800 */
[----:B0-----:R-:W3:Y:S04]  /*13160*/  LDL R18, [R1+0x10d8] ;  /* 0x0010d80001127983 */ /* 0x001ee80000100800 */
[----:B------:R-:W3:Y:S01]  /*13170*/  LDL.LU R21, [R1+0x104] ;  /* 0x0001040001157983 */ /* 0x000ee20000300800 */
[----:B------:R-:W-:Y:S01]  /*13180*/  ISETP.GE.AND P2, PT, R23, RZ, PT ;  /* 0x000000ff1700720c */ /* 0x000fe20003f46270 */
[----:B--2---:R-:W-:Y:S01]  /*13190*/  @!P3 IMAD.MOV R19, RZ, RZ, -R19 ;  /* 0x000000ffff13b224 */ /* 0x004fe200078e0a13 */
[----:B------:R-:W-:Y:S01]  /*131a0*/  ISETP.GE.AND P3, PT, R20, RZ, PT ;  /* 0x000000ff1400720c */ /* 0x000fe20003f66270 */
[----:B------:R-:W2:Y:S04]  /*131b0*/  LDL R23, [R1+0x10d4] ;  /* 0x0010d40001177983 */ /* 0x000ea80000100800 */
[----:B------:R-:W2:Y:S04]  /*131c0*/  LDL.LU R20, [R1+0x124] ;  /* 0x0001240001147983 */ /* 0x000ea80000300800 */
[----:B------:R0:W-:Y:S04]  /*131d0*/  STL [R1+0x44], R19 ;  /* 0x0000441301007387 */ /* 0x0001e80000100800 */
[----:B0-----:R-:W4:Y:S01]  /*131e0*/  LDL R19, [R1+0x10d0] ;  /* 0x0010d00001137983 */ /* 0x001f220000100800 */
[----:B---3--:R-:W-:Y:S01]  /*131f0*/  @!P4 IMAD.MOV R21, RZ, RZ, -R21 ;  /* 0x000000ffff15c224 */ /* 0x008fe200078e0a15 */
[----:B------:R-:W-:-:S02]  /*13200*/  ISETP.GE.AND P4, PT, R24, RZ, PT ;  /* 0x000000ff1800720c */ /* 0x000fc40003f86270 */
[----:B------:R-:W3:Y:S04]  /*13210*/  LDL R24, [R1+0x10cc] ;  /* 0x0010cc0001187983 */ /* 0x000ee80000100800 */
[----:B------:R0:W-:Y:S04]  /*13220*/  STL [R1+0x40], R21 ;  /* 0x0000401501007387 */ /* 0x0001e80000100800 */
[----:B0-----:R-:W3:Y:S01]  /*13230*/  LDL.LU R21, [R1+0x10c] ;  /* 0x00010c0001157983 */ /* 0x001ee20000300800 */
[----:B--2---:R-:W-:Y:S01]  /*13240*/  @!P5 IMAD.MOV R20, RZ, RZ, -R20 ;  /* 0x000000ffff14d224 */ /* 0x004fe200078e0a14 */
[----:B-----5:R-:W-:-:S04]  /*13250*/  ISETP.GE.AND P5, PT, R22, RZ, PT ;  /* 0x000000ff1600720c */ /* 0x020fc80003fa6270 */
[----:B------:R0:W-:Y:S01]  /*13260*/  STL [R1+0x3c], R20 ;  /* 0x00003c1401007387 */ /* 0x0001e20000100800 */
[----:B------:R-:W-:-:S03]  /*13270*/  @!P6 IMAD.IADD R0, R0, 0x1, -R29 ;  /* 0x000000010000e824 */ /* 0x000fc600078e0a1d */
[----:B0-----:R-:W2:Y:S04]  /*13280*/  LDL R20, [R1+0x10c8] ;  /* 0x0010c80001147983 */ /* 0x001ea80000100800 */
[----:B------:R-:W5:Y:S01]  /*13290*/  LDL.LU R22, [R1+0xc0] ;  /* 0x0000c00001167983 */ /* 0x000f620000300800 */
[----:B---3--:R-:W-:-:S05]  /*132a0*/  @!P1 IMAD.MOV R21, RZ, RZ, -R21 ;  /* 0x000000ffff159224 */ /* 0x008fca00078e0a15 */
[----:B------:R0:W-:Y:S04]  /*132b0*/  STL [R1+0x38], R21 ;  /* 0x0000381501007387 */ /* 0x0001e80000100800 */
[----:B0-----:R-:W3:Y:S04]  /*132c0*/  LDL R21, [R1+0x10c4] ;  /* 0x0010c40001157983 */ /* 0x001ee80000100800 */
[----:B------:R-:W2:Y:S01]  /*132d0*/  LDL.LU R29, [R1+0xc4] ;  /* 0x0000c400011d7983 */ /* 0x000ea20000300800 */
[----:B-----5:R-:W-:Y:S01]  /*132e0*/  @!P0 IMAD.MOV R22, RZ, RZ, -R22 ;  /* 0x000000ffff168224 */ /* 0x020fe200078e0a16 */
[----:B----4-:R-:W-:-:S04]  /*132f0*/  ISETP.GE.AND P1, PT, R25, RZ, PT ;  /* 0x000000ff1900720c */ /* 0x010fc80003f26270 */
[----:B------:R0:W-:Y:S01]  /*13300*/  STL [R1+0x34], R22 ;  /* 0x0000341601007387 */ /* 0x0001e20000100800 */
[----:B------:R-:W-:-:S03]  /*13310*/  ISETP.GE.AND P0, PT, R27, RZ, PT ;  /* 0x000000ff1b00720c */ /* 0x000fc60003f06270 */
[----:B0-----:R-:W4:Y:S04]  /*13320*/  LDL R22, [R1+0x10c0] ;  /* 0x0010c00001167983 */ /* 0x001f280000100800 */
[----:B------:R-:W5:Y:S04]  /*13330*/  LDL.LU R25, [R1+0xcc] ;  /* 0x0000cc0001197983 */ /* 0x000f680000300800 */
[----:B------:R-:W3:Y:S01]  /*13340*/  LDL R27, [R1+0x10bc] ;  /* 0x0010bc00011b7983 */ /* 0x000ee20000100800 */
[----:B--2---:R-:W-:Y:S01]  /*13350*/  @!P2 IMAD.MOV R29, RZ, RZ, -R29 ;  /* 0x000000ffff1da224 */ /* 0x004fe200078e0a1d */
[----:B------:R-:W-:-:S02]  /*13360*/  ISETP.GE.AND P2, PT, R26, RZ, PT ;  /* 0x000000ff1a00720c */ /* 0x000fc40003f46270 */
[----:B------:R-:W2:Y:S04]  /*13370*/  LDL R26, [R1+0x10b8] ;  /* 0x0010b800011a7983 */ /* 0x000ea80000100800 */
[----:B------:R0:W-:Y:S04]  /*13380*/  STL [R1+0x30], R29 ;  /* 0x0000301d01007387 */ /* 0x0001e80000100800 */
[----:B0-----:R-:W2:Y:S01]  /*13390*/  LDL.LU R29, [R1+0xe4] ;  /* 0x0000e400011d7983 */ /* 0x001ea20000300800 */
[----:B-----5:R-:W-:Y:S01]  /*133a0*/  @!P3 IMAD.MOV R25, RZ, RZ, -R25 ;  /* 0x000000ffff19b224 */ /* 0x020fe200078e0a19 */
[----:B------:R-:W-:-:S04]  /*133b0*/  ISETP.GE.AND P3, PT, R18, RZ, PT ;  /* 0x000000ff1200720c */ /* 0x000fc80003f66270 */
[----:B------:R0:W-:Y:S04]  /*133c0*/  STL [R1+0x2c], R25 ;  /* 0x00002c1901007387 */ /* 0x0001e80000100800 */
[----:B0-----:R-:W5:Y:S04]  /*133d0*/  LDL R25, [R1+0x10b4] ;  /* 0x0010b40001197983 */ /* 0x001f680000100800 */
[----:B------:R-:W3:Y:S01]  /*133e0*/  LDL.LU R18, [R1+0xd4] ;  /* 0x0000d40001127983 */ /* 0x000ee20000300800 */
[----:B--2---:R-:W-:Y:S01]  /*133f0*/  @!P4 IMAD.MOV R29, RZ, RZ, -R29 ;  /* 0x000000ffff1dc224 */ /* 0x004fe200078e0a1d */
[----:B------:R-:W-:-:S04]  /*13400*/  ISETP.GE.AND P4, PT, R23, RZ, PT ;  /* 0x000000ff1700720c */ /* 0x000fc80003f86270 */
[----:B------:R0:W-:Y:S04]  /*13410*/  STL [R1+0x28], R29 ;  /* 0x0000281d01007387 */ /* 0x0001e80000100800 */
[----:B0-----:R-:W2:Y:S04]  /*13420*/  LDL R29, [R1+0x10b0] ;  /* 0x0010b000011d7983 */ /* 0x001ea80000100800 */
[----:B------:R-:W2:Y:S01]  /*13430*/  LDL.LU R23, [R1+0x1c] ;  /* 0x00001c0001177983 */ /* 0x000ea20000300800 */
[----:B---3--:R-:W-:Y:S01]  /*13440*/  @!P5 IMAD.MOV R18, RZ, RZ, -R18 ;  /* 0x000000ffff12d224 */ /* 0x008fe200078e0a12 */
[----:B------:R-:W-:-:S04]  /*13450*/  ISETP.GE.AND P5, PT, R19, RZ, PT ;  /* 0x000000ff1300720c */ /* 0x000fc80003fa6270 */
[----:B------:R0:W-:Y:S04]  /*13460*/  STL [R1+0x24], R18 ;  /* 0x0000241201007387 */ /* 0x0001e80000100800 */
[----:B0-----:R-:W3:Y:S04]  /*13470*/  LDL.LU R18, [R1+0x1620] ;  /* 0x0016200001127983 */ /* 0x001ee80000300800 */
[----:B------:R-:W3:Y:S01]  /*13480*/  LDL.LU R19, [R1+0x18] ;  /* 0x0000180001137983 */ /* 0x000ee20000300800 */
[----:B--2---:R-:W-:-:S05]  /*13490*/  @!P1 IMAD.MOV R23, RZ, RZ, -R23 ;  /* 0x000000ffff179224 */ /* 0x004fca00078e0a17 */
[----:B------:R0:W-:Y:S04]  /*134a0*/  STL [R1+0x20], R23 ;  /* 0x0000201701007387 */ /* 0x0001e80000100800 */
[----:B0-----:R-:W2:Y:S01]  /*134b0*/  LDL.LU R23, [R1+0x14] ;  /* 0x0000140001177983 */ /* 0x001ea20000300800 */
[----:B------:R-:W-:-:S03]  /*134c0*/  ISETP.GE.AND P1, PT, R24, RZ, PT ;  /* 0x000000ff1800720c */ /* 0x000fc60003f26270 */
[----:B------:R-:W4:Y:S01]  /*134d0*/  LDL R24, [R1+0x10a8] ;  /* 0x0010a80001187983 */ /* 0x000f220000100800 */
[----:B---3--:R-:W-:Y:S01]  /*134e0*/  @!P0 IMAD.MOV R19, RZ, RZ, -R19 ;  /* 0x000000ffff138224 */ /* 0x008fe200078e0a13 */
[----:B------:R-:W-:-:S04]  /*134f0*/  ISETP.GE.AND P0, PT, R20, RZ, PT ;  /* 0x000000ff1400720c */ /* 0x000fc80003f06270 */
[----:B------:R0:W-:Y:S04]  /*13500*/  STL [R1+0x1c], R19 ;  /* 0x00001c1301007387 */ /* 0x0001e80000100800 */
[----:B0-----:R-:W3:Y:S04]  /*13510*/  LDL.LU R19, [R1+0x161c] ;  /* 0x00161c0001137983 */ /* 0x001ee80000300800 */
[----:B------:R-:W3:Y:S01]  /*13520*/  LDL.LU R20, [R1+0x10] ;  /* 0x0000100001147983 */ /* 0x000ee20000300800 */
[----:B--2---:R-:W-:Y:S01]  /*13530*/  @!P2 IMAD.MOV R23, RZ, RZ, -R23 ;  /* 0x000000ffff17a224 */ /* 0x004fe200078e0a17 */
[----:B------:R-:W-:-:S04]  /*13540*/  ISETP.GE.AND P2, PT, R21, RZ, PT ;  /* 0x000000ff1500720c */ /* 0x000fc80003f46270 */
[----:B------:R0:W-:Y:S04]  /*13550*/  STL [R1+0x18], R23 ;  /* 0x0000181701007387 */ /* 0x0001e80000100800 */
[----:B0-----:R-:W2:Y:S04]  /*13560*/  LDL R23, [R1+0x10a4] ;  /* 0x0010a40001177983 */ /* 0x001ea80000100800 */
[----:B------:R-:W2:Y:S01]  /*13570*/  LDL.LU R21, [R1+0xc] ;  /* 0x00000c0001157983 */ /* 0x000ea20000300800 */
[----:B---3--:R-:W-:Y:S01]  /*13580*/  @!P3 IMAD.MOV R20, RZ, RZ, -R20 ;  /* 0x000000ffff14b224 */ /* 0x008fe200078e0a14 */
[----:B----4-:R-:W-:-:S04]  /*13590*/  ISETP.GE.AND P3, PT, R22, RZ, PT ;  /* 0x000000ff1600720c */ /* 0x010fc80003f66270 */
[----:B------:R0:W-:Y:S04]  /*135a0*/  STL [R1+0x14], R20 ;  /* 0x0000141401007387 */ /* 0x0001e80000100800 */
[----:B0-----:R-:W3:Y:S04]  /*135b0*/  LDL.LU R20, [R1+0x1618] ;  /* 0x0016180001147983 */ /* 0x001ee80000300800 */
[----:B------:R-:W4:Y:S01]  /*135c0*/  LDL.LU R22, [R1+0x8] ;  /* 0x0000080001167983 */ /* 0x000f220000300800 */
[----:B--2---:R-:W-:Y:S01]  /*135d0*/  @!P4 IMAD.MOV R21, RZ, RZ, -R21 ;  /* 0x000000ffff15c224 */ /* 0x004fe200078e0a15 */
[----:B------:R-:W-:-:S04]  /*135e0*/  ISETP.GE.AND P4, PT, R27, RZ, PT ;  /* 0x000000ff1b00720c */ /* 0x000fc80003f86270 */
[----:B------:R0:W-:Y:S04]  /*135f0*/  STL [R1+0x10], R21 ;  /* 0x0000101501007387 */ /* 0x0001e80000100800 */
[----:B0-----:R-:W2:Y:S04]  /*13600*/  LDL.LU R21, [R1+0x1614] ;  /* 0x0016140001157983 */ /* 0x001ea80000300800 */
[----:B------:R-:W2:Y:S01]  /*13610*/  LDL.LU R27, [R1+0x4] ;  /* 0x00000400011b7983 */ /* 0x000ea20000300800 */
[----:B----4-:R-:W-:Y:S01]  /*13620*/  @!P5 IMAD.MOV R22, RZ, RZ, -R22 ;  /* 0x000000ffff16d224 */ /* 0x010fe200078e0a16 */
[----:B------:R-:W-:-:S04]  /*13630*/  ISETP.GE.AND P5, PT, R26, RZ, PT ;  /* 0x000000ff1a00720c */ /* 0x000fc80003fa6270 */
[----:B------:R0:W-:Y:S04]  /*13640*/  STL [R1+0xc], R22 ;  /* 0x00000c1601007387 */ /* 0x0001e80000100800 */
[----:B0-----:R-:W4:Y:S04]  /*13650*/  LDL.LU R22, [R1+0x1610] ;  /* 0x0016100001167983 */ /* 0x001f280000300800 */
[----:B------:R-:W3:Y:S01]  /*13660*/  LDL.LU R26, [R1] ;  /* 0x00000000011a7983 */ /* 0x000ee20000300800 */
[----:B--2---:R-:W-:-:S05]  /*13670*/  @!P1 IMAD.MOV R27, RZ, RZ, -R27 ;  /* 0x000000ffff1b9224 */ /* 0x004fca00078e0a1b */
[----:B------:R0:W-:Y:S04]  /*13680*/  STL [R1+0x8], R27 ;  /* 0x0000081b01007387 */ /* 0x0001e80000100800 */
[----:B0-----:R-:W2:Y:S01]  /*13690*/  LDL.LU R27, [R1+0x160c] ;  /* 0x00160c00011b7983 */ /* 0x001ea20000300800 */
[----:B-----5:R-:W-:Y:S01]  /*136a0*/  ISETP.GE.AND P1, PT, R25, RZ, PT ;  /* 0x000000ff1900720c */ /* 0x020fe20003f26270 */
[----:B---3--:R-:W-:Y:S02]  /*136b0*/  @!P0 IMAD.MOV R26, RZ, RZ, -R26 ;  /* 0x000000ffff1a8224 */ /* 0x008fe400078e0a1a */
[----:B--2---:R-:W-:Y:S02]  /*136c0*/  IMAD.MOV.U32 R25, RZ, RZ, R27 ;  /* 0x000000ffff197224 */ /* 0x004fe400078e001b */
[----:B------:R-:W2:Y:S04]  /*136d0*/  LDL R27, [R1+0x10ac] ;  /* 0x0010ac00011b7983 */ /* 0x000ea80000100800 */
[----:B------:R0:W-:Y:S04]  /*136e0*/  STL [R1+0x4], R26 ;  /* 0x0000041a01007387 */ /* 0x0001e80000100800 */
[----:B0-----:R-:W3:Y:S01]  /*136f0*/  LDL.LU R26, [R1+0x1608] ;  /* 0x00160800011a7983 */ /* 0x001ee20000300800 */
[----:B------:R-:W-:Y:S01]  /*13700*/  @!P2 IMAD.MOV R25, RZ, RZ, -R25 ;  /* 0x000000ffff19a224 */ /* 0x000fe200078e0a19 */
[----:B------:R-:W-:Y:S01]  /*13710*/  ISETP.GE.AND P0, PT, R29, RZ, PT ;  /* 0x000000ff1d00720c */ /* 0x000fe20003f06270 */
[----:B---3--:R-:W-:-:S02]  /*13720*/  IMAD.MOV.U32 R29, RZ, RZ, R26 ;  /* 0x000000ffff1d7224 */ /* 0x008fc400078e001a */
[----:B------:R-:W3:Y:S04]  /*13730*/  LDL R26, [R1+0x1098] ;  /* 0x00109800011a7983 */ /* 0x000ee80000100800 */
[----:B------:R0:W-:Y:S04]  /*13740*/  STL [R1], R25 ;  /* 0x0000001901007387 */ /* 0x0001e80000100800 */
[----:B0-----:R-:W5:Y:S01]  /*13750*/  LDL.LU R25, [R1+0x1604] ;  /* 0x0016040001197983 */ /* 0x001f620000300800 */
[----:B------:R-:W-:Y:S01]  /*13760*/  @!P3 IMAD.MOV R29, RZ, RZ, -R29 ;  /* 0x000000ffff1db224 */ /* 0x000fe200078e0a1d */
[----:B--2---:R-:W-:-:S02]  /*13770*/  ISETP.GE.AND P2, PT, R27, RZ, PT ;  /* 0x000000ff1b00720c */ /* 0x004fc40003f46270 */
[----:B------:R-:W2:Y:S01]  /*13780*/  LDL R27, [R1+0x1090] ;  /* 0x00109000011b7983 */ /* 0x000ea20000100800 */
[----:B------:R-:W-:-:S03]  /*13790*/  ISETP.GE.AND P3, PT, R24, RZ, PT ;  /* 0x000000ff1800720c */ /* 0x000fc60003f66270 */
[----:B------:R0:W-:Y:S04]  /*137a0*/  STL [R1+0x153c], R29 ;  /* 0x00153c1d01007387 */ /* 0x0001e80000100800 */
[----:B0-----:R-:W2:Y:S04]  /*137b0*/  LDL R29, [R1+0x109c] ;  /* 0x00109c00011d7983 */ /* 0x001ea80000100800 */
[----:B------:R-:W2:Y:S01]  /*137c0*/  LDL.LU R24, [R1+0x1600] ;  /* 0x0016000001187983 */ /* 0x000ea20000300800 */
[----:B-----5:R-:W-:Y:S01]  /*137d0*/  @!P4 IMAD.MOV R25, RZ, RZ, -R25 ;  /* 0x000000ffff19c224 */ /* 0x020fe200078e0a19 */
[----:B------:R-:W-:-:S04]  /*137e0*/  ISETP.GE.AND P4, PT, R23, RZ, PT ;  /* 0x000000ff1700720c */ /* 0x000fc80003f86270 */
[----:B------:R0:W-:Y:S04]  /*137f0*/  STL [R1+0x1540], R25 ;  /* 0x0015401901007387 */ /* 0x0001e80000100800 */
[----:B0-----:R-:W5:Y:S04]  /*13800*/  LDL R25, [R1+0x10a0] ;  /* 0x0010a00001197983 */ /* 0x001f680000100800 */
[----:B------:R-:W3:Y:S01]  /*13810*/  LDL.LU R23, [R1+0x15fc] ;  /* 0x0015fc0001177983 */ /* 0x000ee20000300800 */
[----:B--2---:R-:W-:Y:S02]  /*13820*/  @!P5 IMAD.MOV R24, RZ, RZ, -R24 ;  /* 0x000000ffff18d224 */ /* 0x004fe400078e0a18 */
[----:B----4-:R-:W-:-:S03]  /*13830*/  @!P0 IMAD.MOV R22, RZ, RZ, -R22 ;  /* 0x000000ffff168224 */ /* 0x010fc600078e0a16 */
[----:B------:R0:W-:Y:S04]  /*13840*/  STL [R1+0x1544], R24 ;  /* 0x0015441801007387 */ /* 0x0001e80000100800 */
[----:B0-----:R-:W2:Y:S01]  /*13850*/  LDL R24, [R1+0x1088] ;  /* 0x0010880001187983 */ /* 0x001ea20000100800 */
[----:B-----5:R-:W-:-:S03]  /*13860*/  ISETP.GE.AND P5, PT, R25, RZ, PT ;  /* 0x000000ff1900720c */ /* 0x020fc60003fa6270 */
[----:B------:R-:W4:Y:S01]  /*13870*/  LDL R25, [R1+0x1084] ;  /* 0x0010840001197983 */ /* 0x000f220000100800 */
[----:B---3--:R-:W-:Y:S01]  /*13880*/  @!P1 IMAD.MOV R23, RZ, RZ, -R23 ;  /* 0x000000ffff179224 */ /* 0x008fe200078e0a17 */
[----:B------:R-:W-:-:S04]  /*13890*/  ISETP.GE.AND P1, PT, R29, RZ, PT ;  /* 0x000000ff1d00720c */ /* 0x000fc80003f26270 */
[----:B------:R0:W-:Y:S04]  /*138a0*/  STL [R1+0x1548], R23 ;  /* 0x0015481701007387 */ /* 0x0001e80000100800 */
[----:B------:R-:W3:Y:S04]  /*138b0*/  LDL R29, [R1+0x1080] ;  /* 0x00108000011d7983 */ /* 0x000ee80000100800 */
[----:B0-----:R-:W5:Y:S04]  /*138c0*/  LDL R23, [R1+0x108c] ;  /* 0x00108c0001177983 */ /* 0x001f680000100800 */
[----:B------:R0:W-:Y:S04]  /*138d0*/  STL [R1+0x154c], R22 ;  /* 0x00154c1601007387 */ /* 0x0001e80000100800 */
[----:B0-----:R-:W3:Y:S01]  /*138e0*/  LDL R22, [R1+0x1094] ;  /* 0x0010940001167983 */ /* 0x001ee20000100800 */
[----:B------:R-:W-:-:S02]  /*138f0*/  @!P2 IMAD.MOV R21, RZ, RZ, -R21 ;  /* 0x000000ffff15a224 */ /* 0x000fc400078e0a15 */
[----:B------:R-:W-:Y:S01]  /*13900*/  @!P3 IMAD.MOV R20, RZ, RZ, -R20 ;  /* 0x000000ffff14b224 */ /* 0x000fe200078e0a14 */
[----:B------:R-:W-:Y:S01]  /*13910*/  ISETP.GE.AND P0, PT, R26, RZ, PT ;  /* 0x000000ff1a00720c */ /* 0x000fe20003f06270 */
[----:B------:R-:W-:Y:S01]  /*13920*/  @!P4 IMAD.MOV R19, RZ, RZ, -R19 ;  /* 0x000000ffff13c224 */ /* 0x000fe200078e0a13 */
[----:B------:R-:W4:Y:S01]  /*13930*/  LDL R26, [R1+0x107c] ;  /* 0x00107c00011a7983 */ /* 0x000f220000100800 */
[----:B------:R-:W-:-:S03]  /*13940*/  ISETP.GE.AND P3, PT, R27, RZ, PT ;  /* 0x000000ff1b00720c */ /* 0x000fc60003f66270 */
[----:B------:R0:W-:Y:S04]  /*13950*/  STL [R1+0x1550], R21 ;  /* 0x0015501501007387 */ /* 0x0001e80000100800 */
[----:B------:R-:W-:Y:S04]  /*13960*/  STL [R1+0x1554], R20 ;  /* 0x0015541401007387 */ /* 0x000fe80000100800 */
[----:B------:R-:W4:Y:S04]  /*13970*/  LDL R27, [R1+0x1078] ;  /* 0x00107800011b7983 */ /* 0x000f280000100800 */
[----:B------:R-:W-:Y:S04]  /*13980*/  STL [R1+0x1558], R19 ;  /* 0x0015581301007387 */ /* 0x000fe80000100800 */
[----:B0-----:R-:W4:Y:S01]  /*13990*/  LDL R21, [R1+0x1074] ;  /* 0x0010740001157983 */ /* 0x001f220000100800 */
[----:B------:R-:W-:-:S02]  /*139a0*/  @!P5 IMAD.MOV R18, RZ, RZ, -R18 ;  /* 0x000000ffff12d224 */ /* 0x000fc400078e0a12 */
[----:B------:R-:W-:Y:S01]  /*139b0*/  @!P1 IMAD.MOV R17, RZ, RZ, -R17 ;  /* 0x000000ffff119224 */ /* 0x000fe200078e0a11 */
[----:B--2---:R-:W-:Y:S02]  /*139c0*/  ISETP.GE.AND P5, PT, R24, RZ, PT ;  /* 0x000000ff1800720c */ /* 0x004fe40003fa6270 */
[----:B---3--:R-:W-:Y:S02]  /*139d0*/  ISETP.GE.AND P2, PT, R22, RZ, PT ;  /* 0x000000ff1600720c */ /* 0x008fe40003f46270 */
[----:B------:R-:W2:Y:S01]  /*139e0*/  LDL R22, [R1+0x1070] ;  /* 0x0010700001167983 */ /* 0x000ea20000100800 */
[----:B-----5:R-:W-:-:S03]  /*139f0*/  ISETP.GE.AND P4, PT, R23, RZ, PT ;  /* 0x000000ff1700720c */ /* 0x020fc60003f86270 */
[----:B------:R-:W-:Y:S04]  /*13a00*/  STL [R1+0x155c], R18 ;  /* 0x00155c1201007387 */ /* 0x000fe80000100800 */
[----:B------:R-:W3:Y:S04]  /*13a10*/  LDL R23, [R1+0x106c] ;  /* 0x00106c0001177983 */ /* 0x000ee80000100800 */
[----:B------:R-:W-:Y:S04]  /*13a20*/  STL [R1+0x1560], R17 ;  /* 0x0015601101007387 */ /* 0x000fe80000100800 */
[----:B------:R-:W5:Y:S01]  /*13a30*/  LDL R24, [R1+0x1068] ;  /* 0x0010680001187983 */ /* 0x000f620000100800 */
[----:B------:R-:W-:Y:S01]  /*13a40*/  @!P0 IMAD.MOV R16, RZ, RZ, -R16 ;  /* 0x000000ffff108224 */ /* 0x000fe200078e0a10 */
[----:B------:R-:W-:-:S04]  /*13a50*/  ISETP.GE.AND P0, PT, R29, RZ, PT ;  /* 0x000000ff1d00720c */ /* 0x000fc80003f06270 */
[----:B------:R-:W-:Y:S04]  /*13a60*/  STL [R1+0x1564], R16 ;  /* 0x0015641001007387 */ /* 0x000fe80000100800 */
[----:B------:R-:W3:Y:S01]  /*13a70*/  LDL R29, [R1+0x1060] ;  /* 0x00106000011d7983 */ /* 0x000ee20000100800 */
[----:B----4-:R-:W-:Y:S01]  /*13a80*/  ISETP.GE.AND P1, PT, R25, RZ, PT ;  /* 0x000000ff1900720c */ /* 0x010fe20003f26270 */
[----:B------:R-:W-:Y:S01]  /*13a90*/  @!P2 IMAD.MOV R15, RZ, RZ, -R15 ;  /* 0x000000ffff0fa224 */ /* 0x000fe200078e0a0f */
[----:B------:R-:W-:Y:S01]  /*13aa0*/  ISETP.GE.AND P2, PT, R26, RZ, PT ;  /* 0x000000ff1a00720c */ /* 0x000fe20003f46270 */
[----:B------:R-:W-:Y:S01]  /*13ab0*/  @!P3 IMAD.MOV R14, RZ, RZ, -R14 ;  /* 0x000000ffff0eb224 */ /* 0x000fe200078e0a0e */
[----:B------:R-:W-:Y:S01]  /*13ac0*/  ISETP.GE.AND P3, PT, R27, RZ, PT ;  /* 0x000000ff1b00720c */ /* 0x000fe20003f66270 */
[----:B------:R-:W-:Y:S01]  /*13ad0*/  @!P4 IMAD.MOV R13, RZ, RZ, -R13 ;  /* 0x000000ffff0dc224 */ /* 0x000fe200078e0a0d */
[----:B------:R-:W-:Y:S01]  /*13ae0*/  ISETP.GE.AND P4, PT, R21, RZ, PT ;  /* 0x000000ff1500720c */ /* 0x000fe20003f86270 */
[----:B------:R-:W-:Y:S01]  /*13af0*/  @!P5 IMAD.MOV R12, RZ, RZ, -R12 ;  /* 0x000000ffff0cd224 */ /* 0x000fe200078e0a0c */
[----:B------:R0:W-:Y:S04]  /*13b00*/  STL [R1+0x1568], R15 ;  /* 0x0015680f01007387 */ /* 0x0001e80000100800 */
[----:B------:R-:W4:Y:S04]  /*13b10*/  LDL R25, [R1+0x4d8] ;  /* 0x0004d80001197983 */ /* 0x000f280000100800 */
[----:B------:R-:W3:Y:S04]  /*13b20*/  LDL R26, [R1+0x1064] ;  /* 0x00106400011a7983 */ /* 0x000ee80000100800 */
[----:B------:R-:W-:Y:S01]  /*13b30*/  STL [R1+0x156c], R14 ;  /* 0x00156c0e01007387 */ /* 0x000fe20000100800 */
[----:B------:R-:W-:-:S03]  /*13b40*/  @!P1 IMAD.MOV R11, RZ, RZ, -R11 ;  /* 0x000000ffff0b9224 */ /* 0x000fc600078e0a0b */
[----:B------:R-:W4:Y:S01]  /*13b50*/  LDL R27, [R1+0x105c] ;  /* 0x00105c00011b7983 */ /* 0x000f220000100800 */
[----:B------:R-:W-:Y:S02]  /*13b60*/  @!P0 IMAD.MOV R10, RZ, RZ, -R10 ;  /* 0x000000ffff0a8224 */ /* 0x000fe400078e0a0a */
[----:B------:R-:W-:Y:S01]  /*13b70*/  @!P2 IMAD.MOV R9, RZ, RZ, -R9 ;  /* 0x000000ffff09a224 */ /* 0x000fe200078e0a09 */
[----:B------:R-:W-:Y:S01]  /*13b80*/  STL [R1+0x1570], R13 ;  /* 0x0015700d01007387 */ /* 0x000fe20000100800 */
[----:B------:R-:W-:Y:S02]  /*13b90*/  @!P3 IMAD.MOV R8, RZ, RZ, -R8 ;  /* 0x000000ffff08b224 */ /* 0x000fe400078e0a08 */
[----:B------:R-:W-:Y:S01]  /*13ba0*/  @!P4 IMAD.MOV R7, RZ, RZ, -R7 ;  /* 0x000000ffff07c224 */ /* 0x000fe200078e0a07 */
[----:B------:R-:W-:Y:S04]  /*13bb0*/  STL [R1+0x1574], R12 ;  /* 0x0015740c01007387 */ /* 0x000fe80000100800 */
[----:B------:R-:W-:Y:S04]  /*13bc0*/  STL [R1+0x1578], R11 ;  /* 0x0015780b01007387 */ /* 0x000fe80000100800 */
[----:B------:R-:W-:Y:S04]  /*13bd0*/  STL [R1+0x157c], R10 ;  /* 0x00157c0a01007387 */ /* 0x000fe80000100800 */
[----:B------:R-:W-:Y:S04]  /*13be0*/  STL [R1+0x1580], R9 ;  /* 0x0015800901007387 */ /* 0x000fe80000100800 */
[----:B------:R-:W-:Y:S04]  /*13bf0*/  STL [R1+0x1584], R8 ;  /* 0x0015840801007387 */ /* 0x000fe80000100800 */
[----:B------:R1:W-:Y:S01]  /*13c00*/  STL [R1+0x1588], R7 ;  /* 0x0015880701007387 */ /* 0x0003e20000100800 */
[----:B--2---:R-:W-:-:S13]  /*13c10*/  ISETP.GE.AND P5, PT, R22, RZ, PT ;  /* 0x000000ff1600720c */ /* 0x004fda0003fa6270 */
[----:B------:R-:W-:-:S05]  /*13c20*/  @!P5 IMAD.MOV R6, RZ, RZ, -R6 ;  /* 0x000000ffff06d224 */ /* 0x000fca00078e0a06 */
[----:B------:R-:W-:Y:S04]  /*13c30*/  STL [R1+0x158c], R6 ;  /* 0x00158c0601007387 */ /* 0x000fe80000100800 */
[----:B0-----:R-:W2:Y:S04]  /*13c40*/  LDL.LU R15, [R1+0x3e0] ;  /* 0x0003e000010f7983 */ /* 0x001ea80000300800 */
[----:B------:R-:W2:Y:S04]  /*13c50*/  LDL.LU R16, [R1+0x3dc] ;  /* 0x0003dc0001107983 */ /* 0x000ea80000300800 */
[----:B------:R-:W2:Y:S04]  /*13c60*/  LDL.LU R17, [R1+0x3d8] ;  /* 0x0003d80001117983 */ /* 0x000ea80000300800 */
[----:B------:R-:W2:Y:S04]  /*13c70*/  LDL.LU R18, [R1+0x3d4] ;  /* 0x0003d40001127983 */ /* 0x000ea80000300800 */
[----:B------:R-:W2:Y:S04]  /*13c80*/  LDL.LU R19, [R1+0x3d0] ;  /* 0x0003d00001137983 */ /* 0x000ea80000300800 */
[----:B------:R-:W2:Y:S04]  /*13c90*/  LDL.LU R20, [R1+0x3cc] ;  /* 0x0003cc0001147983 */ /* 0x000ea80000300800 */
[----:B------:R-:W2:Y:S01]  /*13ca0*/  LDL.LU R21, [R1+0x3c8] ;  /* 0x0003c80001157983 */ /* 0x000ea20000300800 */
[----:B---3--:R-:W-:-:S02]  /*13cb0*/  ISETP.GE.AND P1, PT, R23, RZ, PT ;  /* 0x000000ff1700720c */ /* 0x008fc40003f26270 */
[----:B-----5:R-:W-:Y:S01]  /*13cc0*/  ISETP.GE.AND P0, PT, R24, RZ, PT ;  /* 0x000000ff1800720c */ /* 0x020fe20003f06270 */
[----:B------:R-:W3:Y:S04]  /*13cd0*/  LDL.LU R22, [R1+0x3c4] ;  /* 0x0003c40001167983 */ /* 0x000ee80000300800 */
[----:B------:R-:W5:Y:S04]  /*13ce0*/  LDL.LU R23, [R1+0x3c0] ;  /* 0x0003c00001177983 */ /* 0x000f680000300800 */
[----:B------:R-:W3:Y:S01]  /*13cf0*/  LDL.LU R24, [R1+0x3bc] ;  /* 0x0003bc0001187983 */ /* 0x000ee20000300800 */
[----:B------:R-:W-:-:S03]  /*13d00*/  ISETP.GE.AND P2, PT, R29, RZ, PT ;  /* 0x000000ff1d00720c */ /* 0x000fc60003f46270 */
[----:B------:R-:W0:Y:S01]  /*13d10*/  S2R R29, SR_TID.X ;  /* 0x00000000001d7919 */ /* 0x000e220000002100 */
[----:B----4-:R-:W-:Y:S02]  /*13d20*/  ISETP.GE.AND P3, PT, R25, RZ, PT ;  /* 0x000000ff1900720c */ /* 0x010fe40003f66270 */
[----:B------:R-:W-:Y:S01]  /*13d30*/  ISETP.GE.AND P4, PT, R26, RZ, PT ;  /* 0x000000ff1a00720c */ /* 0x000fe20003f86270 */
[----:B------:R-:W-:Y:S01]  /*13d40*/  IMAD.MOV.U32 R26, RZ, RZ, R5 ;  /* 0x000000ffff1a7224 */ /* 0x000fe200078e0005 */
[----:B------:R-:W-:Y:S01]  /*13d50*/  ISETP.GE.AND P5, PT, R27, RZ, PT ;  /* 0x000000ff1b00720c */ /* 0x000fe20003fa6270 */
[----:B------:R-:W-:Y:S01]  /*13d60*/  @!P0 IMAD.MOV R4, RZ, RZ, -R4 ;  /* 0x000000ffff048224 */ /* 0x000fe200078e0a04 */
[----:B------:R-:W4:Y:S01]  /*13d70*/  LDL.LU R25, [R1+0x3b8] ;  /* 0x0003b80001197983 */ /* 0x000f220000300800 */
[----:B------:R-:W-:Y:S02]  /*13d80*/  @!P1 IMAD.MOV R26, RZ, RZ, -R26 ;  /* 0x000000ffff1a9224 */ /* 0x000fe400078e0a1a */
[----:B------:R-:W-:Y:S01]  /*13d90*/  @!P2 IMAD.MOV R3, RZ, RZ, -R3 ;  /* 0x000000ffff03a224 */ /* 0x000fe200078e0a03 */
[----:B0-----:R-:W-:-:S05]  /*13da0*/  LOP3.LUT R29, R29, 0x3f, RZ, 0xc0, !PT ;  /* 0x0000003f1d1d7812 */ /* 0x001fca00078ec0ff */
[----:B-1----:R-:W-:Y:S01]  /*13db0*/  IMAD R7, R29, c[0x0][0x18c], RZ ;  /* 0x000063001d077a24 */ /* 0x002fe200078e02ff */
[----:B------:R-:W-:Y:S01]  /*13dc0*/  ISETP.NE.AND P1, PT, RZ, c[0x0][0x17c], PT ;  /* 0x00005f00ff007a0c */ /* 0x000fe20003f25270 */
[----:B------:R-:W4:Y:S03]  /*13dd0*/  LDL.LU R29, [R1+0x3b4] ;  /* 0x0003b400011d7983 */ /* 0x000f260000300800 */
[----:B------:R-:W-:Y:S01]  /*13de0*/  LEA R5, P6, R7, c[0x0][0x168], 0x1 ;  /* 0x00005a0007057a11 */ /* 0x000fe200078c08ff */
[----:B------:R-:W-:Y:S01]  /*13df0*/  STL [R1+0x1590], R26 ;  /* 0x0015901a01007387 */ /* 0x000fe20000100800 */
[----:B------:R-:W-:Y:S01]  /*13e00*/  LOP3.LUT R27, RZ, c[0x0][0x17c], RZ, 0x33, !PT ;  /* 0x00005f00ff1b7a12 */ /* 0x000fe200078e33ff */
[----:B------:R-:W-:Y:S02]  /*13e10*/  @!P3 IMAD.MOV R2, RZ, RZ, -R2 ;  /* 0x000000ffff02b224 */ /* 0x000fe400078e0a02 */
[----:B------:R-:W-:Y:S01]  /*13e20*/  STL [R1+0x148c], R5 ;  /* 0x00148c0501007387 */ /* 0x000fe20000100800 */
[----:B------:R-:W-:-:S02]  /*13e30*/  @!P4 IMAD.MOV R0, RZ, RZ, -R0 ;  /* 0x000000ffff00c224 */ /* 0x000fc400078e0a00 */
[----:B------:R-:W-:Y:S01]  /*13e40*/  @!P5 IMAD.MOV R28, RZ, RZ, -R28 ;  /* 0x000000ffff1cd224 */ /* 0x000fe200078e0a1c */
[----:B------:R-:W-:Y:S04]  /*13e50*/  STL [R1+0x1594], R4 ;  /* 0x0015940401007387 */ /* 0x000fe80000100800 */
[----:B------:R2:W-:Y:S04]  /*13e60*/  STL [R1+0x1598], R3 ;  /* 0x0015980301007387 */ /* 0x0005e80000100800 */
[----:B------:R0:W-:Y:S04]  /*13e70*/  STL [R1+0x159c], R2 ;  /* 0x00159c0201007387 */ /* 0x0001e80000100800 */
[----:B------:R1:W-:Y:S04]  /*13e80*/  STL [R1+0x15a0], R0 ;  /* 0x0015a00001007387 */ /* 0x0003e80000100800 */
[----:B------:R-:W-:Y:S01]  /*13e90*/  STL [R1+0x15a4], R28 ;  /* 0x0015a41c01007387 */ /* 0x000fe20000100800 */
[----:B--2---:R-:W-:-:S02]  /*13ea0*/  SEL R3, R27, R15, !P1 ;  /* 0x0000000f1b037207 */ /* 0x004fc40004800000 */
[----:B0-----:R-:W-:-:S03]  /*13eb0*/  SEL R2, R27, R16, !P1 ;  /* 0x000000101b027207 */ /* 0x001fc60004800000 */
[----:B------:R0:W-:Y:S01]  /*13ec0*/  STL [R1+0x42c], R3 ;  /* 0x00042c0301007387 */ /* 0x0001e20000100800 */
[----:B-1----:R-:W-:-:S03]  /*13ed0*/  SEL R0, R27, R17, !P1 ;  /* 0x000000111b007207 */ /* 0x002fc60004800000 */
[----:B------:R1:W-:Y:S01]  /*13ee0*/  STL [R1+0x428], R2 ;  /* 0x0004280201007387 */ /* 0x0003e20000100800 */
[----:B0-----:R-:W-:-:S03]  /*13ef0*/  SEL R3, R27, R18, !P1 ;  /* 0x000000121b037207 */ /* 0x001fc60004800000 */
[----:B------:R0:W-:Y:S01]  /*13f00*/  STL [R1+0x424], R0 ;  /* 0x0004240001007387 */ /* 0x0001e20000100800 */
[----:B-1----:R-:W-:-:S03]  /*13f10*/  SEL R2, R27, R19, !P1 ;  /* 0x000000131b027207 */ /* 0x002fc60004800000 */
[----:B------:R1:W-:Y:S01]  /*13f20*/  STL [R1+0x420], R3 ;  /* 0x0004200301007387 */ /* 0x0003e20000100800 */
[----:B0-----:R-:W-:-:S03]  /*13f30*/  SEL R0, R27, R20, !P1 ;  /* 0x000000141b007207 */ /* 0x001fc60004800000 */
[----:B------:R3:W-:Y:S01]  /*13f40*/  STL [R1+0x41c], R2 ;  /* 0x00041c0201007387 */ /* 0x0007e20000100800 */
[----:B-1----:R-:W-:-:S03]  /*13f50*/  SEL R3, R27, R21, !P1 ;  /* 0x000000151b037207 */ /* 0x002fc60004800000 */
[----:B------:R5:W-:Y:S04]  /*13f60*/  STL [R1+0x418], R0 ;  /* 0x0004180001007387 */ /* 0x000be80000100800 */
[----:B------:R0:W-:Y:S01]  /*13f70*/  STL [R1+0x414], R3 ;  /* 0x0004140301007387 */ /* 0x0001e20000100800 */
[C---:B---3--:R-:W-:Y:S02]  /*13f80*/  SEL R2, R27.reuse, R22, !P1 ;  /* 0x000000161b027207 */ /* 0x048fe40004800000 */
[----:B-----5:R-:W-:-:S03]  /*13f90*/  SEL R0, R27, R23, !P1 ;  /* 0x000000171b007207 */ /* 0x020fc60004800000 */
[----:B------:R4:W-:Y:S01]  /*13fa0*/  STL [R1+0x410], R2 ;  /* 0x0004100201007387 */ /* 0x0009e20000100800 */
[----:B0-----:R-:W-:-:S03]  /*13fb0*/  SEL R3, R27, R24, !P1 ;  /* 0x000000181b037207 */ /* 0x001fc60004800000 */
[----:B------:R0:W-:Y:S04]  /*13fc0*/  STL [R1+0x40c], R0 ;  /* 0x00040c0001007387 */ /* 0x0001e80000100800 */
[----:B------:R-:W-:Y:S04]  /*13fd0*/  STL [R1+0x408], R3 ;  /* 0x0004080301007387 */ /* 0x000fe80000100800 */
[----:B------:R-:W2:Y:S01]  /*13fe0*/  LDL.LU R28, [R1+0x3a4] ;  /* 0x0003a400011c7983 */ /* 0x000ea20000300800 */
[----:B----4-:R-:W-:-:S05]  /*13ff0*/  SEL R2, R27, R25, !P1 ;  /* 0x000000191b027207 */ /* 0x010fca0004800000 */
[----:B------:R-:W-:Y:S01]  /*14000*/  STL [R1+0x404], R2 ;  /* 0x0004040201007387 */ /* 0x000fe20000100800 */
[----:B0-----:R-:W-:-:S03]  /*14010*/  SEL R0, R27, R29, !P1 ;  /* 0x0000001d1b007207 */ /* 0x001fc60004800000 */
[----:B--2---:R0:W-:Y:S04]  /*14020*/  STL [R1+0x15f0], R28 ;  /* 0x0015f01c01007387 */ /* 0x0041e80000100800 */
[----:B------:R-:W-:Y:S04]  /*14030*/  STL [R1+0x400], R0 ;  /* 0x0004000001007387 */ /* 0x000fe80000100800 */
[----:B0-----:R-:W2:Y:S04]  /*14040*/  LDL.LU R28, [R1+0x3a8] ;  /* 0x0003a800011c7983 */ /* 0x001ea80000300800 */
[----:B--2---:R0:W-:Y:S04]  /*14050*/  STL [R1+0x15f4], R28 ;  /* 0x0015f41c01007387 */ /* 0x0041e80000100800 */
[----:B0-----:R-:W2:Y:S04]  /*14060*/  LDL.LU R28, [R1+0x3ac] ;  /* 0x0003ac00011c7983 */ /* 0x001ea80000300800 */
[----:B--2---:R0:W-:Y:S04]  /*14070*/  STL [R1+0x15f8], R28 ;  /* 0x0015f81c01007387 */ /* 0x0041e80000100800 */
[----:B0-----:R-:W2:Y:S04]  /*14080*/  LDL.LU R28, [R1+0x3b0] ;  /* 0x0003b000011c7983 */ /* 0x001ea80000300800 */
[----:B------:R-:W3:Y:S04]  /*14090*/  LDL.LU R0, [R1+0x3a0] ;  /* 0x0003a00001007983 */ /* 0x000ee80000300800 */
[----:B------:R-:W4:Y:S04]  /*140a0*/  LDL.LU R2, [R1+0x39c] ;  /* 0x00039c0001027983 */ /* 0x000f280000300800 */
[----:B------:R-:W5:Y:S04]  /*140b0*/  LDL.LU R3, [R1+0x398] ;  /* 0x0003980001037983 */ /* 0x000f680000300800 */
[----:B------:R-:W3:Y:S04]  /*140c0*/  LDL.LU R4, [R1+0x394] ;  /* 0x0003940001047983 */ /* 0x000ee80000300800 */
        /* <DEDUP_REMOVED lines=22> */
[----:B------:R-:W3:Y:S01]  /*14230*/  LDL.LU R29, [R1+0x338] ;  /* 0x00033800011d7983 */ /* 0x000ee20000300800 */
[----:B--2---:R-:W-:-:S05]  /*14240*/  SEL R28, R27, R28, !P1 ;  /* 0x0000001c1b1c7207 */ /* 0x004fca0004800000 */
[----:B------:R0:W-:Y:S04]  /*14250*/  STL [R1+0xcc], R28 ;  /* 0x0000cc1c01007387 */ /* 0x0001e80000100800 */
[----:B0-----:R-:W2:Y:S02]  /*14260*/  LDL.LU R28, [R1+0x15f8] ;  /* 0x0015f800011c7983 */ /* 0x001ea40000300800 */
[----:B--2---:R-:W-:-:S05]  /*14270*/  SEL R28, R27, R28, !P1 ;  /* 0x0000001c1b1c7207 */ /* 0x004fca0004800000 */
[----:B------:R0:W-:Y:S04]  /*14280*/  STL [R1+0x3fc], R28 ;  /* 0x0003fc1c01007387 */ /* 0x0001e80000100800 */
[----:B0-----:R-:W2:Y:S02]  /*14290*/  LDL.LU R28, [R1+0x15f4] ;  /* 0x0015f400011c7983 */ /* 0x001ea40000300800 */
[----:B--2---:R-:W-:-:S05]  /*142a0*/  SEL R28, R27, R28, !P1 ;  /* 0x0000001c1b1c7207 */ /* 0x004fca0004800000 */
[----:B------:R0:W-:Y:S04]  /*142b0*/  STL [R1+0x3f8], R28 ;  /* 0x0003f81c01007387 */ /* 0x0001e80000100800 */
[----:B0-----:R-:W2:Y:S01]  /*142c0*/  LDL.LU R28, [R1+0x15f0] ;  /* 0x0015f000011c7983 */ /* 0x001ea20000300800 */
[C---:B----4-:R-:W-:Y:S02]  /*142d0*/  SEL R2, R27.reuse, R2, !P1 ;  /* 0x000000021b027207 */ /* 0x050fe40004800000 */
[----:B--2---:R-:W-:-:S05]  /*142e0*/  SEL R28, R27, R28, !P1 ;  /* 0x0000001c1b1c7207 */ /* 0x004fca0004800000 */
[----:B------:R3:W-:Y:S02]  /*142f0*/  STL [R1+0x104], R28 ;  /* 0x0001041c01007387 */ /* 0x0007e40000100800 */
[C---:B---3--:R-:W-:Y:S02]  /*14300*/  SEL R28, R27.reuse, R0, !P1 ;  /* 0x000000001b1c7207 */ /* 0x048fe40004800000 */
[C---:B-----5:R-:W-:Y:S02]  /*14310*/  SEL R0, R27.reuse, R3, !P1 ;  /* 0x000000031b007207 */ /* 0x060fe40004800000 */
[C---:B------:R-:W-:Y:S01]  /*14320*/  SEL R3, R27.reuse, R4, !P1 ;  /* 0x000000041b037207 */ /* 0x040fe20004800000 */
[----:B------:R-:W-:Y:S04]  /*14330*/  STL [R1+0x3f4], R28 ;  /* 0x0003f41c01007387 */ /* 0x000fe80000100800 */
[----:B------:R0:W-:Y:S04]  /*14340*/  STL [R1+0x3f0], R2 ;  /* 0x0003f00201007387 */ /* 0x0001e80000100800 */
[----:B------:R1:W-:Y:S04]  /*14350*/  STL [R1+0x144], R0 ;  /* 0x0001440001007387 */ /* 0x0003e80000100800 */
[----:B------:R2:W-:Y:S01]  /*14360*/  STL [R1+0x3ec], R3 ;  /* 0x0003ec0301007387 */ /* 0x0005e20000100800 */
[----:B0-----:R-:W-:-:S02]  /*14370*/  SEL R2, R27, R5, !P1 ;  /* 0x000000051b027207 */ /* 0x001fc40004800000 */
[----:B-1----:R-:W-:-:S03]  /*14380*/  SEL R0, R27, R26, !P1 ;  /* 0x0000001a1b007207 */ /* 0x002fc60004800000 */
[----:B------:R0:W-:Y:S01]  /*14390*/  STL [R1+0x3e8], R2 ;  /* 0x0003e80201007387 */ /* 0x0001e20000100800 */
[----:B--2---:R-:W-:-:S03]  /*143a0*/  SEL R3, R27, R6, !P1 ;  /* 0x000000061b037207 */ /* 0x004fc60004800000 */
[----:B------:R1:W-:Y:S04]  /*143b0*/  STL [R1+0x3e4], R0 ;  /* 0x0003e40001007387 */ /* 0x0003e80000100800 */
[----:B------:R2:W-:Y:S01]  /*143c0*/  STL [R1+0x3e0], R3 ;  /* 0x0003e00301007387 */ /* 0x0005e20000100800 */
[C---:B0-----:R-:W-:Y:S02]  /*143d0*/  SEL R2, R27.reuse, R7, !P1 ;  /* 0x000000071b027207 */ /* 0x041fe40004800000 */
        /* <DEDUP_REMOVED lines=34> */
[----:B------:R-:W-:Y:S04]  /*14600*/  STL [R1+0x398], R3 ;  /* 0x0003980301007387 */ /* 0x000fe80000100800 */
[----:B------:R-:W2:Y:S01]  /*14610*/  LDL.LU R28, [R1+0x328] ;  /* 0x00032800011c7983 */ /* 0x000ea20000300800 */
[C---:B0-----:R-:W-:Y:S02]  /*14620*/  SEL R2, R27.reuse, R25, !P1 ;  /* 0x000000191b027207 */ /* 0x041fe40004800000 */
[----:B-1----:R-:W-:-:S03]  /*14630*/  SEL R0, R27, R29, !P1 ;  /* 0x0000001d1b007207 */ /* 0x002fc60004800000 */
[----:B------:R-:W-:Y:S04]  /*14640*/  STL [R1+0x394], R2 ;  /* 0x0003940201007387 */ /* 0x000fe80000100800 */
        /* <DEDUP_REMOVED lines=528> */
[----:B------:R-:W3:Y:S01]  /*16750*/  LDL.LU R5, [R1] ;  /* 0x0000000001057983 */ /* 0x000ee20000300800 */
        /* <DEDUP_REMOVED lines=9> */
[C---:B---3--:R-:W-:Y:S02]  /*167f0*/  SEL R0, R27.reuse, R0, !P1 ;  /* 0x000000001b007207 */ /* 0x048fe40004800000 */
[C---:B----4-:R-:W-:Y:S02]  /*16800*/  SEL R2, R27.reuse, R2, !P1 ;  /* 0x000000021b027207 */ /* 0x050fe40004800000 */
[C---:B-----5:R-:W-:Y:S02]  /*16810*/  SEL R3, R27.reuse, R3, !P1 ;  /* 0x000000031b037207 */ /* 0x060fe40004800000 */
[----:B------:R-:W-:-:S02]  /*16820*/  SEL R4, R27, R4, !P1 ;  /* 0x000000041b047207 */ /* 0x000fc40004800000 */
[C---:B------:R-:W-:Y:S02]  /*16830*/  SEL R26, R27.reuse, R26, !P1 ;  /* 0x0000001a1b1a7207 */ /* 0x040fe40004800000 */
[C---:B------:R-:W-:Y:S02]  /*16840*/  SEL R6, R27.reuse, R6, !P1 ;  /* 0x000000061b067207 */ /* 0x040fe40004800000 */
[C---:B------:R-:W-:Y:S02]  /*16850*/  SEL R7, R27.reuse, R7, !P1 ;  /* 0x000000071b077207 */ /* 0x040fe40004800000 */
[C---:B------:R-:W-:Y:S02]  /*16860*/  SEL R8, R27.reuse, R8, !P1 ;  /* 0x000000081b087207 */ /* 0x040fe40004800000 */
[C---:B------:R-:W-:Y:S02]  /*16870*/  SEL R9, R27.reuse, R9, !P1 ;  /* 0x000000091b097207 */ /* 0x040fe40004800000 */
        /* <DEDUP_REMOVED lines=17> */
[----:B--2---:R-:W-:-:S05]  /*16990*/  SEL R28, R27, R28, !P1 ;  /* 0x0000001c1b1c7207 */ /* 0x004fca0004800000 */
[----:B------:R0:W-:Y:S04]  /*169a0*/  STL [R1+0x94], R28 ;  /* 0x0000941c01007387 */ /* 0x0001e80000100800 */
[----:B0-----:R-:W2:Y:S04]  /*169b0*/  LDL.LU R28, [R1+0x15a4] ;  /* 0x0015a400011c7983 */ /* 0x001ea80000300800 */
[----:B------:R0:W-:Y:S04]  /*169c0*/  STL [R1+0x90], R0 ;  /* 0x0000900001007387 */ /* 0x0001e80000100800 */
[----:B0-----:R-:W3:Y:S04]  /*169d0*/  LDL.LU R0, [R1+0x15a0] ;  /* 0x0015a00001007983 */ /* 0x001ee80000300800 */
[----:B------:R0:W-:Y:S04]  /*169e0*/  STL [R1+0x8c], R2 ;  /* 0x00008c0201007387 */ /* 0x0001e80000100800 */
[----:B0-----:R-:W4:Y:S04]  /*169f0*/  LDL.LU R2, [R1+0x159c] ;  /* 0x00159c0001027983 */ /* 0x001f280000300800 */
[----:B------:R0:W-:Y:S04]  /*16a00*/  STL [R1+0x88], R3 ;  /* 0x0000880301007387 */ /* 0x0001e80000100800 */
[----:B0-----:R-:W5:Y:S04]  /*16a10*/  LDL.LU R3, [R1+0x1598] ;  /* 0x0015980001037983 */ /* 0x001f680000300800 */
[----:B------:R0:W-:Y:S04]  /*16a20*/  STL [R1+0x84], R4 ;  /* 0x0000840401007387 */ /* 0x0001e80000100800 */
[----:B0-----:R-:W2:Y:S04]  /*16a30*/  LDL.LU R4, [R1+0x1594] ;  /* 0x0015940001047983 */ /* 0x001ea80000300800 */
[----:B------:R0:W-:Y:S04]  /*16a40*/  STL [R1+0x80], R26 ;  /* 0x0000801a01007387 */ /* 0x0001e80000100800 */
[----:B0-----:R-:W2:Y:S04]  /*16a50*/  LDL.LU R26, [R1+0x1590] ;  /* 0x00159000011a7983 */ /* 0x001ea80000300800 */
[----:B------:R0:W-:Y:S04]  /*16a60*/  STL [R1+0x7c], R6 ;  /* 0x00007c0601007387 */ /* 0x0001e80000100800 */
[----:B0-----:R-:W3:Y:S04]  /*16a70*/  LDL.LU R6, [R1+0x158c] ;  /* 0x00158c0001067983 */ /* 0x001ee80000300800 */
        /* <DEDUP_REMOVED lines=39> */
[----:B0-----:R-:W3:Y:S01]  /*16cf0*/  LDL.LU R29, [R1+0x153c] ;  /* 0x00153c00011d7983 */ /* 0x001ee20000300800 */
[----:B------:R-:W-:-:S05]  /*16d00*/  SEL R5, R27, R5, !P1 ;  /* 0x000000051b057207 */ /* 0x000fca0004800000 */
[----:B------:R0:W-:Y:S01]  /*16d10*/  STL [R1+0x28], R5 ;  /* 0x0000280501007387 */ /* 0x0001e20000100800 */
[C---:B--2---:R-:W-:Y:S02]  /*16d20*/  SEL R26, R27.reuse, R26, !P1 ;  /* 0x0000001a1b1a7207 */ /* 0x044fe40004800000 */
[C---:B------:R-:W-:Y:S02]  /*16d30*/  SEL R4, R27.reuse, R4, !P1 ;  /* 0x000000041b047207 */ /* 0x040fe40004800000 */
[C---:B-----5:R-:W-:Y:S02]  /*16d40*/  SEL R3, R27.reuse, R3, !P1 ;  /* 0x000000031b037207 */ /* 0x060fe40004800000 */
[C---:B----4-:R-:W-:Y:S02]  /*16d50*/  SEL R2, R27.reuse, R2, !P1 ;  /* 0x000000021b027207 */ /* 0x050fe40004800000 */
[C---:B---3--:R-:W-:Y:S02]  /*16d60*/  SEL R0, R27.reuse, R0, !P1 ;  /* 0x000000001b007207 */ /* 0x048fe40004800000 */
        /* <DEDUP_REMOVED lines=14> */
[C---:B0-----:R-:W-:Y:S02]  /*16e50*/  SEL R5, R27.reuse, R24, !P1 ;  /* 0x000000181b057207 */ /* 0x041fe40004800000 */
[C---:B------:R-:W-:Y:S02]  /*16e60*/  SEL R25, R27.reuse, R25, !P1 ;  /* 0x000000191b197207 */ /* 0x040fe40004800000 */
[----:B------:R-:W-:-:S05]  /*16e70*/  SEL R29, R27, R29, !P1 ;  /* 0x0000001d1b1d7207 */ /* 0x000fca0004800000 */
[----:B------:R-:W-:Y:S04]  /*16e80*/  STL [R1+0x24], R29 ;  /* 0x0000241d01007387 */ /* 0x000fe80000100800 */
[----:B------:R-:W-:Y:S04]  /*16e90*/  STL [R1+0x20], R25 ;  /* 0x0000201901007387 */ /* 0x000fe80000100800 */
[----:B------:R0:W-:Y:S04]  /*16ea0*/  STL [R1+0x1c], R5 ;  /* 0x00001c0501007387 */ /* 0x0001e80000100800 */
[----:B------:R-:W-:Y:S01]  /*16eb0*/  STL [R1+0x18], R23 ;  /* 0x0000181701007387 */ /* 0x000fe20000100800 */
[----:B0-----:R-:W-:-:S03]  /*16ec0*/  SEL R5, R27, R21, !P1 ;  /* 0x000000151b057207 */ /* 0x001fc60004800000 */
[----:B------:R-:W-:Y:S04]  /*16ed0*/  STL [R1+0x14], R22 ;  /* 0x0000141601007387 */ /* 0x000fe80000100800 */
[----:B------:R0:W-:Y:S04]  /*16ee0*/  STL [R1+0x10], R5 ;  /* 0x0000100501007387 */ /* 0x0001e80000100800 */
[----:B------:R-:W-:Y:S01]  /*16ef0*/  STL [R1+0xc], R20 ;  /* 0x00000c1401007387 */ /* 0x000fe20000100800 */
[----:B0-----:R-:W-:-:S03]  /*16f00*/  SEL R5, R27, R18, !P1 ;  /* 0x000000121b057207 */ /* 0x001fc60004800000 */
[----:B------:R-:W2:Y:S04]  /*16f10*/  LDL.LU R18, [R1+0x428] ;  /* 0x0004280001127983 */ /* 0x000ea80000300800 */
[----:B------:R0:W-:Y:S01]  /*16f20*/  STL [R1+0x8], R19 ;  /* 0x0000081301007387 */ /* 0x0001e20000100800 */
[----:B------:R-:W-:-:S03]  /*16f30*/  SEL R29, R27, R16, !P1 ;  /* 0x000000101b1d7207 */ /* 0x000fc60004800000 */
[----:B0-----:R-:W3:Y:S04]  /*16f40*/  LDL.LU R19, [R1+0x424] ;  /* 0x0004240001137983 */ /* 0x001ee80000300800 */
[----:B------:R0:W-:Y:S04]  /*16f50*/  STL [R1+0x4], R5 ;  /* 0x0000040501007387 */ /* 0x0001e80000100800 */
[----:B------:R-:W4:Y:S04]  /*16f60*/  LDL.LU R20, [R1+0x420] ;  /* 0x0004200001147983 */ /* 0x000f280000300800 */
[----:B------:R-:W5:Y:S01]  /*16f70*/  LDL.LU R21, [R1+0x41c] ;  /* 0x00041c0001157983 */ /* 0x000f620000300800 */
[----:B0-----:R-:W-:-:S03]  /*16f80*/  SEL R5, R27, R17, !P1 ;  /* 0x000000111b057207 */ /* 0x001fc60004800000 */
[----:B------:R-:W5:Y:S04]  /*16f90*/  LDL.LU R22, [R1+0x418] ;  /* 0x0004180001167983 */ /* 0x000f680000300800 */
[----:B------:R-:W5:Y:S04]  /*16fa0*/  LDL.LU R23, [R1+0x414] ;  /* 0x0004140001177983 */ /* 0x000f680000300800 */
[----:B------:R-:W5:Y:S04]  /*16fb0*/  LDL.LU R24, [R1+0x410] ;  /* 0x0004100001187983 */ /* 0x000f680000300800 */
[----:B------:R-:W5:Y:S04]  /*16fc0*/  LDL.LU R25, [R1+0x40c] ;  /* 0x00040c0001197983 */ /* 0x000f680000300800 */
[----:B------:R-:W5:Y:S04]  /*16fd0*/  LDL.LU R17, [R1+0x42c] ;  /* 0x00042c0001117983 */ /* 0x000f680000300800 */
[----:B------:R-:W-:Y:S04]  /*16fe0*/  STL [R1+0x1490], R5 ;  /* 0x0014900501007387 */ /* 0x000fe80000100800 */
[----:B------:R-:W-:Y:S04]  /*16ff0*/  STL [R1+0x1494], R29 ;  /* 0x0014941d01007387 */ /* 0x000fe80000100800 */
[----:B------:R-:W-:Y:S04]  /*17000*/  STL [R1+0x1498], R15 ;  /* 0x0014980f01007387 */ /* 0x000fe80000100800 */
[----:B------:R-:W-:Y:S04]  /*17010*/  STL [R1+0x149c], R14 ;  /* 0x00149c0e01007387 */ /* 0x000fe80000100800 */
[----:B------:R-:W-:Y:S04]  /*17020*/  STL [R1+0x14a0], R13 ;  /* 0x0014a00d01007387 */ /* 0x000fe80000100800 */
[----:B------:R-:W-:Y:S04]  /*17030*/  STL [R1+0x14a4], R12 ;  /* 0x0014a40c01007387 */ /* 0x000fe80000100800 */
[----:B------:R-:W-:Y:S04]  /*17040*/  STL [R1+0x14a8], R11 ;  /* 0x0014a80b01007387 */ /* 0x000fe80000100800 */
[----:B------:R-:W-:Y:S04]  /*17050*/  STL [R1+0x14ac], R10 ;  /* 0x0014ac0a01007387 */ /* 0x000fe80000100800 */
[----:B------:R-:W-:Y:S01]  /*17060*/  STL [R1+0x14b0], R9 ;  /* 0x0014b00901007387 */ /* 0x000fe20000100800 */
[----:B------:R-:W-:-:S03]  /*17070*/  SEL R27, R27, R28, !P1 ;  /* 0x0000001c1b1b7207 */ /* 0x000fc60004800000 */
[----:B------:R-:W-:Y:S04]  /*17080*/  STL [R1+0x14b4], R8 ;  /* 0x0014b40801007387 */ /* 0x000fe80000100800 */
[----:B------:R-:W-:Y:S04]  /*17090*/  STL [R1+0x14b8], R7 ;  /* 0x0014b80701007387 */ /* 0x000fe80000100800 */
[----:B------:R0:W-:Y:S04]  /*170a0*/  STL [R1+0x14bc], R6 ;  /* 0x0014bc0601007387 */ /* 0x0001e80000100800 */
[----:B------:R-:W-:Y:S04]  /*170b0*/  STL [R1+0x14c0], R26 ;  /* 0x0014c01a01007387 */ /* 0x000fe80000100800 */
[----:B------:R-:W-:Y:S04]  /*170c0*/  STL [R1+0x14c4], R4 ;  /* 0x0014c40401007387 */ /* 0x000fe80000100800 */
[----:B------:R-:W-:Y:S04]  /*170d0*/  STL [R1+0x14c8], R3 ;  /* 0x0014c80301007387 */ /* 0x000fe80000100800 */
[----:B------:R1:W-:Y:S04]  /*170e0*/  STL [R1+0x14cc], R2 ;  /* 0x0014cc0201007387 */ /* 0x0003e80000100800 */
[----:B------:R1:W-:Y:S04]  /*170f0*/  STL [R1+0x14d0], R0 ;  /* 0x0014d00001007387 */ /* 0x0003e80000100800 */
[----:B------:R-:W-:Y:S04]  /*17100*/  STL [R1+0x14d4], R27 ;  /* 0x0014d41b01007387 */ /* 0x000fe80000100800 */
[----:B0-----:R-:W5:Y:S04]  /*17110*/  LDL.LU R6, [R1+0x408] ;  /* 0x0004080001067983 */ /* 0x001f680000300800 */
[----:B------:R-:W1:Y:S04]  /*17120*/  LDL.LU R7, [R1+0x404] ;  /* 0x0004040001077983 */ /* 0x000e680000300800 */
[----:B------:R-:W5:Y:S04]  /*17130*/  LDL.LU R8, [R1+0x400] ;  /* 0x0004000001087983 */ /* 0x000f680000300800 */
[----:B------:R-:W5:Y:S04]  /*17140*/  LDL.LU R9, [R1+0xcc] ;  /* 0x0000cc0001097983 */ /* 0x000f680000300800 */
[----:B------:R-:W5:Y:S04]  /*17150*/  LDL.LU R10, [R1+0x3fc] ;  /* 0x0003fc00010a7983 */ /* 0x000f680000300800 */
[----:B------:R-:W5:Y:S04]  /*17160*/  LDL.LU R11, [R1+0x3f8] ;  /* 0x0003f800010b7983 */ /* 0x000f680000300800 */
[----:B------:R-:W5:Y:S04]  /*17170*/  LDL.LU R12, [R1+0x104] ;  /* 0x00010400010c7983 */ /* 0x000f680000300800 */
[----:B------:R-:W5:Y:S04]  /*17180*/  LDL.LU R13, [R1+0x3f4] ;  /* 0x0003f400010d7983 */ /* 0x000f680000300800 */
[----:B------:R-:W5:Y:S04]  /*17190*/  LDL.LU R14, [R1+0x3f0] ;  /* 0x0003f000010e7983 */ /* 0x000f680000300800 */
[----:B------:R-:W5:Y:S04]  /*171a0*/  LDL.LU R15, [R1+0x144] ;  /* 0x00014400010f7983 */ /* 0x000f680000300800 */
[----:B------:R-:W0:Y:S04]  /*171b0*/  S2R R5, SR_TID.X ;  /* 0x0000000000057919 */ /* 0x000e280000002100 */
[----:B------:R-:W5:Y:S01]  /*171c0*/  LDL.LU R29, [R1+0x3ec] ;  /* 0x0003ec00011d7983 */ /* 0x000f620000300800 */
[----:B0-----:R-:W-:-:S05]  /*171d0*/  LOP3.LUT R5, R5, 0x3f, RZ, 0xc0, !PT ;  /* 0x0000003f05057812 */ /* 0x001fca00078ec0ff */
[----:B------:R-:W-:-:S05]  /*171e0*/  IMAD R5, R5, c[0x0][0x18c], RZ ;  /* 0x0000630005057a24 */ /* 0x000fca00078e02ff */
[----:B------:R-:W-:Y:S02]  /*171f0*/  LEA.HI.X.SX32 R16, R5, c[0x0][0x16c], 0x1, P6 ;  /* 0x00005b0005107a11 */ /* 0x000fe400030f0eff */
[----:B------:R-:W5:Y:S04]  /*17200*/  LDL.LU R5, [R1+0x3e8] ;  /* 0x0003e80001057983 */ /* 0x000f680000300800 */
[----:B------:R-:W-:Y:S01]  /*17210*/  STL [R1+0x14d8], R16 ;  /* 0x0014d81001007387 */ /* 0x000fe20000100800 */
[----:B--2---:R-:W-:Y:S02]  /*17220*/  IMAD R18, R18, c[0x0][0x190], RZ ;  /* 0x0000640012127a24 */ /* 0x004fe400078e02ff */
[----:B---3--:R-:W-:Y:S02]  /*17230*/  IMAD R19, R19, c[0x0][0x190], RZ ;  /* 0x0000640013137a24 */ /* 0x008fe400078e02ff */
[----:B----4-:R-:W-:-:S02]  /*17240*/  IMAD R20, R20, c[0x0][0x190], RZ ;  /* 0x0000640014147a24 */ /* 0x010fc400078e02ff */
[----:B-----5:R-:W-:Y:S02]  /*17250*/  IMAD R21, R21, c[0x0][0x190], RZ ;  /* 0x0000640015157a24 */ /* 0x020fe400078e02ff */
[----:B------:R-:W-:Y:S02]  /*17260*/  IMAD R22, R22, c[0x0][0x190], RZ ;  /* 0x0000640016167a24 */ /* 0x000fe400078e02ff */
[----:B------:R-:W-:Y:S02]  /*17270*/  IMAD R23, R23, c[0x0][0x190], RZ ;  /* 0x0000640017177a24 */ /* 0x000fe400078e02ff */
[----:B------:R-:W-:Y:S02]  /*17280*/  IMAD R24, R24, c[0x0][0x190], RZ ;  /* 0x0000640018187a24 */ /* 0x000fe400078e02ff */
[----:B------:R-:W-:Y:S02]  /*17290*/  IMAD R17, R17, c[0x0][0x190], RZ ;  /* 0x0000640011117a24 */ /* 0x000fe400078e02ff */
[----:B------:R-:W-:-:S03]  /*172a0*/  IMAD R25, R25, c[0x0][0x190], RZ ;  /* 0x0000640019197a24 */ /* 0x000fc600078e02ff */
        /* <DEDUP_REMOVED lines=9> */
[----:B------:R-:W-:-:S02]  /*17340*/  IMAD R28, R6, c[0x0][0x190], RZ ;  /* 0x00006400061c7a24 */ /* 0x000fc400078e02ff */
[----:B-1----:R-:W-:-:S03]  /*17350*/  IMAD R2, R7, c[0x0][0x190], RZ ;  /* 0x0000640007027a24 */ /* 0x002fc600078e02ff */
[----:B------:R-:W-:Y:S01]  /*17360*/  STL [R1+0x1500], R28 ;  /* 0x0015001c01007387 */ /* 0x000fe20000100800 */
[----:B------:R-:W-:-:S03]  /*17370*/  IMAD R0, R8, c[0x0][0x190], RZ ;  /* 0x0000640008007a24 */ /* 0x000fc600078e02ff */
[----:B------:R0:W-:Y:S01]  /*17380*/  STL [R1+0xa0], R2 ;  /* 0x0000a00201007387 */ /* 0x0001e20000100800 */
[----:B------:R-:W-:-:S03]  /*17390*/  IMAD R3, R9, c[0x0][0x190], RZ ;  /* 0x0000640009037a24 */ /* 0x000fc600078e02ff */
[----:B------:R1:W-:Y:S04]  /*173a0*/  STL [R1+0xb4], R0 ;  /* 0x0000b40001007387 */ /* 0x0003e80000100800 */
[----:B------:R2:W-:Y:S01]  /*173b0*/  STL [R1+0xcc], R3 ;  /* 0x0000cc0301007387 */ /* 0x0005e20000100800 */
[----:B0-----:R-:W-:Y:S02]  /*173c0*/  IMAD R2, R10, c[0x0][0x190], RZ ;  /* 0x000064000a027a24 */ /* 0x001fe400078e02ff */
[----:B-1----:R-:W-:-:S03]  /*173d0*/  IMAD R0, R11, c[0x0][0x190], RZ ;  /* 0x000064000b007a24 */ /* 0x002fc600078e02ff */
[----:B------:R0:W-:Y:S01]  /*173e0*/  STL [R1+0xdc], R2 ;  /* 0x0000dc0201007387 */ /* 0x0001e20000100800 */
[----:B--2---:R-:W-:-:S03]  /*173f0*/  IMAD R3, R12, c[0x0][0x190], RZ ;  /* 0x000064000c037a24 */ /* 0x004fc600078e02ff */
[----:B------:R1:W-:Y:S04]  /*17400*/  STL [R1+0xf4], R0 ;  /* 0x0000f40001007387 */ /* 0x0003e80000100800 */
[----:B------:R2:W-:Y:S01]  /*17410*/  STL [R1+0x104], R3 ;  /* 0x0001040301007387 */ /* 0x0005e20000100800 */
[----:B0-----:R-:W-:Y:S02]  /*17420*/  IMAD R2, R13, c[0x0][0x190], RZ ;  /* 0x000064000d027a24 */ /* 0x001fe400078e02ff */
[----:B-1----:R-:W-:-:S03]  /*17430*/  IMAD R0, R14, c[0x0][0x190], RZ ;  /* 0x000064000e007a24 */ /* 0x002fc600078e02ff */
[----:B------:R0:W-:Y:S01]  /*17440*/  STL [R1+0x11c], R2 ;  /* 0x00011c0201007387 */ /* 0x0001e20000100800 */
[----:B--2---:R-:W-:-:S03]  /*17450*/  IMAD R3, R15, c[0x0][0x190], RZ ;  /* 0x000064000f037a24 */ /* 0x004fc600078e02ff */
[----:B------:R1:W-:Y:S04]  /*17460*/  STL [R1+0x12c], R0 ;  /* 0x00012c0001007387 */ /* 0x0003e80000100800 */
[----:B------:R-:W-:Y:S04]  /*17470*/  STL [R1+0x144], R3 ;  /* 0x0001440301007387 */ /* 0x000fe80000100800 */
[----:B------:R-:W2:Y:S01]  /*17480*/  LDL.LU R28, [R1+0x3dc] ;  /* 0x0003dc00011c7983 */ /* 0x000ea20000300800 */
[----:B0-----:R-:W-:-:S05]  /*17490*/  IMAD R2, R29, c[0x0][0x190], RZ ;  /* 0x000064001d027a24 */ /* 0x001fca00078e02ff */
[----:B------:R-:W-:Y:S01]  /*174a0*/  STL [R1+0x158], R2 ;  /* 0x0001580201007387 */ /* 0x000fe20000100800 */
[----:B-1----:R-:W-:-:S03]  /*174b0*/  IMAD R0, R5, c[0x0][0x190], RZ ;  /* 0x0000640005007a24 */ /* 0x002fc600078e02ff */
[----:B--2---:R0:W-:Y:S04]  /*174c0*/  STL [R1+0x1534], R28 ;  /* 0x0015341c01007387 */ /* 0x0041e80000100800 */
[----:B------:R-:W-:Y:S04]  /*174d0*/  STL [R1+0x16c], R0 ;  /* 0x00016c0001007387 */ /* 0x000fe80000100800 */
        /* <DEDUP_REMOVED lines=31> */
[----:B--2---:R-:W-:-:S05]  /*176d0*/  IMAD R28, R28, c[0x0][0x190], RZ ;  /* 0x000064001c1c7a24 */ /* 0x004fca00078e02ff */
[----:B------:R0:W-:Y:S04]  /*176e0*/  STL [R1+0x184], R28 ;  /* 0x0001841c01007387 */ /* 0x0001e80000100800 */
[----:B0-----:R-:W2:Y:S02]  /*176f0*/  LDL.LU R28, [R1+0x1538] ;  /* 0x00153800011c7983 */ /* 0x001ea40000300800 */
[----:B--2---:R-:W-:-:S05]  /*17700*/  IMAD R28, R28, c[0x0][0x190], RZ ;  /* 0x000064001c1c7a24 */ /* 0x004fca00078e02ff */
[----:B------:R0:W-:Y:S04]  /*17710*/  STL [R1+0x198], R28 ;  /* 0x0001981c01007387 */ /* 0x0001e80000100800 */
[----:B0-----:R-:W2:Y:S01]  /*17720*/  LDL.LU R28, [R1+0x1534] ;  /* 0x00153400011c7983 */ /* 0x001ea20000300800 */
[----:B---3--:R-:W-:Y:S02]  /*17730*/  IMAD R25, R25, c[0x0][0x190], RZ ;  /* 0x0000640019197a24 */ /* 0x008fe400078e02ff */
[----:B------:R-:W-:Y:S02]  /*17740*/  IMAD R3, R3, c[0x0][0x190], RZ ;  /* 0x0000640003037a24 */ /* 0x000fe400078e02ff */
[----:B--2---:R-:W-:-:S05]  /*17750*/  IMAD R28, R28, c[0x0][0x190], RZ ;  /* 0x000064001c1c7a24 */ /* 0x004fca00078e02ff */
[----:B------:R4:W-:Y:S04]  /*17760*/  STL [R1+0x1ac], R28 ;  /* 0x0001ac1c01007387 */ /* 0x0009e80000100800 */
[----:B------:R5:W-:Y:S01]  /*17770*/  STL [R1+0x1c4], R25 ;  /* 0x0001c41901007387 */ /* 0x000be20000100800 */
[----:B----4-:R-:W-:Y:S02]  /*17780*/  IMAD R28, R24, c[0x0][0x190], RZ ;  /* 0x00006400181c7a24 */ /* 0x010fe400078e02ff */
[----:B------:R-:W-:Y:S02]  /*17790*/  IMAD R24, R22, c[0x0][0x190], RZ ;  /* 0x0000640016187a24 */ /* 0x000fe400078e02ff */
[----:B-----5:R-:W-:Y:S02]  /*177a0*/  IMAD R25, R23, c[0x0][0x190], RZ ;  /* 0x0000640017197a24 */ /* 0x020fe400078e02ff */
[----:B------:R-:W-:Y:S01]  /*177b0*/  IMAD R23, R21, c[0x0][0x190], RZ ;  /* 0x0000640015177a24 */ /* 0x000fe200078e02ff */
[----:B------:R-:W-:Y:S01]  /*177c0*/  STL [R1+0x1d4], R28 ;  /* 0x0001d41c01007387 */ /* 0x000fe20000100800 */
[----:B------:R-:W-:-:S02]  /*177d0*/  IMAD R22, R20, c[0x0][0x190], RZ ;  /* 0x0000640014167a24 */ /* 0x000fc400078e02ff */
[----:B------:R-:W-:Y:S01]  /*177e0*/  IMAD R21, R19, c[0x0][0x190], RZ ;  /* 0x0000640013157a24 */ /* 0x000fe200078e02ff */
[----:B------:R-:W-:Y:S01]  /*177f0*/  STL [R1+0x1ec], R25 ;  /* 0x0001ec1901007387 */ /* 0x000fe20000100800 */
[----:B------:R-:W-:Y:S02]  /*17800*/  IMAD R20, R18, c[0x0][0x190], RZ ;  /* 0x0000640012147a24 */ /* 0x000fe400078e02ff */
[----:B------:R-:W-:Y:S01]  /*17810*/  IMAD R19, R17, c[0x0][0x190], RZ ;  /* 0x0000640011137a24 */ /* 0x000fe200078e02ff */
[----:B------:R-:W-:Y:S01]  /*17820*/  STL [R1+0x1fc], R24 ;  /* 0x0001fc1801007387 */ /* 0x000fe20000100800 */
[----:B------:R-:W-:Y:S02]  /*17830*/  IMAD R18, R16, c[0x0][0x190], RZ ;  /* 0x0000640010127a24 */ /* 0x000fe400078e02ff */
[----:B------:R-:W-:Y:S01]  /*17840*/  IMAD R17, R27, c[0x0][0x190], RZ ;  /* 0x000064001b117a24 */ /* 0x000fe200078e02ff */
[----:B------:R-:W-:Y:S01]  /*17850*/  STL [R1+0x214], R23 ;  /* 0x0002141701007387 */ /* 0x000fe20000100800 */
[----:B------:R-:W-:-:S03]  /*17860*/  IMAD R16, R0, c[0x0][0x190], RZ ;  /* 0x0000640000107a24 */ /* 0x000fc600078e02ff */
[----:B------:R-:W-:Y:S01]  /*17870*/  STL [R1+0x228], R22 ;  /* 0x0002281601007387 */ /* 0x000fe20000100800 */
[----:B------:R-:W-:-:S03]  /*17880*/  IMAD R0, R2, c[0x0][0x190], RZ ;  /* 0x0000640002007a24 */ /* 0x000fc600078e02ff */
[----:B------:R-:W-:Y:S04]  /*17890*/  STL [R1+0x23c], R21 ;  /* 0x00023c1501007387 */ /* 0x000fe80000100800 */
[----:B------:R-:W-:Y:S04]  /*178a0*/  STL [R1+0x254], R20 ;  /* 0x0002541401007387 */ /* 0x000fe80000100800 */
[----:B------:R-:W-:Y:S01]  /*178b0*/  STL [R1+0x268], R19 ;  /* 0x0002681301007387 */ /* 0x000fe20000100800 */
[----:B------:R-:W-:-:S03]  /*178c0*/  IMAD R2, R4, c[0x0][0x190], RZ ;  /* 0x0000640004027a24 */ /* 0x000fc600078e02ff */
[----:B------:R-:W-:Y:S04]  /*178d0*/  STL [R1+0x27c], R18 ;  /* 0x00027c1201007387 */ /* 0x000fe80000100800 */
[----:B------:R-:W-:Y:S04]  /*178e0*/  STL [R1+0x294], R17 ;  /* 0x0002941101007387 */ /* 0x000fe80000100800 */
[----:B------:R-:W-:Y:S04]  /*178f0*/  STL [R1+0x2a4], R16 ;  /* 0x0002a41001007387 */ /* 0x000fe80000100800 */
[----:B------:R0:W-:Y:S04]  /*17900*/  STL [R1+0x2bc], R0 ;  /* 0x0002bc0001007387 */ /* 0x0001e80000100800 */
[----:B------:R1:W-:Y:S01]  /*17910*/  STL [R1+0x2cc], R3 ;  /* 0x0002cc0301007387 */ /* 0x0003e20000100800 */
[----:B0-----:R-:W-:-:S03]  /*17920*/  IMAD R0, R26, c[0x0][0x190], RZ ;  /* 0x000064001a007a24 */ /* 0x001fc600078e02ff */
[----:B------:R0:W-:Y:S01]  /*17930*/  STL [R1+0x2e4], R2 ;  /* 0x0002e40201007387 */ /* 0x0001e20000100800 */
[----:B-1----:R-:W-:-:S03]  /*17940*/  IMAD R3, R6, c[0x0][0x190], RZ ;  /* 0x0000640006037a24 */ /* 0x002fc600078e02ff */
        /* <DEDUP_REMOVED lines=21> */
[----:B0-----:R-:W-:Y:S02]  /*17aa0*/  IMAD R2, R29, c[0x0][0x190], RZ ;  /* 0x000064001d027a24 */ /* 0x001fe400078e02ff */
[----:B-1----:R-:W-:-:S03]  /*17ab0*/  IMAD R0, R5, c[0x0][0x190], RZ ;  /* 0x0000640005007a24 */ /* 0x002fc600078e02ff */
[----:B------:R-:W-:Y:S04]  /*17ac0*/  STL [R1+0x380], R2 ;  /* 0x0003800201007387 */ /* 0x000fe80000100800 */
        /* <DEDUP_REMOVED lines=525> */
[----:B----4-:R-:W-:Y:S02]  /*19ba0*/  IMAD R24, R24, c[0x0][0x190], RZ ;  /* 0x0000640018187a24 */ /* 0x010fe400078e02ff */
[----:B-----5:R-:W-:Y:S02]  /*19bb0*/  IMAD R23, R23, c[0x0][0x190], RZ ;  /* 0x0000640017177a24 */ /* 0x020fe400078e02ff */
[----:B------:R-:W-:-:S02]  /*19bc0*/  IMAD R22, R22, c[0x0][0x190], RZ ;  /* 0x0000640016167a24 */ /* 0x000fc400078e02ff */
[----:B------:R-:W-:Y:S02]  /*19bd0*/  IMAD R21, R21, c[0x0][0x190], RZ ;  /* 0x0000640015157a24 */ /* 0x000fe400078e02ff */
[----:B------:R-:W-:Y:S02]  /*19be0*/  IMAD R20, R20, c[0x0][0x190], RZ ;  /* 0x0000640014147a24 */ /* 0x000fe400078e02ff */
[----:B------:R-:W-:Y:S02]  /*19bf0*/  IMAD R19, R19, c[0x0][0x190], RZ ;  /* 0x0000640013137a24 */ /* 0x000fe400078e02ff */
[----:B------:R-:W-:Y:S02]  /*19c00*/  IMAD R18, R18, c[0x0][0x190], RZ ;  /* 0x0000640012127a24 */ /* 0x000fe400078e02ff */
[----:B------:R-:W-:Y:S02]  /*19c10*/  IMAD R17, R17, c[0x0][0x190], RZ ;  /* 0x0000640011117a24 */ /* 0x000fe400078e02ff */
        /* <DEDUP_REMOVED lines=19> */
[----:B--2---:R-:W-:-:S05]  /*19d50*/  IMAD R28, R28, c[0x0][0x190], RZ ;  /* 0x000064001c1c7a24 */ /* 0x004fca00078e02ff */
        /* <DEDUP_REMOVED lines=57> */
[----:B0-----:R-:W2:Y:S02]  /*1a0f0*/  LDL.LU R5, [R1+0x1490] ;  /* 0x0014900001057983 */ /* 0x001ea40000300800 */
[----:B--2---:R-:W-:-:S05]  /*1a100*/  IMAD R5, R5, c[0x0][0x190], RZ ;  /* 0x0000640005057a24 */ /* 0x004fca00078e02ff */
[----:B------:R0:W-:Y:S04]  /*1a110*/  STL [R1], R5 ;  /* 0x0000000501007387 */ /* 0x0001e80000100800 */
[----:B0-----:R-:W2:Y:S01]  /*1a120*/  LDL.LU R5, [R1+0x148c] ;  /* 0x00148c0001057983 */ /* 0x001ea20000300800 */
[----:B------:R-:W-:Y:S02]  /*1a130*/  IMAD R29, R29, c[0x0][0x190], RZ ;  /* 0x000064001d1d7a24 */ /* 0x000fe400078e02ff */
[----:B------:R-:W-:Y:S02]  /*1a140*/  IMAD R15, R15, c[0x0][0x190], RZ ;  /* 0x000064000f0f7a24 */ /* 0x000fe400078e02ff */
[----:B------:R-:W-:Y:S02]  /*1a150*/  IMAD R14, R14, c[0x0][0x190], RZ ;  /* 0x000064000e0e7a24 */ /* 0x000fe400078e02ff */
        /* <DEDUP_REMOVED lines=15> */
[----:B------:R-:W-:Y:S01]  /*1a250*/  STL [R1+0x1470], R10 ;  /* 0x0014700a01007387 */ /* 0x000fe20000100800 */
[----:B------:R-:W-:-:S03]  /*1a260*/  IMAD R4, R4, c[0x0][0x190], RZ ;  /* 0x0000640004047a24 */ /* 0x000fc600078e02ff */
[----:B------:R-:W-:Y:S04]  /*1a270*/  STL [R1+0x1474], R9 ;  /* 0x0014740901007387 */ /* 0x000fe80000100800 */
[----:B------:R-:W-:Y:S04]  /*1a280*/  STL [R1+0x1478], R8 ;  /* 0x0014780801007387 */ /* 0x000fe80000100800 */
        /* <DEDUP_REMOVED lines=8> */
[----:B------:R-:W3:Y:S01]  /*1a310*/  LDL.LU R8, [R1+0xf4] ;  /* 0x0000f40001087983 */ /* 0x000ee20000300800 */
[----:B--2---:R-:W-:-:S02]  /*1a320*/  LEA R10, P3, R17, R5, 0x1 ;  /* 0x00000005110a7211 */ /* 0x004fc400078608ff */
[----:B------:R-:W-:-:S03]  /*1a330*/  LEA R9, P2, R18, R5, 0x1 ;  /* 0x0000000512097211 */ /* 0x000fc600078408ff */
[----:B------:R-:W-:Y:S04]  /*1a340*/  STL [R1+0x100c], R10 ;  /* 0x00100c0a01007387 */ /* 0x000fe80000100800 */
[----:B------:R0:W-:Y:S01]  /*1a350*/  STL [R1+0x1010], R9 ;  /* 0x0010100901007387 */ /* 0x0001e20000100800 */
[----:B------:R-:W-:-:S03]  /*1a360*/  LEA R11, P1, R19, R5, 0x1 ;  /* 0x00000005130b7211 */ /* 0x000fc600078208ff */
[----:B0-----:R-:W2:Y:S01]  /*1a370*/  LDL.LU R9, [R1+0x104] ;  /* 0x0001040001097983 */ /* 0x001ea20000300800 */
[----:B------:R-:W-:-:S03]  /*1a380*/  LEA R10, P0, R20, R5, 0x1 ;  /* 0x00000005140a7211 */ /* 0x000fc600078008ff */
[----:B------:R-:W-:Y:S04]  /*1a390*/  STL [R1+0x1014], R11 ;  /* 0x0010140b01007387 */ /* 0x000fe80000100800 */
[----:B------:R0:W-:Y:S01]  /*1a3a0*/  STL [R1+0x1018], R10 ;  /* 0x0010180a01007387 */ /* 0x0001e20000100800 */
[----:B------:R-:W-:-:S03]  /*1a3b0*/  LEA R12, P4, R21, R5, 0x1 ;  /* 0x00000005150c7211 */ /* 0x000fc600078808ff */
[----:B0-----:R-:W2:Y:S01]  /*1a3c0*/  LDL.LU R10, [R1+0x11c] ;  /* 0x00011c00010a7983 */ /* 0x001ea20000300800 */
[----:B------:R-:W-:-:S03]  /*1a3d0*/  LEA R11, P6, R22, R5, 0x1 ;  /* 0x00000005160b7211 */ /* 0x000fc600078c08ff */
[----:B------:R-:W-:Y:S04]  /*1a3e0*/  STL [R1+0x101c], R12 ;  /* 0x00101c0c01007387 */ /* 0x000fe80000100800 */
[----:B------:R0:W-:Y:S04]  /*1a3f0*/  STL [R1+0x1020], R11 ;  /* 0x0010200b01007387 */ /* 0x0001e80000100800 */
[----:B0-----:R-:W2:Y:S01]  /*1a400*/  LDL.LU R11, [R1+0x12c] ;  /* 0x00012c00010b7983 */ /* 0x001ea20000300800 */
[----:B-----5:R-:W-:Y:S02]  /*1a410*/  LEA R13, P5, R23, R5, 0x1 ;  /* 0x00000005170d7211 */ /* 0x020fe400078a08ff */
[----:B------:R-:W-:-:S02]  /*1a420*/  LEA.HI.X.SX32 R12, R17, R16, 0x1, P3 ;  /* 0x00000010110c7211 */ /* 0x000fc400018f0eff */
[----:B----4-:R-:W-:Y:S01]  /*1a430*/  LEA R14, P3, R24, R5, 0x1 ;  /* 0x00000005180e7211 */ /* 0x010fe200078608ff */
[----:B------:R0:W-:Y:S04]  /*1a440*/  STL [R1+0x1024], R13 ;  /* 0x0010240d01007387 */ /* 0x0001e80000100800 */
[----:B------:R1:W-:Y:S01]  /*1a450*/  STL [R1+0x1004], R12 ;  /* 0x0010040c01007387 */ /* 0x0003e20000100800 */
[----:B0-----:R-:W-:-:S03]  /*1a460*/  LEA.HI.X.SX32 R13, R18, R16, 0x1, P2 ;  /* 0x00000010120d7211 */ /* 0x001fc600010f0eff */
[----:B-1----:R-:W4:Y:S01]  /*1a470*/  LDL.LU R12, [R1+0x144] ;  /* 0x00014400010c7983 */ /* 0x002f220000300800 */
[----:B---3--:R-:W-:-:S03]  /*1a480*/  LEA R15, P2, R25, R5, 0x1 ;  /* 0x00000005190f7211 */ /* 0x008fc600078408ff */
[----:B------:R0:W-:Y:S04]  /*1a490*/  STL [R1+0x1008], R14 ;  /* 0x0010080e01007387 */ /* 0x0001e80000100800 */
[----:B------:R1:W-:Y:S01]  /*1a4a0*/  STL [R1+0xffc], R13 ;  /* 0x000ffc0d01007387 */ /* 0x0003e20000100800 */
[----:B0-----:R-:W-:-:S03]  /*1a4b0*/  LEA.HI.X.SX32 R14, R19, R16, 0x1, P1 ;  /* 0x00000010130e7211 */ /* 0x001fc600008f0eff */
[----:B-1----:R-:W3:Y:S01]  /*1a4c0*/  LDL.LU R13, [R1+0x158] ;  /* 0x00015800010d7983 */ /* 0x002ee20000300800 */
[----:B------:R-:W-:-:S03]  /*1a4d0*/  LEA R17, P1, R28, R5, 0x1 ;  /* 0x000000051c117211 */ /* 0x000fc600078208ff */
[----:B------:R0:W-:Y:S04]  /*1a4e0*/  STL [R1+0x1000], R15 ;  /* 0x0010000f01007387 */ /* 0x0001e80000100800 */
[----:B------:R1:W-:Y:S01]  /*1a4f0*/  STL [R1+0xff4], R14 ;  /* 0x000ff40e01007387 */ /* 0x0003e20000100800 */
[----:B0-----:R-:W-:-:S03]  /*1a500*/  LEA.HI.X.SX32 R15, R20, R16, 0x1, P0 ;  /* 0x00000010140f7211 */ /* 0x001fc600000f0eff */
[----:B-1----:R-:W5:Y:S01]  /*1a510*/  LDL.LU R14, [R1+0x16c] ;  /* 0x00016c00010e7983 */ /* 0x002f620000300800 */
[----:B------:R-:W-:-:S03]  /*1a520*/  LEA R18, P0, R4, R5, 0x1 ;  /* 0x0000000504127211 */ /* 0x000fc600078008ff */
[----:B------:R0:W-:Y:S04]  /*1a530*/  STL [R1+0xff8], R17 ;  /* 0x000ff81101007387 */ /* 0x0001e80000100800 */
[----:B------:R1:W-:Y:S01]  /*1a540*/  STL [R1+0xfec], R15 ;  /* 0x000fec0f01007387 */ /* 0x0003e20000100800 */
[----:B0-----:R-:W-:-:S03]  /*1a550*/  LEA.HI.X.SX32 R17, R21, R16, 0x1, P4 ;  /* 0x0000001015117211 */ /* 0x001fc600020f0eff */
[----:B-1----:R-:W5:Y:S04]  /*1a560*/  LDL.LU R15, [R1+0x184] ;  /* 0x00018400010f7983 */ /* 0x002f680000300800 */
[----:B------:R0:W-:Y:S04]  /*1a570*/  STL [R1+0xff0], R18 ;  /* 0x000ff01201007387 */ /* 0x0001e80000100800 */
[----:B------:R1:W-:Y:S04]  /*1a580*/  STL [R1+0xfe4], R17 ;  /* 0x000fe41101007387 */ /* 0x0003e80000100800 */
[----:B------:R-:W5:Y:S01]  /*1a590*/  LDL.LU R29, [R1+0x198] ;  /* 0x00019800011d7983 */ /* 0x000f620000300800 */
[----:B0-----:R-:W-:-:S02]  /*1a5a0*/  LEA R18, P4, R26, R5, 0x1 ;  /* 0x000000051a127211 */ /* 0x001fc400078808ff */
[----:B-1----:R-:W-:-:S03]  /*1a5b0*/  LEA.HI.X.SX32 R17, R22, R16, 0x1, P6 ;  /* 0x0000001016117211 */ /* 0x002fc600030f0eff */
[----:B------:R0:W-:Y:S04]  /*1a5c0*/  STL [R1+0xfe8], R18 ;  /* 0x000fe81201007387 */ /* 0x0001e80000100800 */
[----:B------:R1:W-:Y:S04]  /*1a5d0*/  STL [R1+0xfdc], R17 ;  /* 0x000fdc1101007387 */ /* 0x0003e80000100800 */
[----:B------:R-:W5:Y:S01]  /*1a5e0*/  LDL.LU R19, [R1+0x1ac] ;  /* 0x0001ac0001137983 */ /* 0x000f620000300800 */
[----:B0-----:R-:W-:Y:S02]  /*1a5f0*/  LEA R18, P6, R6, R5, 0x1 ;  /* 0x0000000506127211 */ /* 0x001fe400078c08ff */
[----:B-1----:R-:W-:-:S03]  /*1a600*/  LEA.HI.X.SX32 R17, R23, R16, 0x1, P5 ;  /* 0x0000001017117211 */ /* 0x002fc600028f0eff */
[----:B------:R0:W-:Y:S04]  /*1a610*/  STL [R1+0xfe0], R18 ;  /* 0x000fe01201007387 */ /* 0x0001e80000100800 */
[----:B------:R1:W-:Y:S01]  /*1a620*/  STL [R1+0xfd4], R17 ;  /* 0x000fd41101007387 */ /* 0x0003e20000100800 */
[----:B------:R-:W-:-:S03]  /*1a630*/  LEA R20, P5, R7, R5, 0x1 ;  /* 0x0000000507147211 */ /* 0x000fc600078a08ff */
[----:B0-----:R-:W5:Y:S01]  /*1a640*/  LDL.LU R18, [R1+0x1c4] ;  /* 0x0001c40001127983 */ /* 0x001f620000300800 */
[----:B-1----:R-:W-:-:S03]  /*1a650*/  LEA.HI.X.SX32 R17, R24, R16, 0x1, P3 ;  /* 0x0000001018117211 */ /* 0x002fc600018f0eff */
[----:B------:R0:W-:Y:S01]  /*1a660*/  STL [R1+0xfd8], R20 ;  /* 0x000fd81401007387 */ /* 0x0001e20000100800 */
[----:B------:R-:W-:-:S03]  /*1a670*/  LEA R21, P3, R8, R5, 0x1 ;  /* 0x0000000508157211 */ /* 0x000fc600078608ff */
[----:B------:R1:W-:Y:S04]  /*1a680*/  STL [R1+0xfcc], R17 ;  /* 0x000fcc1101007387 */ /* 0x0003e80000100800 */
[----:B0-----:R-:W5:Y:S01]  /*1a690*/  LDL.LU R20, [R1+0x1d4] ;  /* 0x0001d40001147983 */ /* 0x001f620000300800 */
[----:B-1----:R-:W-:-:S03]  /*1a6a0*/  LEA.HI.X.SX32 R17, R25, R16, 0x1, P2 ;  /* 0x0000001019117211 */ /* 0x002fc600010f0eff */
[----:B------:R-:W-:Y:S04]  /*1a6b0*/  STL [R1+0xfd0], R21 ;  /* 0x000fd01501007387 */ /* 0x000fe80000100800 */
[----:B------:R0:W-:Y:S04]  /*1a6c0*/  STL [R1+0x848], R17 ;  /* 0x0008481101007387 */ /* 0x0001e80000100800 */
[----:B0-----:R-:W5:Y:S01]  /*1a6d0*/  LDL.LU R17, [R1+0x1ec] ;  /* 0x0001ec0001117983 */ /* 0x001f620000300800 */
[----:B------:R-:W-:Y:S02]  /*1a6e0*/  LEA.HI.X.SX32 R21, R28, R16, 0x1, P1 ;  /* 0x000000101c157211 */ /* 0x000fe400008f0eff */
[----:B--2---:R-:W-:-:S05]  /*1a6f0*/  LEA R22, P2, R9, R5, 0x1 ;  /* 0x0000000509167211 */ /* 0x004fca00078408ff */
[----:B------:R-:W-:Y:S04]  /*1a700*/  STL [R1+0x868], R22 ;  /* 0x0008681601007387 */ /* 0x000fe80000100800 */
[----:B------:R0:W-:Y:S02]  /*1a710*/  STL [R1+0x84c], R21 ;  /* 0x00084c1501007387 */ /* 0x0001e40000100800 */
[----:B0-----:R-:W-:Y:S02]  /*1a720*/  LEA.HI.X.SX32 R21, R4, R16, 0x1, P0 ;  /* 0x0000001004157211 */ /* 0x001fe400000f0eff */
[----:B------:R-:W2:Y:S01]  /*1a730*/  LDL.LU R4, [R1+0x1fc] ;  /* 0x0001fc0001047983 */ /* 0x000ea20000300800 */
[----:B------:R-:W-:-:S05]  /*1a740*/  LEA R22, P1, R10, R5, 0x1 ;  /* 0x000000050a167211 */ /* 0x000fca00078208ff */
        /* <DEDUP_REMOVED lines=9> */
[----:B----4-:R-:W-:-:S05]  /*1a7e0*/  LEA R22, P4, R12, R5, 0x1 ;  /* 0x000000050c167211 */ /* 0x010fca00078808ff */
[----:B------:R3:W-:Y:S04]  /*1a7f0*/  STL [R1+0x880], R22 ;  /* 0x0008801601007387 */ /* 0x0007e80000100800 */
[----:B------:R0:W-:Y:S01]  /*1a800*/  STL [R1+0x858], R21 ;  /* 0x0008581501007387 */ /* 0x0001e20000100800 */
[-C--:B---3--:R-:W-:Y:S02]  /*1a810*/  LEA R22, P6, R13, R5.reuse, 0x1 ;  /* 0x000000050d167211 */ /* 0x088fe400078c08ff */
[----:B0-----:R-:W-:Y:S02]  /*1a820*/  LEA.HI.X.SX32 R21, R7, R16, 0x1, P5 ;  /* 0x0000001007157211 */ /* 0x001fe400028f0eff */
[----:B------:R-:W3:Y:S04]  /*1a830*/  LDL.LU R7, [R1+0x23c] ;  /* 0x00023c0001077983 */ /* 0x000ee80000300800 */
[----:B------:R5:W-:Y:S04]  /*1a840*/  STL [R1+0x888], R22 ;  /* 0x0008881601007387 */ /* 0x000be80000100800 */
[----:B------:R0:W-:Y:S01]  /*1a850*/  STL [R1+0x85c], R21 ;  /* 0x00085c1501007387 */ /* 0x0001e20000100800 */
[----:B-----5:R-:W-:-:S02]  /*1a860*/  LEA R22, P5, R14, R5, 0x1 ;  /* 0x000000050e167211 */ /* 0x020fc400078a08ff */
[----:B0-----:R-:W-:Y:S02]  /*1a870*/  LEA.HI.X.SX32 R21, R8, R16, 0x1, P3 ;  /* 0x0000001008157211 */ /* 0x001fe400018f0eff */
[----:B------:R-:W4:Y:S04]  /*1a880*/  LDL.LU R8, [R1+0x254] ;  /* 0x0002540001087983 */ /* 0x000f280000300800 */
[----:B------:R0:W-:Y:S04]  /*1a890*/  STL [R1+0x890], R22 ;  /* 0x0008901601007387 */ /* 0x0001e80000100800 */
[----:B------:R1:W-:Y:S01]  /*1a8a0*/  STL [R1+0x860], R21 ;  /* 0x0008601501007387 */ /* 0x0003e20000100800 */
[----:B0-----:R-:W-:-:S02]  /*1a8b0*/  LEA R22, P3, R15, R5, 0x1 ;  /* 0x000000050f167211 */ /* 0x001fc400078608ff */
[----:B-1----:R-:W-:Y:S02]  /*1a8c0*/  LEA.HI.X.SX32 R21, R9, R16, 0x1, P2 ;  /* 0x0000001009157211 */ /* 0x002fe400010f0eff */
[----:B------:R-:W5:Y:S04]  /*1a8d0*/  LDL.LU R9, [R1+0x268] ;  /* 0x0002680001097983 */ /* 0x000f680000300800 */
        /* <DEDUP_REMOVED lines=8> */
[-C--:B-1----:R-:W-:Y:S02]  /*1a960*/  LEA.HI.X.SX32 R21, R11, R16.reuse, 0x1, P0 ;  /* 0x000000100b157211 */ /* 0x082fe400000f0eff */
[----:B------:R-:W5:Y:S04]  /*1a970*/  LDL.LU R11, [R1+0x294] ;  /* 0x00029400010b7983 */ /* 0x000f680000300800 */
[----:B------:R-:W-:Y:S04]  /*1a980*/  STL [R1+0x8a8], R22 ;  /* 0x0008a81601007387 */ /* 0x000fe80000100800 */
[----:B------:R0:W-:Y:S02]  /*1a990*/  STL [R1+0x874], R21 ;  /* 0x0008741501007387 */ /* 0x0001e40000100800 */
[----:B0-----:R-:W-:-:S02]  /*1a9a0*/  LEA.HI.X.SX32 R21, R12, R16, 0x1, P4 ;  /* 0x000000100c157211 */ /* 0x001fc400020f0eff */
[----:B------:R-:W5:Y:S01]  /*1a9b0*/  LDL.LU R12, [R1+0x2a4] ;  /* 0x0002a400010c7983 */ /* 0x000f620000300800 */
[----:B------:R-:W-:-:S05]  /*1a9c0*/  LEA R22, P0, R18, R5, 0x1 ;  /* 0x0000000512167211 */ /* 0x000fca00078008ff */
[----:B------:R0:W-:Y:S04]  /*1a9d0*/  STL [R1+0x8b0], R22 ;  /* 0x0008b01601007387 */ /* 0x0001e80000100800 */
[----:B------:R1:W-:Y:S01]  /*1a9e0*/  STL [R1+0x87c], R21 ;  /* 0x00087c1501007387 */ /* 0x0003e20000100800 */
[-C--:B0-----:R-:W-:Y:S02]  /*1a9f0*/  LEA R22, P4, R20, R5.reuse, 0x1 ;  /* 0x0000000514167211 */ /* 0x081fe400078808ff */
        /* <DEDUP_REMOVED lines=26> */
[----:B---3--:R-:W-:-:S05]  /*1aba0*/  LEA R22, P1, R7, R5, 0x1 ;  /* 0x0000000507167211 */ /* 0x008fca00078208ff */
[----:B------:R-:W-:Y:S04]  /*1abb0*/  STL [R1+0x8e0], R22 ;  /* 0x0008e01601007387 */ /* 0x000fe80000100800 */
[----:B------:R0:W-:Y:S02]  /*1abc0*/  STL [R1+0x8ac], R21 ;  /* 0x0008ac1501007387 */ /* 0x0001e40000100800 */
[----:B0-----:R-:W-:Y:S02]  /*1abd0*/  LEA.HI.X.SX32 R21, R20, R16, 0x1, P4 ;  /* 0x0000001014157211 */ /* 0x001fe400020f0eff */
[-C--:B----4-:R-:W-:Y:S01]  /*1abe0*/  LEA R22, P0, R8, R5.reuse, 0x1 ;  /* 0x0000000508167211 */ /* 0x090fe200078008ff */
        /* <DEDUP_REMOVED lines=26> */
[----:B------:R-:W-:Y:S04]  /*1ad90*/  STL [R1+0x910], R22 ;  /* 0x0009101601007387 */ /* 0x000fe80000100800 */
[----:B------:R0:W-:Y:S02]  /*1ada0*/  STL [R1+0x8dc], R21 ;  /* 0x0008dc1501007387 */ /* 0x0001e40000100800 */
[----:B0-----:R-:W-:Y:S02]  /*1adb0*/  LEA.HI.X.SX32 R21, R8, R16, 0x1, P0 ;  /* 0x0000001008157211 */ /* 0x001fe400000f0eff */
[----:B------:R-:W5:Y:S01]  /*1adc0*/  LDL.LU R8, [R1+0x388] ;  /* 0x0003880001087983 */ /* 0x000f620000300800 */
[----:B------:R-:W-:-:S05]  /*1add0*/  LEA R22, P1, R14, R5, 0x1 ;  /* 0x000000050e167211 */ /* 0x000fca00078208ff */
[----:B------:R0:W-:Y:S04]  /*1ade0*/  STL [R1+0x918], R22 ;  /* 0x0009181601007387 */ /* 0x0001e80000100800 */
[----:B------:R1:W-:Y:S01]  /*1adf0*/  STL [R1+0x8e4], R21 ;  /* 0x0008e41501007387 */ /* 0x0003e20000100800 */
[----:B0-----:R-:W-:Y:S02]  /*1ae00*/  LEA R22, P0, R15, R5, 0x1 ;  /* 0x000000050f167211 */ /* 0x001fe400078008ff */
        /* <DEDUP_REMOVED lines=25> */
[----:B------:R-:W3:Y:S01]  /*1afa0*/  LDL.LU R14, [R1+0x36c] ;  /* 0x00036c00010e7983 */ /* 0x000ee20000300800 */
[----:B----4-:R-:W-:-:S05]  /*1afb0*/  LEA R22, P2, R17, R5, 0x1 ;  /* 0x0000000511167211 */ /* 0x010fca00078408ff */
[----:B------:R-:W-:Y:S04]  /*1afc0*/  STL [R1+0x948], R22 ;  /* 0x0009481601007387 */ /* 0x000fe80000100800 */
[----:B------:R0:W-:Y:S02]  /*1afd0*/  STL [R1+0x914], R21 ;  /* 0x0009141501007387 */ /* 0x0001e40000100800 */
[----:B0-----:R-:W-:Y:S02]  /*1afe0*/  LEA.HI.X.SX32 R21, R15, R16, 0x1, P0 ;  /* 0x000000100f157211 */ /* 0x001fe400000f0eff */
[-C--:B-----5:R-:W-:Y:S01]  /*1aff0*/  LEA R22, P1, R4, R5.reuse, 0x1 ;  /* 0x0000000504167211 */ /* 0x0a0fe200078208ff */
        /* <DEDUP_REMOVED lines=59> */
[----:B------:R-:W4:Y:S01]  /*1b3b0*/  LDL.LU R10, [R1+0x32c] ;  /* 0x00032c00010a7983 */ /* 0x000f220000300800 */
[----:B-----5:R-:W-:-:S05]  /*1b3c0*/  LEA R22, P3, R29, R5, 0x1 ;  /* 0x000000051d167211 */ /* 0x020fca00078608ff */
[----:B------:R-:W-:Y:S04]  /*1b3d0*/  STL [R1+0x9b0], R22 ;  /* 0x0009b01601007387 */ /* 0x000fe80000100800 */
[----:B------:R0:W-:Y:S02]  /*1b3e0*/  STL [R1+0x97c], R21 ;  /* 0x00097c1501007387 */ /* 0x0001e40000100800 */
[----:B0-----:R-:W-:Y:S02]  /*1b3f0*/  LEA.HI.X.SX32 R21, R11, R16, 0x1, P1 ;  /* 0x000000100b157211 */ /* 0x001fe400008f0eff */
[-C--:B------:R-:W-:Y:S01]  /*1b400*/  LEA R22, P2, R19, R5.reuse, 0x1 ;  /* 0x0000000513167211 */ /* 0x080fe200078408ff */
        /* <DEDUP_REMOVED lines=59> */
[----:B------:R-:W5:Y:S01]  /*1b7c0*/  LDL.LU R6, [R1+0x2ec] ;  /* 0x0002ec0001067983 */ /* 0x000f620000300800 */
[----:B------:R-:W-:-:S05]  /*1b7d0*/  LEA R22, P5, R12, R5, 0x1 ;  /* 0x000000050c167211 */ /* 0x000fca00078a08ff */
        /* <DEDUP_REMOVED lines=63> */
[----:B------:R-:W5:Y:S01]  /*1bbd0*/  LDL.LU R20, [R1+0x2ac] ;  /* 0x0002ac0001147983 */ /* 0x000f620000300800 */
[----:B------:R-:W-:-:S05]  /*1bbe0*/  LEA R22, P6, R8, R5, 0x1 ;  /* 0x0000000508167211 */ /* 0x000fca00078c08ff */
[----:B------:R-:W-:Y:S04]  /*1bbf0*/  STL [R1+0xa80], R22 ;  /* 0x000a801601007387 */ /* 0x000fe80000100800 */
[----:B------:R0:W-:Y:S02]  /*1bc00*/  STL [R1+0xa4c], R21 ;  /* 0x000a4c1501007387 */ /* 0x0001e40000100800 */
[-C--:B0-----:R-:W-:Y:S02]  /*1bc10*/  LEA.HI.X.SX32 R21, R17, R16.reuse, 0x1, P3 ;  /* 0x0000001011157211 */ /* 0x081fe400018f0eff */
[----:B------:R-:W-:Y:S01]  /*1bc20*/  LEA R22, P5, R9, R5, 0x1 ;  /* 0x0000000509167211 */ /* 0x000fe200078a08ff */
        /* <DEDUP_REMOVED lines=412> */
[----:B------:R0:W-:Y:S01]  /*1d5f0*/  STL [R1+0xce4], R21 ;  /* 0x000ce41501007387 */ /* 0x0001e20000100800 */
[-C--:B------:R-:W-:Y:S02]  /*1d600*/  LEA.HI.X.SX32 R20, R20, R16.reuse, 0x1, P3 ;  /* 0x0000001014147211 */ /* 0x080fe400018f0eff */
[----:B0-----:R-:W-:Y:S02]  /*1d610*/  LEA.HI.X.SX32 R21, R18, R16, 0x1, P5 ;  /* 0x0000001012157211 */ /* 0x001fe400028f0eff */
[----:B------:R-:W5:Y:S01]  /*1d620*/  LDL.LU R18, [R1+0x10c] ;  /* 0x00010c0001127983 */ /* 0x000f620000300800 */
[----:B------:R-:W-:-:S05]  /*1d630*/  LEA R22, P6, R7, R5, 0x1 ;  /* 0x0000000507167211 */ /* 0x000fca00078c08ff */
[----:B------:R-:W-:Y:S04]  /*1d640*/  STL [R1+0xd20], R22 ;  /* 0x000d201601007387 */ /* 0x000fe80000100800 */
[----:B------:R0:W-:Y:S04]  /*1d650*/  STL [R1+0xcec], R21 ;  /* 0x000cec1501007387 */ /* 0x0001e80000100800 */
[----:B0-----:R-:W5:Y:S01]  /*1d660*/  LDL.LU R21, [R1+0x108] ;  /* 0x0001080001157983 */ /* 0x001f620000300800 */
[----:B------:R-:W-:-:S05]  /*1d670*/  LEA R22, P5, R8, R5, 0x1 ;  /* 0x0000000508167211 */ /* 0x000fca00078a08ff */
[----:B------:R-:W-:Y:S04]  /*1d680*/  STL [R1+0xd28], R22 ;  /* 0x000d281601007387 */ /* 0x000fe80000100800 */
[----:B------:R0:W-:Y:S02]  /*1d690*/  STL [R1+0xcf4], R20 ;  /* 0x000cf41401007387 */ /* 0x0001e40000100800 */
[----:B0-----:R-:W-:Y:S02]  /*1d6a0*/  LEA.HI.X.SX32 R20, R17, R16, 0x1, P2 ;  /* 0x0000001011147211 */ /* 0x001fe400010f0eff */
[----:B------:R-:W5:Y:S01]  /*1d6b0*/  LDL.LU R17, [R1+0x100] ;  /* 0x0001000001117983 */ /* 0x000f620000300800 */
[----:B------:R-:W-:-:S05]  /*1d6c0*/  LEA R22, P3, R9, R5, 0x1 ;  /* 0x0000000509167211 */ /* 0x000fca00078608ff */
[----:B------:R-:W-:Y:S04]  /*1d6d0*/  STL [R1+0xd30], R22 ;  /* 0x000d301601007387 */ /* 0x000fe80000100800 */
[----:B------:R0:W-:Y:S01]  /*1d6e0*/  STL [R1+0xcfc], R20 ;  /* 0x000cfc1401007387 */ /* 0x0001e20000100800 */
[----:B------:R-:W-:-:S03]  /*1d6f0*/  LEA.HI.X.SX32 R4, R4, R16, 0x1, P1 ;  /* 0x0000001004047211 */ /* 0x000fc600008f0eff */
[----:B0-----:R-:W5:Y:S01]  /*1d700*/  LDL.LU R20, [R1+0xfc] ;  /* 0x0000fc0001147983 */ /* 0x001f620000300800 */
[----:B------:R-:W-:Y:S02]  /*1d710*/  LEA R22, P2, R10, R5, 0x1 ;  /* 0x000000050a167211 */ /* 0x000fe400078408ff */
[----:B------:R-:W-:-:S03]  /*1d720*/  LEA.HI.X.SX32 R23, R26, R16, 0x1, P0 ;  /* 0x000000101a177211 */ /* 0x000fc600000f0eff */
[----:B------:R-:W-:Y:S04]  /*1d730*/  STL [R1+0xd38], R22 ;  /* 0x000d381601007387 */ /* 0x000fe80000100800 */
[----:B------:R0:W-:Y:S04]  /*1d740*/  STL [R1+0xd04], R4 ;  /* 0x000d040401007387 */ /* 0x0001e80000100800 */
[----:B0-----:R-:W5:Y:S01]  /*1d750*/  LDL.LU R4, [R1+0xf8] ;  /* 0x0000f80001047983 */ /* 0x001f620000300800 */
[----:B------:R-:W-:-:S05]  /*1d760*/  LEA R22, P1, R11, R5, 0x1 ;  /* 0x000000050b167211 */ /* 0x000fca00078208ff */
[----:B------:R2:W-:Y:S04]  /*1d770*/  STL [R1+0xd40], R22 ;  /* 0x000d401601007387 */ /* 0x0005e80000100800 */
[----:B------:R-:W-:Y:S04]  /*1d780*/  STL [R1+0xd0c], R23 ;  /* 0x000d0c1701007387 */ /* 0x000fe80000100800 */
[----:B------:R-:W5:Y:S01]  /*1d790*/  LDL.LU R26, [R1+0xf0] ;  /* 0x0000f000011a7983 */ /* 0x000f620000300800 */
[-C--:B------:R-:W-:Y:S02]  /*1d7a0*/  LEA.HI.X.SX32 R6, R6, R16.reuse, 0x1, P4 ;  /* 0x0000001006067211 */ /* 0x080fe400020f0eff */
[----:B------:R-:W-:-:S02]  /*1d7b0*/  LEA.HI.X.SX32 R7, R7, R16, 0x1, P6 ;  /* 0x0000001007077211 */ /* 0x000fc400030f0eff */
[----:B------:R-:W-:Y:S02]  /*1d7c0*/  LEA.HI.X.SX32 R8, R8, R16, 0x1, P5 ;  /* 0x0000001008087211 */ /* 0x000fe400028f0eff */
[----:B--2---:R-:W-:-:S05]  /*1d7d0*/  LEA R22, P0, R12, R5, 0x1 ;  /* 0x000000050c167211 */ /* 0x004fca00078008ff */
[----:B------:R-:W-:Y:S04]  /*1d7e0*/  STL [R1+0xd48], R22 ;  /* 0x000d481601007387 */ /* 0x000fe80000100800 */
[----:B------:R0:W-:Y:S04]  /*1d7f0*/  STL [R1+0xd14], R6 ;  /* 0x000d140601007387 */ /* 0x0001e80000100800 */
[----:B0-----:R-:W2:Y:S01]  /*1d800*/  LDL.LU R6, [R1+0xec] ;  /* 0x0000ec0001067983 */ /* 0x001ea20000300800 */
[----:B------:R-:W-:-:S05]  /*1d810*/  LEA R22, P4, R13, R5, 0x1 ;  /* 0x000000050d167211 */ /* 0x000fca00078808ff */
[----:B------:R-:W-:Y:S04]  /*1d820*/  STL [R1+0xd50], R22 ;  /* 0x000d501601007387 */ /* 0x000fe80000100800 */
[----:B------:R0:W-:Y:S04]  /*1d830*/  STL [R1+0xd1c], R7 ;  /* 0x000d1c0701007387 */ /* 0x0001e80000100800 */
[----:B0-----:R-:W2:Y:S01]  /*1d840*/  LDL.LU R7, [R1+0xe8] ;  /* 0x0000e80001077983 */ /* 0x001ea20000300800 */
[----:B------:R-:W-:-:S05]  /*1d850*/  LEA R22, P6, R14, R5, 0x1 ;  /* 0x000000050e167211 */ /* 0x000fca00078c08ff */
[----:B------:R-:W-:Y:S04]  /*1d860*/  STL [R1+0xd58], R22 ;  /* 0x000d581601007387 */ /* 0x000fe80000100800 */
[----:B------:R0:W-:Y:S04]  /*1d870*/  STL [R1+0xd24], R8 ;  /* 0x000d240801007387 */ /* 0x0001e80000100800 */
[----:B0-----:R-:W2:Y:S01]  /*1d880*/  LDL.LU R8, [R1+0xe4] ;  /* 0x0000e40001087983 */ /* 0x001ea20000300800 */
[----:B------:R-:W-:Y:S02]  /*1d890*/  LEA.HI.X.SX32 R9, R9, R16, 0x1, P3 ;  /* 0x0000001009097211 */ /* 0x000fe400018f0eff */
[----:B---3--:R-:W-:-:S02]  /*1d8a0*/  LEA R22, P5, R15, R5, 0x1 ;  /* 0x000000050f167211 */ /* 0x008fc400078a08ff */
[----:B------:R-:W-:-:S03]  /*1d8b0*/  LEA.HI.X.SX32 R10, R10, R16, 0x1, P2 ;  /* 0x000000100a0a7211 */ /* 0x000fc600010f0eff */
[----:B------:R-:W-:Y:S04]  /*1d8c0*/  STL [R1+0xd60], R22 ;  /* 0x000d601601007387 */ /* 0x000fe80000100800 */
[----:B------:R0:W-:Y:S01]  /*1d8d0*/  STL [R1+0xd2c], R9 ;  /* 0x000d2c0901007387 */ /* 0x0001e20000100800 */
[----:B------:R-:W-:-:S03]  /*1d8e0*/  LEA.HI.X.SX32 R11, R11, R16, 0x1, P1 ;  /* 0x000000100b0b7211 */ /* 0x000fc600008f0eff */
[----:B0-----:R-:W3:Y:S01]  /*1d8f0*/  LDL.LU R9, [R1+0xe0] ;  /* 0x0000e00001097983 */ /* 0x001ee20000300800 */
[----:B----4-:R-:W-:-:S05]  /*1d900*/  LEA R22, P3, R29, R5, 0x1 ;  /* 0x000000051d167211 */ /* 0x010fca00078608ff */
[----:B------:R-:W-:Y:S04]  /*1d910*/  STL [R1+0xd68], R22 ;  /* 0x000d681601007387 */ /* 0x000fe80000100800 */
[----:B------:R0:W-:Y:S01]  /*1d920*/  STL [R1+0xd34], R10 ;  /* 0x000d340a01007387 */ /* 0x0001e20000100800 */
[----:B------:R-:W-:-:S03]  /*1d930*/  LEA.HI.X.SX32 R12, R12, R16, 0x1, P0 ;  /* 0x000000100c0c7211 */ /* 0x000fc600000f0eff */
[----:B0-----:R-:W4:Y:S01]  /*1d940*/  LDL.LU R10, [R1+0xd8] ;  /* 0x0000d800010a7983 */ /* 0x001f220000300800 */
[----:B-----5:R-:W-:-:S05]  /*1d950*/  LEA R22, P2, R19, R5, 0x1 ;  /* 0x0000000513167211 */ /* 0x020fca00078408ff */
[----:B------:R-:W-:Y:S04]  /*1d960*/  STL [R1+0xd70], R22 ;  /* 0x000d701601007387 */ /* 0x000fe80000100800 */
[----:B------:R0:W-:Y:S01]  /*1d970*/  STL [R1+0xd3c], R11 ;  /* 0x000d3c0b01007387 */ /* 0x0001e20000100800 */
[----:B------:R-:W-:-:S03]  /*1d980*/  LEA.HI.X.SX32 R13, R13, R16, 0x1, P4 ;  /* 0x000000100d0d7211 */ /* 0x000fc600020f0eff */
[----:B0-----:R-:W5:Y:S01]  /*1d990*/  LDL.LU R11, [R1+0xd4] ;  /* 0x0000d400010b7983 */ /* 0x001f620000300800 */
[----:B------:R-:W-:-:S05]  /*1d9a0*/  LEA R22, P1, R18, R5, 0x1 ;  /* 0x0000000512167211 */ /* 0x000fca00078208ff */
[----:B------:R-:W-:Y:S04]  /*1d9b0*/  STL [R1+0xd78], R22 ;  /* 0x000d781601007387 */ /* 0x000fe80000100800 */
[----:B------:R0:W-:Y:S01]  /*1d9c0*/  STL [R1+0xd44], R12 ;  /* 0x000d440c01007387 */ /* 0x0001e20000100800 */
[----:B------:R-:W-:-:S03]  /*1d9d0*/  LEA.HI.X.SX32 R14, R14, R16, 0x1, P6 ;  /* 0x000000100e0e7211 */ /* 0x000fc600030f0eff */
[----:B0-----:R-:W5:Y:S01]  /*1d9e0*/  LDL.LU R12, [R1+0xd0] ;  /* 0x0000d000010c7983 */ /* 0x001f620000300800 */
[----:B------:R-:W-:-:S05]  /*1d9f0*/  LEA R22, P0, R21, R5, 0x1 ;  /* 0x0000000515167211 */ /* 0x000fca00078008ff */
[----:B------:R-:W-:Y:S04]  /*1da00*/  STL [R1+0xd80], R22 ;  /* 0x000d801601007387 */ /* 0x000fe80000100800 */
[----:B------:R0:W-:Y:S04]  /*1da10*/  STL [R1+0xd4c], R13 ;  /* 0x000d4c0d01007387 */ /* 0x0001e80000100800 */
[----:B0-----:R-:W5:Y:S01]  /*1da20*/  LDL.LU R13, [R1+0xc8] ;  /* 0x0000c800010d7983 */ /* 0x001f620000300800 */
[----:B------:R-:W-:-:S05]  /*1da30*/  LEA R22, P4, R17, R5, 0x1 ;  /* 0x0000000511167211 */ /* 0x000fca00078808ff */
[----:B------:R-:W-:Y:S04]  /*1da40*/  STL [R1+0xd88], R22 ;  /* 0x000d881601007387 */ /* 0x000fe80000100800 */
[----:B------:R0:W-:Y:S04]  /*1da50*/  STL [R1+0xd54], R14 ;  /* 0x000d540e01007387 */ /* 0x0001e80000100800 */
[----:B0-----:R-:W5:Y:S01]  /*1da60*/  LDL.LU R14, [R1+0xc4] ;  /* 0x0000c400010e7983 */ /* 0x001f620000300800 */
[----:B------:R-:W-:Y:S02]  /*1da70*/  LEA R22, P6, R20, R5, 0x1 ;  /* 0x0000000514167211 */ /* 0x000fe400078c08ff */
[----:B------:R-:W-:-:S03]  /*1da80*/  LEA.HI.X.SX32 R23, R15, R16, 0x1, P5 ;  /* 0x000000100f177211 */ /* 0x000fc600028f0eff */
[----:B------:R0:W-:Y:S04]  /*1da90*/  STL [R1+0xd90], R22 ;  /* 0x000d901601007387 */ /* 0x0001e80000100800 */
[----:B------:R-:W5:Y:S04]  /*1daa0*/  LDL.LU R15, [R1+0xc0] ;  /* 0x0000c000010f7983 */ /* 0x000f680000300800 */
[----:B------:R1:W-:Y:S01]  /*1dab0*/  STL [R1+0xd5c], R23 ;  /* 0x000d5c1701007387 */ /* 0x0003e20000100800 */
[----:B0-----:R-:W-:Y:S02]  /*1dac0*/  LEA R22, P5, R4, R5, 0x1 ;  /* 0x0000000504167211 */ /* 0x001fe400078a08ff */
[----:B-1----:R-:W-:-:S03]  /*1dad0*/  LEA.HI.X.SX32 R23, R29, R16, 0x1, P3 ;  /* 0x000000101d177211 */ /* 0x002fc600018f0eff */
[----:B------:R0:W-:Y:S04]  /*1dae0*/  STL [R1+0xd98], R22 ;  /* 0x000d981601007387 */ /* 0x0001e80000100800 */
[----:B------:R-:W5:Y:S01]  /*1daf0*/  LDL.LU R29, [R1+0xbc] ;  /* 0x0000bc00011d7983 */ /* 0x000f620000300800 */
[----:B0-----:R-:W-:-:S03]  /*1db00*/  LEA R22, P3, R26, R5, 0x1 ;  /* 0x000000051a167211 */ /* 0x001fc600078608ff */
[----:B------:R0:W-:Y:S04]  /*1db10*/  STL [R1+0xd64], R23 ;  /* 0x000d641701007387 */ /* 0x0001e80000100800 */
[----:B------:R-:W-:Y:S01]  /*1db20*/  STL [R1+0xda0], R22 ;  /* 0x000da01601007387 */ /* 0x000fe20000100800 */
[----:B0-----:R-:W-:-:S03]  /*1db30*/  LEA.HI.X.SX32 R23, R19, R16, 0x1, P2 ;  /* 0x0000001013177211 */ /* 0x001fc600010f0eff */
[----:B------:R-:W5:Y:S04]  /*1db40*/  LDL.LU R19, [R1+0xb8] ;  /* 0x0000b80001137983 */ /* 0x000f680000300800 */
[----:B------:R0:W-:Y:S02]  /*1db50*/  STL [R1+0xd6c], R23 ;  /* 0x000d6c1701007387 */ /* 0x0001e40000100800 */
[----:B0-----:R-:W-:Y:S02]  /*1db60*/  LEA.HI.X.SX32 R23, R18, R16, 0x1, P1 ;  /* 0x0000001012177211 */ /* 0x001fe400008f0eff */
[----:B--2---:R-:W-:-:S05]  /*1db70*/  LEA R22, P2, R6, R5, 0x1 ;  /* 0x0000000506167211 */ /* 0x004fca00078408ff */
[----:B------:R0:W-:Y:S04]  /*1db80*/  STL [R1+0xda8], R22 ;  /* 0x000da81601007387 */ /* 0x0001e80000100800 */
[----:B------:R-:W2:Y:S04]  /*1db90*/  LDL.LU R18, [R1+0xb0] ;  /* 0x0000b00001127983 */ /* 0x000ea80000300800 */
[----:B------:R1:W-:Y:S01]  /*1dba0*/  STL [R1+0xd74], R23 ;  /* 0x000d741701007387 */ /* 0x0003e20000100800 */
[----:B0-----:R-:W-:Y:S02]  /*1dbb0*/  LEA R22, P1, R7, R5, 0x1 ;  /* 0x0000000507167211 */ /* 0x001fe400078208ff */
[----:B-1----:R-:W-:-:S03]  /*1dbc0*/  LEA.HI.X.SX32 R23, R21, R16, 0x1, P0 ;  /* 0x0000001015177211 */ /* 0x002fc600000f0eff */
[----:B------:R0:W-:Y:S04]  /*1dbd0*/  STL [R1+0xdb0], R22 ;  /* 0x000db01601007387 */ /* 0x0001e80000100800 */
[----:B------:R-:W-:Y:S01]  /*1dbe0*/  STL [R1+0xd7c], R23 ;  /* 0x000d7c1701007387 */ /* 0x000fe20000100800 */
[----:B0-----:R-:W-:-:S03]  /*1dbf0*/  LEA.HI.X.SX32 R22, R17, R16, 0x1, P4 ;  /* 0x0000001011167211 */ /* 0x001fc600020f0eff */
[----:B------:R-:W2:Y:S01]  /*1dc00*/  LDL.LU R17, [R1+0xac] ;  /* 0x0000ac0001117983 */ /* 0x000ea20000300800 */
[----:B------:R-:W-:-:S05]  /*1dc10*/  LEA R21, P0, R8, R5, 0x1 ;  /* 0x0000000508157211 */ /* 0x000fca00078008ff */
[----:B------:R-:W-:Y:S04]  /*1dc20*/  STL [R1+0xdb8], R21 ;  /* 0x000db81501007387 */ /* 0x000fe80000100800 */
[----:B------:R0:W-:Y:S04]  /*1dc30*/  STL [R1+0xd84], R22 ;  /* 0x000d841601007387 */ /* 0x0001e80000100800 */
[----:B0-----:R-:W2:Y:S01]  /*1dc40*/  LDL.LU R22, [R1+0xa8] ;  /* 0x0000a80001167983 */ /* 0x001ea20000300800 */
[----:B------:R-:W-:Y:S02]  /*1dc50*/  LEA.HI.X.SX32 R20, R20, R16, 0x1, P6 ;  /* 0x0000001014147211 */ /* 0x000fe400030f0eff */
        /* <DEDUP_REMOVED lines=11> */
[----:B------:R0:W-:Y:S04]  /*1dd10*/  STL [R1+0xdd0], R21 ;  /* 0x000dd01501007387 */ /* 0x0001e80000100800 */
[----:B------:R1:W-:Y:S04]  /*1dd20*/  STL [R1+0xd9c], R20 ;  /* 0x000d9c1401007387 */ /* 0x0003e80000100800 */
[----:B0-----:R-:W5:Y:S01]  /*1dd30*/  LDL.LU R21, [R1+0x98] ;  /* 0x0000980001157983 */ /* 0x001f620000300800 */
[----:B-1----:R-:W-:Y:S02]  /*1dd40*/  LEA.HI.X.SX32 R20, R6, R16, 0x1, P2 ;  /* 0x0000001006147211 */ /* 0x002fe400010f0eff */
[----:B------:R-:W-:-:S05]  /*1dd50*/  LEA R23, P3, R12, R5, 0x1 ;  /* 0x000000050c177211 */ /* 0x000fca00078608ff */
[----:B------:R-:W-:Y:S04]  /*1dd60*/  STL [R1+0xdd8], R23 ;  /* 0x000dd81701007387 */ /* 0x000fe80000100800 */
[----:B------:R0:W-:Y:S02]  /*1dd70*/  STL [R1+0xda4], R20 ;  /* 0x000da41401007387 */ /* 0x0001e40000100800 */
[----:B0-----:R-:W-:Y:S02]  /*1dd80*/  LEA.HI.X.SX32 R20, R7, R16, 0x1, P1 ;  /* 0x0000001007147211 */ /* 0x001fe400008f0eff */
[----:B------:R-:W-:-:S05]  /*1dd90*/  LEA R6, P2, R13, R5, 0x1 ;  /* 0x000000050d067211 */ /* 0x000fca00078408ff */
[----:B------:R0:W-:Y:S04]  /*1dda0*/  STL [R1+0xde0], R6 ;  /* 0x000de00601007387 */ /* 0x0001e80000100800 */
[----:B0-----:R-:W5:Y:S01]  /*1ddb0*/  LDL.LU R6, [R1+0x94] ;  /* 0x0000940001067983 */ /* 0x001f620000300800 */
[----:B------:R-:W-:-:S03]  /*1ddc0*/  LEA R7, P1, R14, R5, 0x1 ;  /* 0x000000050e077211 */ /* 0x000fc600078208ff */
[----:B------:R-:W-:Y:S04]  /*1ddd0*/  STL [R1+0xdac], R20 ;  /* 0x000dac1401007387 */ /* 0x000fe80000100800 */
[----:B------:R0:W-:Y:S04]  /*1dde0*/  STL [R1+0xde8], R7 ;  /* 0x000de80701007387 */ /* 0x0001e80000100800 */
[----:B0-----:R-:W5:Y:S01]  /*1ddf0*/  LDL.LU R7, [R1+0x90] ;  /* 0x0000900001077983 */ /* 0x001f620000300800 */
[----:B------:R-:W-:Y:S02]  /*1de00*/  LEA.HI.X.SX32 R20, R8, R16, 0x1, P0 ;  /* 0x0000001008147211 */ /* 0x000fe400000f0eff */
        /* <DEDUP_REMOVED lines=8> */
[-C--:B0-----:R-:W-:Y:S02]  /*1de90*/  LEA.HI.X.SX32 R20, R10, R16.reuse, 0x1, P6 ;  /* 0x000000100a147211 */ /* 0x081fe400030f0eff */
[----:B------:R-:W-:Y:S01]  /*1dea0*/  LEA R10, P6, R19, R5, 0x1 ;  /* 0x00000005130a7211 */ /* 0x000fe200078c08ff */
[----:B-1----:R-:W5:Y:S04]  /*1deb0*/  LDL.LU R9, [R1+0x88] ;  /* 0x0000880001097983 */ /* 0x002f680000300800 */
[----:B------:R-:W-:Y:S04]  /*1dec0*/  STL [R1+0xdc4], R20 ;  /* 0x000dc41401007387 */ /* 0x000fe80000100800 */
[----:B------:R0:W-:Y:S04]  /*1ded0*/  STL [R1+0xe00], R10 ;  /* 0x000e000a01007387 */ /* 0x0001e80000100800 */
[----:B0-----:R-:W5:Y:S01]  /*1dee0*/  LDL.LU R10, [R1+0x84] ;  /* 0x00008400010a7983 */ /* 0x001f620000300800 */
[----:B------:R-:W-:-:S05]  /*1def0*/  LEA.HI.X.SX32 R20, R11, R16, 0x1, P5 ;  /* 0x000000100b147211 */ /* 0x000fca00028f0eff */
[----:B------:R-:W-:Y:S01]  /*1df00*/  STL [R1+0xdcc], R20 ;  /* 0x000dcc1401007387 */ /* 0x000fe20000100800 */
[-C--:B------:R-:W-:Y:S02]  /*1df10*/  LEA.HI.X.SX32 R12, R12, R16.reuse, 0x1, P3 ;  /* 0x000000100c0c7211 */ /* 0x080fe400018f0eff */
[-C--:B------:R-:W-:Y:S02]  /*1df20*/  LEA.HI.X.SX32 R13, R13, R16.reuse, 0x1, P2 ;  /* 0x000000100d0d7211 */ /* 0x080fe400010f0eff */
[----:B------:R-:W-:Y:S02]  /*1df30*/  LEA.HI.X.SX32 R14, R14, R16, 0x1, P1 ;  /* 0x000000100e0e7211 */ /* 0x000fe400008f0eff */
[----:B--2---:R-:W-:-:S05]  /*1df40*/  LEA R11, P5, R18, R5, 0x1 ;  /* 0x00000005120b7211 */ /* 0x004fca00078a08ff */
[----:B------:R0:W-:Y:S04]  /*1df50*/  STL [R1+0xe08], R11 ;  /* 0x000e080b01007387 */ /* 0x0001e80000100800 */
[----:B0-----:R-:W2:Y:S04]  /*1df60*/  LDL.LU R11, [R1+0x80] ;  /* 0x00008000010b7983 */ /* 0x001ea80000300800 */
        /* <DEDUP_REMOVED lines=11> */
[----:B---3--:R-:W-:-:S05]  /*1e020*/  LEA R20, P1, R4, R5, 0x1 ;  /* 0x0000000504147211 */ /* 0x008fca00078208ff */
[----:B------:R4:W-:Y:S04]  /*1e030*/  STL [R1+0xe20], R20 ;  /* 0x000e201401007387 */ /* 0x0009e80000100800 */
[----:B------:R-:W3:Y:S04]  /*1e040*/  LDL.LU R15, [R1+0x70] ;  /* 0x00007000010f7983 */ /* 0x000ee80000300800 */
[----:B------:R0:W-:Y:S01]  /*1e050*/  STL [R1+0xdec], R23 ;  /* 0x000dec1701007387 */ /* 0x0001e20000100800 */
[----:B----4-:R-:W-:Y:S02]  /*1e060*/  LEA R20, P0, R26, R5, 0x1 ;  /* 0x000000051a147211 */ /* 0x010fe400078008ff */
[----:B0-----:R-:W-:-:S03]  /*1e070*/  LEA.HI.X.SX32 R23, R29, R16, 0x1, P4 ;  /* 0x000000101d177211 */ /* 0x001fc600020f0eff */
[----:B------:R5:W-:Y:S04]  /*1e080*/  STL [R1+0xe28], R20 ;  /* 0x000e281401007387 */ /* 0x000be80000100800 */
[----:B------:R-:W4:Y:S01]  /*1e090*/  LDL.LU R29, [R1+0x6c] ;  /* 0x00006c00011d7983 */ /* 0x000f220000300800 */
[----:B------:R-:W-:-:S03]  /*1e0a0*/  LEA.HI.X.SX32 R19, R19, R16, 0x1, P6 ;  /* 0x0000001013137211 */ /* 0x000fc600030f0eff */
[----:B------:R-:W-:Y:S01]  /*1e0b0*/  STL [R1+0xdf4], R23 ;  /* 0x000df41701007387 */ /* 0x000fe20000100800 */
[----:B-----5:R-:W-:-:S05]  /*1e0c0*/  LEA R20, P4, R21, R5, 0x1 ;  /* 0x0000000515147211 */ /* 0x020fca00078808ff */
[----:B------:R0:W-:Y:S01]  /*1e0d0*/  STL [R1+0xe30], R20 ;  /* 0x000e301401007387 */ /* 0x0001e20000100800 */
[----:B------:R-:W-:-:S03]  /*1e0e0*/  LEA.HI.X.SX32 R18, R18, R16, 0x1, P5 ;  /* 0x0000001012127211 */ /* 0x000fc600028f0eff */
[----:B0-----:R-:W5:Y:S04]  /*1e0f0*/  LDL.LU R20, [R1+0x68] ;  /* 0x0000680001147983 */ /* 0x001f680000300800 */
        /* <DEDUP_REMOVED lines=12> */
[----:B------:R-:W-:-:S02]  /*1e1c0*/  LEA.HI.X.SX32 R24, R22, R16, 0x1, P2 ;  /* 0x0000001016187211 */ /* 0x000fc400010f0eff */
[----:B------:R-:W-:Y:S01]  /*1e1d0*/  LEA.HI.X.SX32 R22, R4, R16, 0x1, P1 ;  /* 0x0000001004167211 */ /* 0x000fe200008f0eff */
[----:B------:R0:W-:Y:S04]  /*1e1e0*/  STL [R1+0xe48], R23 ;  /* 0x000e481701007387 */ /* 0x0001e80000100800 */
[----:B------:R1:W-:Y:S04]  /*1e1f0*/  STL [R1+0xe14], R24 ;  /* 0x000e141801007387 */ /* 0x0003e80000100800 */
[----:B------:R-:W5:Y:S01]  /*1e200*/  LDL.LU R4, [R1+0x58] ;  /* 0x0000580001047983 */ /* 0x000f620000300800 */
[----:B0-----:R-:W-:-:S05]  /*1e210*/  LEA R23, P2, R9, R5, 0x1 ;  /* 0x0000000509177211 */ /* 0x001fca00078408ff */
[----:B------:R0:W-:Y:S04]  /*1e220*/  STL [R1+0xe50], R23 ;  /* 0x000e501701007387 */ /* 0x0001e80000100800 */
[----:B------:R-:W-:Y:S01]  /*1e230*/  STL [R1+0xe1c], R22 ;  /* 0x000e1c1601007387 */ /* 0x000fe20000100800 */
[----:B-1----:R-:W-:Y:S02]  /*1e240*/  LEA R24, P1, R10, R5, 0x1 ;  /* 0x000000050a187211 */ /* 0x002fe400078208ff */
[----:B0-----:R-:W-:-:S03]  /*1e250*/  LEA.HI.X.SX32 R23, R26, R16, 0x1, P0 ;  /* 0x000000101a177211 */ /* 0x001fc600000f0eff */
[----:B------:R-:W-:Y:S04]  /*1e260*/  STL [R1+0xe58], R24 ;  /* 0x000e581801007387 */ /* 0x000fe80000100800 */
[----:B------:R-:W5:Y:S04]  /*1e270*/  LDL.LU R26, [R1+0x54] ;  /* 0x00005400011a7983 */ /* 0x000f680000300800 */
[----:B------:R0:W-:Y:S02]  /*1e280*/  STL [R1+0xe24], R23 ;  /* 0x000e241701007387 */ /* 0x0001e40000100800 */
[----:B0-----:R-:W-:-:S02]  /*1e290*/  LEA.HI.X.SX32 R23, R21, R16, 0x1, P4 ;  /* 0x0000001015177211 */ /* 0x001fc400020f0eff */
[-C--:B------:R-:W-:Y:S02]  /*1e2a0*/  LEA.HI.X.SX32 R21, R6, R16.reuse, 0x1, P6 ;  /* 0x0000001006157211 */ /* 0x080fe400030f0eff */
[----:B------:R-:W-:Y:S02]  /*1e2b0*/  LEA.HI.X.SX32 R8, R8, R16, 0x1, P3 ;  /* 0x0000001008087211 */ /* 0x000fe400018f0eff */
[----:B--2---:R-:W-:-:S05]  /*1e2c0*/  LEA R22, P0, R11, R5, 0x1 ;  /* 0x000000050b167211 */ /* 0x004fca00078008ff */
[----:B------:R0:W-:Y:S04]  /*1e2d0*/  STL [R1+0xe60], R22 ;  /* 0x000e601601007387 */ /* 0x0001e80000100800 */
[----:B------:R1:W-:Y:S04]  /*1e2e0*/  STL [R1+0xe2c], R23 ;  /* 0x000e2c1701007387 */ /* 0x0003e80000100800 */
[----:B------:R-:W2:Y:S01]  /*1e2f0*/  LDL.LU R6, [R1+0x50] ;  /* 0x0000500001067983 */ /* 0x000ea20000300800 */
[----:B0-----:R-:W-:-:S05]  /*1e300*/  LEA R22, P4, R12, R5, 0x1 ;  /* 0x000000050c167211 */ /* 0x001fca00078808ff */
[----:B------:R0:W-:Y:S04]  /*1e310*/  STL [R1+0xe68], R22 ;  /* 0x000e681601007387 */ /* 0x0001e80000100800 */
[----:B------:R0:W-:Y:S01]  /*1e320*/  STL [R1+0xe34], R21 ;  /* 0x000e341501007387 */ /* 0x0001e20000100800 */
[----:B-1----:R-:W-:Y:S02]  /*1e330*/  LEA R23, P6, R13, R5, 0x1 ;  /* 0x000000050d177211 */ /* 0x002fe400078c08ff */
[----:B0-----:R-:W-:-:S03]  /*1e340*/  LEA.HI.X.SX32 R22, R7, R16, 0x1, P5 ;  /* 0x0000001007167211 */ /* 0x001fc600028f0eff */
[----:B------:R-:W-:Y:S04]  /*1e350*/  STL [R1+0xe70], R23 ;  /* 0x000e701701007387 */ /* 0x000fe80000100800 */
[----:B------:R-:W2:Y:S04]  /*1e360*/  LDL.LU R7, [R1+0x4c] ;  /* 0x00004c0001077983 */ /* 0x000ea80000300800 */
[----:B------:R-:W-:Y:S01]  /*1e370*/  STL [R1+0xe3c], R22 ;  /* 0x000e3c1601007387 */ /* 0x000fe20000100800 */
[----:B------:R-:W-:-:S05]  /*1e380*/  LEA R21, P5, R14, R5, 0x1 ;  /* 0x000000050e157211 */ /* 0x000fca00078a08ff */
[----:B------:R-:W-:Y:S04]  /*1e390*/  STL [R1+0xe78], R21 ;  /* 0x000e781501007387 */ /* 0x000fe80000100800 */
[----:B------:R0:W-:Y:S04]  /*1e3a0*/  STL [R1+0xe44], R8 ;  /* 0x000e440801007387 */ /* 0x0001e80000100800 */
[----:B0-----:R-:W2:Y:S01]  /*1e3b0*/  LDL.LU R8, [R1+0x48] ;  /* 0x0000480001087983 */ /* 0x001ea20000300800 */
[----:B---3--:R-:W-:Y:S02]  /*1e3c0*/  LEA R22, P3, R15, R5, 0x1 ;  /* 0x000000050f167211 */ /* 0x008fe400078608ff */
[----:B------:R-:W-:-:S02]  /*1e3d0*/  LEA.HI.X.SX32 R21, R9, R16, 0x1, P2 ;  /* 0x0000001009157211 */ /* 0x000fc400010f0eff */
[----:B------:R-:W-:Y:S01]  /*1e3e0*/  LEA.HI.X.SX32 R10, R10, R16, 0x1, P1 ;  /* 0x000000100a0a7211 */ /* 0x000fe200008f0eff */
[----:B------:R-:W-:Y:S04]  /*1e3f0*/  STL [R1+0xe80], R22 ;  /* 0x000e801601007387 */ /* 0x000fe80000100800 */
[----:B------:R-:W-:Y:S01]  /*1e400*/  STL [R1+0xe4c], R21 ;  /* 0x000e4c1501007387 */ /* 0x000fe20000100800 */
[----:B----4-:R-:W-:-:S05]  /*1e410*/  LEA R9, P2, R29, R5, 0x1 ;  /* 0x000000051d097211 */ /* 0x010fca00078408ff */
[----:B------:R0:W-:Y:S01]  /*1e420*/  STL [R1+0xe88], R9 ;  /* 0x000e880901007387 */ /* 0x0001e20000100800 */
[----:B------:R-:W-:-:S03]  /*1e430*/  LEA.HI.X.SX32 R12, R12, R16, 0x1, P4 ;  /* 0x000000100c0c7211 */ /* 0x000fc600020f0eff */
[----:B0-----:R-:W3:Y:S04]  /*1e440*/  LDL.LU R9, [R1+0x44] ;  /* 0x0000440001097983 */ /* 0x001ee80000300800 */
[----:B------:R0:W-:Y:S01]  /*1e450*/  STL [R1+0xe54], R10 ;  /* 0x000e540a01007387 */ /* 0x0001e20000100800 */
[----:B-----5:R-:W-:Y:S02]  /*1e460*/  LEA R21, P1, R20, R5, 0x1 ;  /* 0x0000000514157211 */ /* 0x020fe400078208ff */
[----:B0-----:R-:W-:-:S03]  /*1e470*/  LEA.HI.X.SX32 R10, R11, R16, 0x1, P0 ;  /* 0x000000100b0a7211 */ /* 0x001fc600000f0eff */
[----:B------:R-:W-:Y:S04]  /*1e480*/  STL [R1+0xe90], R21 ;  /* 0x000e901501007387 */ /* 0x000fe80000100800 */
[----:B------:R0:W-:Y:S01]  /*1e490*/  STL [R1+0xe5c], R10 ;  /* 0x000e5c0a01007387 */ /* 0x0001e20000100800 */
[----:B------:R-:W-:-:S03]  /*1e4a0*/  LEA R11, P0, R19, R5, 0x1 ;  /* 0x00000005130b7211 */ /* 0x000fc600078008ff */
[----:B0-----:R-:W4:Y:S04]  /*1e4b0*/  LDL.LU R10, [R1+0x40] ;  /* 0x00004000010a7983 */ /* 0x001f280000300800 */
[----:B------:R0:W-:Y:S01]  /*1e4c0*/  STL [R1+0xe98], R11 ;  /* 0x000e980b01007387 */ /* 0x0001e20000100800 */
[----:B------:R-:W-:-:S03]  /*1e4d0*/  LEA.HI.X.SX32 R13, R13, R16, 0x1, P6 ;  /* 0x000000100d0d7211 */ /* 0x000fc600030f0eff */
[----:B------:R-:W-:Y:S01]  /*1e4e0*/  STL [R1+0xe64], R12 ;  /* 0x000e640c01007387 */ /* 0x000fe20000100800 */
[----:B0-----:R-:W-:-:S05]  /*1e4f0*/  LEA R11, P4, R18, R5, 0x1 ;  /* 0x00000005120b7211 */ /* 0x001fca00078808ff */
[----:B------:R0:W-:Y:S04]  /*1e500*/  STL [R1+0xea0], R11 ;  /* 0x000ea00b01007387 */ /* 0x0001e80000100800 */
[----:B0-----:R-:W5:Y:S01]  /*1e510*/  LDL.LU R11, [R1+0x3c] ;  /* 0x00003c00010b7983 */ /* 0x001f620000300800 */
[----:B------:R-:W-:-:S03]  /*1e520*/  LEA R12, P6, R17, R5, 0x1 ;  /* 0x00000005110c7211 */ /* 0x000fc600078c08ff */
[----:B------:R0:W-:Y:S04]  /*1e530*/  STL [R1+0xe6c], R13 ;  /* 0x000e6c0d01007387 */ /* 0x0001e80000100800 */
[----:B------:R1:W-:Y:S01]  /*1e540*/  STL [R1+0xea8], R12 ;  /* 0x000ea80c01007387 */ /* 0x0003e20000100800 */
[----:B0-----:R-:W-:-:S03]  /*1e550*/  LEA.HI.X.SX32 R13, R14, R16, 0x1, P5 ;  /* 0x000000100e0d7211 */ /* 0x001fc600028f0eff */
[----:B-1----:R-:W5:Y:S01]  /*1e560*/  LDL.LU R12, [R1+0x38] ;  /* 0x00003800010c7983 */ /* 0x002f620000300800 */
[----:B------:R-:W-:-:S03]  /*1e570*/  LEA R14, P5, R4, R5, 0x1 ;  /* 0x00000005040e7211 */ /* 0x000fc600078a08ff */
[----:B------:R0:W-:Y:S04]  /*1e580*/  STL [R1+0xe74], R13 ;  /* 0x000e740d01007387 */ /* 0x0001e80000100800 */
[----:B0-----:R-:W5:Y:S01]  /*1e590*/  LDL.LU R13, [R1+0x34] ;  /* 0x00003400010d7983 */ /* 0x001f620000300800 */
[----:B------:R-:W-:-:S03]  /*1e5a0*/  LEA.HI.X.SX32 R15, R15, R16, 0x1, P3 ;  /* 0x000000100f0f7211 */ /* 0x000fc600018f0eff */
[----:B------:R0:W-:Y:S04]  /*1e5b0*/  STL [R1+0xeb0], R14 ;  /* 0x000eb00e01007387 */ /* 0x0001e80000100800 */
[----:B0-----:R-:W5:Y:S04]  /*1e5c0*/  LDL.LU R14, [R1+0x30] ;  /* 0x00003000010e7983 */ /* 0x001f680000300800 */
[----:B------:R0:W-:Y:S01]  /*1e5d0*/  STL [R1+0xe7c], R15 ;  /* 0x000e7c0f01007387 */ /* 0x0001e20000100800 */
[----:B------:R-:W-:Y:S02]  /*1e5e0*/  LEA R22, P3, R26, R5, 0x1 ;  /* 0x000000051a167211 */ /* 0x000fe400078608ff */
[-C--:B------:R-:W-:Y:S01]  /*1e5f0*/  LEA.HI.X.SX32 R21, R29, R16.reuse, 0x1, P2 ;  /* 0x000000101d157211 */ /* 0x080fe200010f0eff */
[----:B0-----:R-:W5:Y:S04]  /*1e600*/  LDL.LU R15, [R1+0x2c] ;  /* 0x00002c00010f7983 */ /* 0x001f680000300800 */
[----:B------:R-:W-:Y:S04]  /*1e610*/  STL [R1+0xeb8], R22 ;  /* 0x000eb81601007387 */ /* 0x000fe80000100800 */
[----:B------:R-:W5:Y:S04]  /*1e620*/  LDL.LU R29, [R1+0x28] ;  /* 0x00002800011d7983 */ /* 0x000f680000300800 */
[----:B------:R0:W-:Y:S04]  /*1e630*/  STL [R1+0xe84], R21 ;  /* 0x000e841501007387 */ /* 0x0001e80000100800 */
[----:B------:R-:W5:Y:S01]  /*1e640*/  LDL.LU R28, [R1+0x24] ;  /* 0x00002400011c7983 */ /* 0x000f620000300800 */
[----:B0-----:R-:W-:-:S02]  /*1e650*/  LEA.HI.X.SX32 R21, R20, R16, 0x1, P1 ;  /* 0x0000001014157211 */ /* 0x001fc400008f0eff */
[----:B------:R-:W-:Y:S02]  /*1e660*/  LEA.HI.X.SX32 R19, R19, R16, 0x1, P0 ;  /* 0x0000001013137211 */ /* 0x000fe400000f0eff */
[----:B--2---:R-:W-:-:S05]  /*1e670*/  LEA R22, P2, R6, R5, 0x1 ;  /* 0x0000000506167211 */ /* 0x004fca00078408ff */
[----:B------:R0:W-:Y:S04]  /*1e680*/  STL [R1+0xec0], R22 ;  /* 0x000ec01601007387 */ /* 0x0001e80000100800 */
[----:B------:R-:W2:Y:S04]  /*1e690*/  LDL.LU R25, [R1+0x20] ;  /* 0x0000200001197983 */ /* 0x000ea80000300800 */
[----:B------:R-:W-:Y:S04]  /*1e6a0*/  STL [R1+0xe8c], R21 ;  /* 0x000e8c1501007387 */ /* 0x000fe80000100800 */
[----:B------:R-:W2:Y:S01]  /*1e6b0*/  LDL.LU R24, [R1+0x1c] ;  /* 0x00001c0001187983 */ /* 0x000ea20000300800 */
[----:B------:R-:W-:-:S05]  /*1e6c0*/  LEA R20, P1, R7, R5, 0x1 ;  /* 0x0000000507147211 */ /* 0x000fca00078208ff */
[----:B------:R-:W-:Y:S04]  /*1e6d0*/  STL [R1+0xec8], R20 ;  /* 0x000ec81401007387 */ /* 0x000fe80000100800 */
[----:B------:R-:W2:Y:S04]  /*1e6e0*/  LDL.LU R23, [R1+0x18] ;  /* 0x0000180001177983 */ /* 0x000ea80000300800 */
[----:B------:R1:W-:Y:S04]  /*1e6f0*/  STL [R1+0xe94], R19 ;  /* 0x000e941301007387 */ /* 0x0003e80000100800 */
[----:B0-----:R-:W2:Y:S01]  /*1e700*/  LDL.LU R22, [R1+0x14] ;  /* 0x0000140001167983 */ /* 0x001ea20000300800 */
[----:B-1----:R-:W-:-:S02]  /*1e710*/  LEA.HI.X.SX32 R19, R18, R16, 0x1, P4 ;  /* 0x0000001012137211 */ /* 0x002fc400020f0eff */
[----:B------:R-:W-:-:S05]  /*1e720*/  LEA R20, P0, R8, R5, 0x1 ;  /* 0x0000000508147211 */ /* 0x000fca00078008ff */
[----:B------:R0:W-:Y:S04]  /*1e730*/  STL [R1+0xed0], R20 ;  /* 0x000ed01401007387 */ /* 0x0001e80000100800 */
[----:B------:R-:W2:Y:S04]  /*1e740*/  LDL.LU R21, [R1+0x10] ;  /* 0x0000100001157983 */ /* 0x000ea80000300800 */
[----:B------:R1:W-:Y:S04]  /*1e750*/  STL [R1+0xe9c], R19 ;  /* 0x000e9c1301007387 */ /* 0x0003e80000100800 */
[----:B0-----:R-:W2:Y:S01]  /*1e760*/  LDL.LU R20, [R1+0xc] ;  /* 0x00000c0001147983 */ /* 0x001ea20000300800 */
[----:B------:R-:W-:-:S02]  /*1e770*/  LEA.HI.X.SX32 R17, R17, R16, 0x1, P6 ;  /* 0x0000001011117211 */ /* 0x000fc400030f0eff */
[----:B------:R-:W-:Y:S02]  /*1e780*/  LEA.HI.X.SX32 R4, R4, R16, 0x1, P5 ;  /* 0x0000001004047211 */ /* 0x000fe400028f0eff */
[----:B---3--:R-:W-:-:S05]  /*1e790*/  LEA R18, P4, R9, R5, 0x1 ;  /* 0x0000000509127211 */ /* 0x008fca00078808ff */
[----:B------:R-:W-:Y:S04]  /*1e7a0*/  STL [R1+0xed8], R18 ;  /* 0x000ed81201007387 */ /* 0x000fe80000100800 */
[----:B-1----:R-:W3:Y:S04]  /*1e7b0*/  LDL.LU R19, [R1+0x8] ;  /* 0x0000080001137983 */ /* 0x002ee80000300800 */
[----:B------:R0:W-:Y:S01]  /*1e7c0*/  STL [R1+0xea4], R17 ;  /* 0x000ea41101007387 */ /* 0x0001e20000100800 */
[----:B------:R-:W-:-:S03]  /*1e7d0*/  LEA.HI.X.SX32 R26, R26, R16, 0x1, P3 ;  /* 0x000000101a1a7211 */ /* 0x000fc600018f0eff */
[----:B0-----:R-:W3:Y:S01]  /*1e7e0*/  LDL.LU R17, [R1+0x4] ;  /* 0x0000040001117983 */ /* 0x001ee20000300800 */
[----:B----4-:R-:W-:-:S05]  /*1e7f0*/  LEA R18, P6, R10, R5, 0x1 ;  /* 0x000000050a127211 */ /* 0x010fca00078c08ff */
[----:B------:R0:W-:Y:S04]  /*1e800*/  STL [R1+0xee0], R18 ;  /* 0x000ee01201007387 */ /* 0x0001e80000100800 */
[----:B0-----:R-:W4:Y:S04]  /*1e810*/  LDL.LU R18, [R1] ;  /* 0x0000000001127983 */ /* 0x001f280000300800 */
[----:B------:R5:W-:Y:S01]  /*1e820*/  STL [R1+0xeac], R4 ;  /* 0x000eac0401007387 */ /* 0x000be20000100800 */
[-C--:B------:R-:W-:Y:S02]  /*1e830*/  LEA.HI.X.SX32 R6, R6, R16.reuse, 0x1, P2 ;  /* 0x0000001006067211 */ /* 0x080fe400010f0eff */
[----:B------:R-:W-:-:S02]  /*1e840*/  LEA.HI.X.SX32 R7, R7, R16, 0x1, P1 ;  /* 0x0000001007077211 */ /* 0x000fc400008f0eff */
[----:B-----5:R-:W-:-:S05]  /*1e850*/  LEA R4, P5, R11, R5, 0x1 ;  /* 0x000000050b047211 */ /* 0x020fca00078a08ff */
[----:B------:R0:W-:Y:S04]  /*1e860*/  STL [R1+0xee8], R4 ;  /* 0x000ee80401007387 */ /* 0x0001e80000100800 */
[----:B0-----:R-:W5:Y:S04]  /*1e870*/  LDL.LU R4, [R1+0x1488] ;  /* 0x0014880001047983 */ /* 0x001f680000300800 */
[----:B------:R0:W-:Y:S02]  /*1e880*/  STL [R1+0xeb4], R26 ;  /* 0x000eb41a01007387 */ /* 0x0001e40000100800 */
[----:B0-----:R-:W-:-:S05]  /*1e890*/  LEA R26, P3, R12, R5, 0x1 ;  /* 0x000000050c1a7211 */ /* 0x001fca00078608ff */
[----:B------:R0:W-:Y:S04]  /*1e8a0*/  STL [R1+0xef0], R26 ;  /* 0x000ef01a01007387 */ /* 0x0001e80000100800 */
[----:B0-----:R-:W3:Y:S04]  /*1e8b0*/  LDL.LU R26, [R1+0x1484] ;  /* 0x00148400011a7983 */ /* 0x001ee80000300800 */
[----:B------:R0:W-:Y:S02]  /*1e8c0*/  STL [R1+0xebc], R6 ;  /* 0x000ebc0601007387 */ /* 0x0001e40000100800 */
[----:B0-----:R-:W-:-:S05]  /*1e8d0*/  LEA R6, P2, R13, R5, 0x1 ;  /* 0x000000050d067211 */ /* 0x001fca00078408ff */
[----:B------:R0:W-:Y:S01]  /*1e8e0*/  STL [R1+0xef8], R6 ;  /* 0x000ef80601007387 */ /* 0x0001e20000100800 */
[----:B------:R-:W-:-:S03]  /*1e8f0*/  LEA.HI.X.SX32 R8, R8, R16, 0x1, P0 ;  /* 0x0000001008087211 */ /* 0x000fc600000f0eff */
[----:B0-----:R-:W3:Y:S04]  /*1e900*/  LDL.LU R6, [R1+0x1480] ;  /* 0x0014800001067983 */ /* 0x001ee80000300800 */
[----:B------:R0:W-:Y:S02]  /*1e910*/  STL [R1+0xec4], R7 ;  /* 0x000ec40701007387 */ /* 0x0001e40000100800 */
[----:B0-----:R-:W-:-:S05]  /*1e920*/  LEA R7, P1, R14, R5, 0x1 ;  /* 0x000000050e077211 */ /* 0x001fca00078208ff */
[----:B------:R0:W-:Y:S01]  /*1e930*/  STL [R1+0xf00], R7 ;  /* 0x000f000701007387 */ /* 0x0001e20000100800 */
[----:B------:R-:W-:-:S03]  /*1e940*/  LEA.HI.X.SX32 R9, R9, R16, 0x1, P4 ;  /* 0x0000001009097211 */ /* 0x000fc600020f0eff */
[----:B0-----:R-:W4:Y:S04]  /*1e950*/  LDL.LU R7, [R1+0x147c] ;  /* 0x00147c0001077983 */ /* 0x001f280000300800 */
[----:B------:R0:W-:Y:S02]  /*1e960*/  STL [R1+0xecc], R8 ;  /* 0x000ecc0801007387 */ /* 0x0001e40000100800 */
[----:B0-----:R-:W-:-:S05]  /*1e970*/  LEA R8, P0, R15, R5, 0x1 ;  /* 0x000000050f087211 */ /* 0x001fca00078008ff */
[----:B------:R0:W-:Y:S01]  /*1e980*/  STL [R1+0xf08], R8 ;  /* 0x000f080801007387 */ /* 0x0001e20000100800 */
[----:B------:R-:W-:-:S03]  /*1e990*/  LEA.HI.X.SX32 R10, R10, R16, 0x1, P6 ;  /* 0x000000100a0a7211 */ /* 0x000fc600030f0eff */
[----:B0-----:R-:W5:Y:S04]  /*1e9a0*/  LDL.LU R8, [R1+0x1478] ;  /* 0x0014780001087983 */ /* 0x001f680000300800 */
        /* <DEDUP_REMOVED lines=11> */
[----:B--2---:R-:W-:-:S05]  /*1ea60*/  LEA R11, P5, R25, R5, 0x1 ;  /* 0x00000005190b7211 */ /* 0x004fca00078a08ff */
[----:B------:R0:W-:Y:S01]  /*1ea70*/  STL [R1+0xf20], R11 ;  /* 0x000f200b01007387 */ /* 0x0001e20000100800 */
[----:B------:R-:W-:-:S03]  /*1ea80*/  LEA.HI.X.SX32 R13, R13, R16, 0x1, P2 ;  /* 0x000000100d0d7211 */ /* 0x000fc600010f0eff */
[----:B0-----:R-:W2:Y:S04]  /*1ea90*/  LDL.LU R11, [R1+0x146c] ;  /* 0x00146c00010b7983 */ /* 0x001ea80000300800 */
[----:B------:R0:W-:Y:S02]  /*1eaa0*/  STL [R1+0xeec], R12 ;  /* 0x000eec0c01007387 */ /* 0x0001e40000100800 */
[----:B0-----:R-:W-:-:S05]  /*1eab0*/  LEA R12, P3, R24, R5, 0x1 ;  /* 0x00000005180c7211 */ /* 0x001fca00078608ff */
        /* <DEDUP_REMOVED lines=15> */
[----:B------:R0:W-:Y:S04]  /*1ebb0*/  STL [R1+0xf40], R15 ;  /* 0x000f400f01007387 */ /* 0x0001e80000100800 */
[----:B0-----:R-:W2:Y:S04]  /*1ebc0*/  LDL.LU R15, [R1+0x145c] ;  /* 0x00145c00010f7983 */ /* 0x001ea80000300800 */
[----:B------:R0:W-:Y:S02]  /*1ebd0*/  STL [R1+0xf0c], R29 ;  /* 0x000f0c1d01007387 */ /* 0x0001e40000100800 */
[----:B0-----:R-:W-:-:S05]  /*1ebe0*/  LEA R29, P4, R20, R5, 0x1 ;  /* 0x00000005141d7211 */ /* 0x001fca00078808ff */
[----:B------:R0:W-:Y:S04]  /*1ebf0*/  STL [R1+0xf48], R29 ;  /* 0x000f481d01007387 */ /* 0x0001e80000100800 */
[----:B0-----:R-:W5:Y:S01]  /*1ec00*/  LDL.LU R29, [R1+0x1458] ;  /* 0x00145800011d7983 */ /* 0x001f620000300800 */
[----:B------:R-:W-:-:S05]  /*1ec10*/  LEA.HI.X.SX32 R28, R28, R16, 0x1, P6 ;  /* 0x000000101c1c7211 */ /* 0x000fca00030f0eff */
[----:B------:R3:W-:Y:S02]  /*1ec20*/  STL [R1+0xf14], R28 ;  /* 0x000f141c01007387 */ /* 0x0007e40000100800 */
[----:B---3--:R-:W-:-:S05]  /*1ec30*/  LEA R28, P6, R19, R5, 0x1 ;  /* 0x00000005131c7211 */ /* 0x008fca00078c08ff */
[----:B------:R0:W-:Y:S02]  /*1ec40*/  STL [R1+0xf50], R28 ;  /* 0x000f501c01007387 */ /* 0x0001e40000100800 */
[----:B0-----:R-:W-:Y:S02]  /*1ec50*/  LEA.HI.X.SX32 R28, R25, R16, 0x1, P5 ;  /* 0x00000010191c7211 */ /* 0x001fe400028f0eff */
[----:B------:R-:W-:-:S03]  /*1ec60*/  LEA R25, P5, R17, R5, 0x1 ;  /* 0x0000000511197211 */ /* 0x000fc600078a08ff */
[----:B------:R0:W-:Y:S04]  /*1ec70*/  STL [R1+0xf1c], R28 ;  /* 0x000f1c1c01007387 */ /* 0x0001e80000100800 */
[----:B------:R4:W-:Y:S01]  /*1ec80*/  STL [R1+0xf58], R25 ;  /* 0x000f581901007387 */ /* 0x0009e20000100800 */
[-C--:B------:R-:W-:Y:S02]  /*1ec90*/  LEA.HI.X.SX32 R22, R22, R16.reuse, 0x1, P1 ;  /* 0x0000001016167211 */ /* 0x080fe400008f0eff */
[-C--:B0-----:R-:W-:Y:S02]  /*1eca0*/  LEA.HI.X.SX32 R28, R24, R16.reuse, 0x1, P3 ;  /* 0x00000010181c7211 */ /* 0x081fe400018f0eff */
[-C--:B------:R-:W-:Y:S02]  /*1ecb0*/  LEA.HI.X.SX32 R24, R23, R16.reuse, 0x1, P2 ;  /* 0x0000001017187211 */ /* 0x080fe400010f0eff */
[----:B----4-:R-:W-:Y:S01]  /*1ecc0*/  LEA R25, P3, R18, R5, 0x1 ;  /* 0x0000000512197211 */ /* 0x010fe200078608ff */
[----:B------:R-:W-:Y:S04]  /*1ecd0*/  STL [R1+0xf24], R28 ;  /* 0x000f241c01007387 */ /* 0x000fe80000100800 */
[----:B------:R-:W-:Y:S04]  /*1ece0*/  STL [R1+0xf60], R25 ;  /* 0x000f601901007387 */ /* 0x000fe80000100800 */
[----:B------:R2:W-:Y:S01]  /*1ecf0*/  STL [R1+0xf2c], R24 ;  /* 0x000f2c1801007387 */ /* 0x0005e20000100800 */
[----:B------:R-:W-:-:S02]  /*1ed00*/  LEA.HI.X.SX32 R19, R19, R16, 0x1, P6 ;  /* 0x0000001013137211 */ /* 0x000fc400030f0eff */
[----:B------:R-:W-:Y:S01]  /*1ed10*/  LEA.HI.X.SX32 R18, R18, R16, 0x1, P3 ;  /* 0x0000001012127211 */ /* 0x000fe200018f0eff */
[----:B------:R-:W-:Y:S02]  /*1ed20*/  IMAD R3, R3, c[0x0][0x190], RZ ;  /* 0x0000640003037a24 */ /* 0x000fe400078e02ff */
[----:B------:R-:W-:Y:S02]  /*1ed30*/  IMAD R0, R0, c[0x0][0x190], RZ ;  /* 0x0000640000007a24 */ /* 0x000fe400078e02ff */
[----:B------:R-:W-:Y:S02]  /*1ed40*/  IMAD R2, R2, c[0x0][0x190], RZ ;  /* 0x0000640002027a24 */ /* 0x000fe400078e02ff */
[----:B------:R-:W-:Y:S01]  /*1ed50*/  IMAD R27, R27, c[0x0][0x190], RZ ;  /* 0x000064001b1b7a24 */ /* 0x000fe200078e02ff */
[-C--:B--2---:R-:W-:Y:S02]  /*1ed60*/  LEA R24, P1, R15, R5.reuse, 0x1 ;  /* 0x000000050f187211 */ /* 0x084fe400078208ff */
[----:B-----5:R-:W-:-:S05]  /*1ed70*/  LEA R23, P2, R29, R5, 0x1 ;  /* 0x000000051d177211 */ /* 0x020fca00078408ff */
[----:B------:R0:W-:Y:S04]  /*1ed80*/  STL [R1+0xf68], R23 ;  /* 0x000f681701007387 */ /* 0x0001e80000100800 */
[----:B------:R1:W-:Y:S01]  /*1ed90*/  STL [R1+0xf34], R22 ;  /* 0x000f341601007387 */ /* 0x0003e20000100800 */
[-C--:B0-----:R-:W-:Y:S02]  /*1eda0*/  LEA.HI.X.SX32 R23, R21, R16.reuse, 0x1, P0 ;  /* 0x0000001015177211 */ /* 0x081fe400000f0eff */
[----:B------:R-:W-:Y:S02]  /*1edb0*/  LEA.HI.X.SX32 R21, R20, R16, 0x1, P4 ;  /* 0x0000001014157211 */ /* 0x000fe400020f0eff */
[-C--:B-1----:R-:W-:Y:S01]  /*1edc0*/  LEA R22, P0, R14, R5.reuse, 0x1 ;  /* 0x000000050e167211 */ /* 0x082fe200078008ff */
[----:B------:R-:W-:Y:S01]  /*1edd0*/  STL [R1+0xf70], R24 ;  /* 0x000f701801007387 */ /* 0x000fe20000100800 */
[----:B------:R-:W-:-:S03]  /*1ede0*/  LEA R20, P4, R13, R5, 0x1 ;  /* 0x000000050d147211 */ /* 0x000fc600078808ff */
[----:B------:R-:W-:Y:S04]  /*1edf0*/  STL [R1+0xf3c], R23 ;  /* 0x000f3c1701007387 */ /* 0x000fe80000100800 */
[----:B------:R-:W-:Y:S04]  /*1ee00*/  STL [R1+0xf78], R22 ;  /* 0x000f781601007387 */ /* 0x000fe80000100800 */
[----:B------:R0:W-:Y:S04]  /*1ee10*/  STL [R1+0xf44], R21 ;  /* 0x000f441501007387 */ /* 0x0001e80000100800 */
[----:B------:R1:W-:Y:S01]  /*1ee20*/  STL [R1+0xf80], R20 ;  /* 0x000f801401007387 */ /* 0x0003e20000100800 */
[----:B0-----:R-:W-:-:S03]  /*1ee30*/  LEA R21, P6, R12, R5, 0x1 ;  /* 0x000000050c157211 */ /* 0x001fc600078c08ff */
[----:B------:R0:W-:Y:S01]  /*1ee40*/  STL [R1+0xf4c], R19 ;  /* 0x000f4c1301007387 */ /* 0x0001e20000100800 */
[----:B-1----:R-:W-:-:S03]  /*1ee50*/  LEA.HI.X.SX32 R20, R17, R16, 0x1, P5 ;  /* 0x0000001011147211 */ /* 0x002fc600028f0eff */
[----:B------:R-:W-:Y:S04]  /*1ee60*/  STL [R1+0xf88], R21 ;  /* 0x000f881501007387 */ /* 0x000fe80000100800 */
[----:B------:R-:W2:Y:S01]  /*1ee70*/  LDL R17, [R1+0x1058] ;  /* 0x0010580001117983 */ /* 0x000ea20000100800 */
[----:B0-----:R-:W-:-:S03]  /*1ee80*/  LEA R19, P5, R11, R5, 0x1 ;  /* 0x000000050b137211 */ /* 0x001fc600078a08ff */
[----:B------:R0:W-:Y:S01]  /*1ee90*/  STL [R1+0xf54], R20 ;  /* 0x000f541401007387 */ /* 0x0001e20000100800 */
[----:B------:R-:W-:-:S03]  /*1eea0*/  LEA.HI.X.SX32 R15, R15, R16, 0x1, P1 ;  /* 0x000000100f0f7211 */ /* 0x000fc600008f0eff */
[----:B------:R1:W-:Y:S04]  /*1eeb0*/  STL [R1+0xf90], R19 ;  /* 0x000f901301007387 */ /* 0x0003e80000100800 */
[----:B------:R3:W-:Y:S01]  /*1eec0*/  STL [R1+0xf5c], R18 ;  /* 0x000f5c1201007387 */ /* 0x0007e20000100800 */
[----:B0-----:R-:W-:Y:S02]  /*1eed0*/  LEA R20, P3, R10, R5, 0x1 ;  /* 0x000000050a147211 */ /* 0x001fe400078608ff */
[----:B-1----:R-:W-:-:S03]  /*1eee0*/  LEA.HI.X.SX32 R19, R29, R16, 0x1, P2 ;  /* 0x000000101d137211 */ /* 0x002fc600010f0eff */
[----:B------:R-:W-:Y:S01]  /*1eef0*/  STL [R1+0xf98], R20 ;  /* 0x000f981401007387 */ /* 0x000fe20000100800 */
[----:B---3--:R-:W-:-:S03]  /*1ef00*/  LEA R18, P2, R9, R5, 0x1 ;  /* 0x0000000509127211 */ /* 0x008fc600078408ff */
[----:B------:R0:W-:Y:S04]  /*1ef10*/  STL [R1+0xf64], R19 ;  /* 0x000f641301007387 */ /* 0x0001e80000100800 */
[----:B------:R1:W-:Y:S04]  /*1ef20*/  STL [R1+0xfa0], R18 ;  /* 0x000fa01201007387 */ /* 0x0003e80000100800 */
[----:B------:R3:W-:Y:S01]  /*1ef30*/  STL [R1+0xf6c], R15 ;  /* 0x000f6c0f01007387 */ /* 0x0007e20000100800 */
[----:B0-----:R-:W-:Y:S02]  /*1ef40*/  LEA R19, P1, R8, R5, 0x1 ;  /* 0x0000000508137211 */ /* 0x001fe400078208ff */
[----:B-1----:R-:W-:-:S02]  /*1ef50*/  LEA.HI.X.SX32 R18, R14, R16, 0x1, P0 ;  /* 0x000000100e127211 */ /* 0x002fc400000f0eff */
[-C--:B------:R-:W-:Y:S02]  /*1ef60*/  LEA.HI.X.SX32 R14, R13, R16.reuse, 0x1, P4 ;  /* 0x000000100d0e7211 */ /* 0x080fe400020f0eff */
[-C--:B---3--:R-:W-:Y:S01]  /*1ef70*/  LEA R15, P0, R7, R5.reuse, 0x1 ;  /* 0x00000005070f7211 */ /* 0x088fe200078008ff */
[----:B------:R-:W-:Y:S01]  /*1ef80*/  STL [R1+0xfa8], R19 ;  /* 0x000fa81301007387 */ /* 0x000fe20000100800 */
[-C--:B------:R-:W-:Y:S02]  /*1ef90*/  LEA R13, P4, R6, R5.reuse, 0x1 ;  /* 0x00000005060d7211 */ /* 0x080fe400078808ff */
[----:B------:R-:W-:Y:S01]  /*1efa0*/  LEA.HI.X.SX32 R12, R12, R16, 0x1, P6 ;  /* 0x000000100c0c7211 */ /* 0x000fe200030f0eff */
[----:B------:R-:W-:Y:S04]  /*1efb0*/  STL [R1+0xf74], R18 ;  /* 0x000f741201007387 */ /* 0x000fe80000100800 */
[----:B------:R-:W-:Y:S04]  /*1efc0*/  STL [R1+0xfb0], R15 ;  /* 0x000fb00f01007387 */ /* 0x000fe80000100800 */
[----:B------:R0:W-:Y:S04]  /*1efd0*/  STL [R1+0xf7c], R14 ;  /* 0x000f7c0e01007387 */ /* 0x0001e80000100800 */
[----:B------:R1:W-:Y:S04]  /*1efe0*/  STL [R1+0xfb4], R13 ;  /* 0x000fb40d01007387 */ /* 0x0003e80000100800 */
[----:B------:R3:W-:Y:S01]  /*1eff0*/  STL [R1+0xf84], R12 ;  /* 0x000f840c01007387 */ /* 0x0007e20000100800 */
[----:B0-----:R-:W-:-:S02]  /*1f000*/  LEA R14, P6, R26, R5, 0x1 ;  /* 0x000000051a0e7211 */ /* 0x001fc400078c08ff */
[-C--:B-1----:R-:W-:Y:S02]  /*1f010*/  LEA.HI.X.SX32 R13, R11, R16.reuse, 0x1, P5 ;  /* 0x000000100b0d7211 */ /* 0x082fe400028f0eff */
[-C--:B------:R-:W-:Y:S02]  /*1f020*/  LEA.HI.X.SX32 R11, R10, R16.reuse, 0x1, P3 ;  /* 0x000000100a0b7211 */ /* 0x080fe400018f0eff */
[-C--:B---3--:R-:W-:Y:S01]  /*1f030*/  LEA R12, P5, R4, R5.reuse, 0x1 ;  /* 0x00000005040c7211 */ /* 0x088fe200078a08ff */
[----:B------:R-:W-:Y:S01]  /*1f040*/  STL [R1+0xfb8], R14 ;  /* 0x000fb80e01007387 */ /* 0x000fe20000100800 */
[-C--:B------:R-:W-:Y:S02]  /*1f050*/  LEA R10, P3, R3, R5.reuse, 0x1 ;  /* 0x00000005030a7211 */ /* 0x080fe400078608ff */
[----:B------:R-:W-:Y:S01]  /*1f060*/  LEA.HI.X.SX32 R9, R9, R16, 0x1, P2 ;  /* 0x0000001009097211 */ /* 0x000fe200010f0eff */
[----:B------:R-:W-:Y:S04]  /*1f070*/  STL [R1+0xf8c], R13 ;  /* 0x000f8c0d01007387 */ /* 0x000fe80000100800 */
[----:B------:R-:W0:Y:S04]  /*1f080*/  S2R R18, SR_TID.X ;  /* 0x0000000000127919 */ /* 0x000e280000002100 */
[----:B------:R-:W-:Y:S04]  /*1f090*/  STL [R1+0xfbc], R12 ;  /* 0x000fbc0c01007387 */ /* 0x000fe80000100800 */
[----:B------:R1:W-:Y:S04]  /*1f0a0*/  STL [R1+0xf94], R11 ;  /* 0x000f940b01007387 */ /* 0x0003e80000100800 */
[----:B------:R3:W-:Y:S04]  /*1f0b0*/  STL [R1+0xfc0], R10 ;  /* 0x000fc00a01007387 */ /* 0x0007e80000100800 */
[----:B------:R4:W-:Y:S01]  /*1f0c0*/  STL [R1+0xf9c], R9 ;  /* 0x000f9c0901007387 */ /* 0x0009e20000100800 */
[----:B-1----:R-:W-:-:S02]  /*1f0d0*/  LEA R11, P2, R0, R5, 0x1 ;  /* 0x00000005000b7211 */ /* 0x002fc400078408ff */
[-C--:B---3--:R-:W-:Y:S02]  /*1f0e0*/  LEA.HI.X.SX32 R10, R8, R16.reuse, 0x1, P1 ;  /* 0x00000010080a7211 */ /* 0x088fe400008f0eff */
[-C--:B------:R-:W-:Y:S02]  /*1f0f0*/  LEA.HI.X.SX32 R8, R7, R16.reuse, 0x1, P0 ;  /* 0x0000001007087211 */ /* 0x080fe400000f0eff */
[-C--:B----4-:R-:W-:Y:S01]  /*1f100*/  LEA R9, P1, R2, R5.reuse, 0x1 ;  /* 0x0000000502097211 */ /* 0x090fe200078208ff */
[----:B------:R-:W-:Y:S01]  /*1f110*/  STL [R1+0xfc4], R11 ;  /* 0x000fc40b01007387 */ /* 0x000fe20000100800 */
[----:B------:R-:W-:Y:S02]  /*1f120*/  LEA R7, P0, R27, R5, 0x1 ;  /* 0x000000051b077211 */ /* 0x000fe400078008ff */
[-C--:B------:R-:W-:Y:S01]  /*1f130*/  LEA.HI.X.SX32 R6, R6, R16.reuse, 0x1, P4 ;  /* 0x0000001006067211 */ /* 0x080fe200020f0eff */
[----:B------:R-:W-:Y:S01]  /*1f140*/  STL [R1+0xfa4], R10 ;  /* 0x000fa40a01007387 */ /* 0x000fe20000100800 */
[----:B------:R-:W-:-:S02]  /*1f150*/  LEA.HI.X.SX32 R5, R26, R16, 0x1, P6 ;  /* 0x000000101a057211 */ /* 0x000fc400030f0eff */
[-C--:B------:R-:W-:Y:S01]  /*1f160*/  LEA.HI.X.SX32 R4, R4, R16.reuse, 0x1, P5 ;  /* 0x0000001004047211 */ /* 0x080fe200028f0eff */
[----:B------:R-:W-:Y:S01]  /*1f170*/  STL [R1+0xfc8], R9 ;  /* 0x000fc80901007387 */ /* 0x000fe20000100800 */
[-C--:B------:R-:W-:Y:S02]  /*1f180*/  LEA.HI.X.SX32 R3, R3, R16.reuse, 0x1, P3 ;  /* 0x0000001003037211 */ /* 0x080fe400018f0eff */
[-C--:B------:R-:W-:Y:S01]  /*1f190*/  LEA.HI.X.SX32 R0, R0, R16.reuse, 0x1, P2 ;  /* 0x0000001000007211 */ /* 0x080fe200010f0eff */
[----:B------:R-:W-:Y:S04]  /*1f1a0*/  STL [R1+0xfac], R8 ;  /* 0x000fac0801007387 */ /* 0x000fe80000100800 */
[----:B------:R-:W-:Y:S04]  /*1f1b0*/  STL [R1+0x840], R7 ;  /* 0x0008400701007387 */ /* 0x000fe80000100800 */
[----:B------:R-:W-:Y:S01]  /*1f1c0*/  STL [R1+0x82c], R6 ;  /* 0x00082c0601007387 */ /* 0x000fe20000100800 */
[----:B------:R-:W-:-:S03]  /*1f1d0*/  LEA.HI.X.SX32 R2, R2, R16, 0x1, P1 ;  /* 0x0000001002027211 */ /* 0x000fc600008f0eff */
[----:B------:R-:W-:Y:S04]  /*1f1e0*/  STL [R1+0x830], R5 ;  /* 0x0008300501007387 */ /* 0x000fe80000100800 */
[----:B------:R-:W-:Y:S04]  /*1f1f0*/  STL [R1+0x834], R4 ;  /* 0x0008340401007387 */ /* 0x000fe80000100800 */
[----:B------:R-:W-:Y:S04]  /*1f200*/  STL [R1+0x838], R3 ;  /* 0x0008380301007387 */ /* 0x000fe80000100800 */
[----:B------:R1:W-:Y:S04]  /*1f210*/  STL [R1+0x83c], R0 ;  /* 0x00083c0001007387 */ /* 0x0003e80000100800 */
[----:B------:R-:W-:Y:S01]  /*1f220*/  STL [R1+0x844], R2 ;  /* 0x0008440201007387 */ /* 0x000fe20000100800 */
[----:B-1----:R-:W-:-:S05]  /*1f230*/  LEA.HI.X.SX32 R0, R27, R16, 0x1, P0 ;  /* 0x000000101b007211 */ /* 0x002fca00000f0eff */
[----:B------:R0:W-:Y:S02]  /*1f240*/  STL [R1+0x630], R0 ;  /* 0x0006300001007387 */ /* 0x0001e40000100800 */
[----:B0-----:R-:W-:-:S05]  /*1f250*/  IMAD.SHL.U32 R0, R18, 0x20, RZ ;  /* 0x0000002012007824 */ /* 0x001fca00078e00ff */
[----:B------:R0:W-:Y:S04]  /*1f260*/  STL [R1+0x1048], R0 ;  /* 0x0010480001007387 */ /* 0x0001e80000100800 */
        /* <DEDUP_REMOVED lines=200> */
[----:B--2---:R-:W-:-:S02]  /*1fef0*/  ISETP.GE.AND P1, PT, R17, RZ, PT ;  /* 0x000000ff1100720c */ /* 0x004fc40003f26270 */
[----:B------:R-:W-:Y:S01]  /*1ff00*/  LOP3.LUT R17, R18, 0x3f, RZ, 0xc0, !PT ;  /* 0x0000003f12117812 */ /* 0x000fe200078ec0ff */
[----:B------:R-:W-:Y:S01]  /*1ff10*/  IMAD.MOV.U32 R4, RZ, RZ, c[0x0][0x188] ;  /* 0x00006200ff047624 */ /* 0x000fe200078e00ff */
[----:B------:R-:W-:-:S03]  /*1ff20*/  ISETP.NE.AND P0, PT, RZ, c[0x0][0x178], PT ;  /* 0x00005e00ff007a0c */ /* 0x000fc60003f05270 */
[----:B------:R-:W-:Y:S01]  /*1ff30*/  IMAD.SHL.U32 R2, R17, 0x2, RZ ;  /* 0x0000000211027824 */ /* 0x000fe200078e00ff */
[----:B------:R-:W-:Y:S02]  /*1ff40*/  ULDC UR4, c[0x0][0x18c] ;  /* 0x0000630000047ab9 */ /* 0x000fe40000000800 */
[C---:B0-----:R-:W-:Y:S01]  /*1ff50*/  IMAD R28, R4.reuse, 0x3f, RZ ;  /* 0x0000003f041c7824 */ /* 0x041fe200078e02ff */
[----:B------:R-:W-:Y:S01]  /*1ff60*/  USHF.L.U32 UR4, UR4, 0x6, URZ ;  /* 0x0000000604047899 */ /* 0x000fe2000800063f */
[C---:B------:R-:W-:Y:S02]  /*1ff70*/  IMAD R25, R4.reuse, 0x3b, RZ ;  /* 0x0000003b04197824 */ /* 0x040fe400078e02ff */
[C---:B------:R-:W-:Y:S01]  /*1ff80*/  IMAD R22, R4.reuse, 0x37, RZ ;  /* 0x0000003704167824 */ /* 0x040fe200078e02ff */
[----:B------:R0:W-:Y:S01]  /*1ff90*/  STL [R1+0x145c], R28 ;  /* 0x00145c1c01007387 */ /* 0x0001e20000100800 */
[C---:B------:R-:W-:Y:S02]  /*1ffa0*/  IMAD R19, R4.reuse, 0x33, RZ ;  /* 0x0000003304137824 */ /* 0x040fe400078e02ff */
[C---:B------:R-:W-:Y:S01]  /*1ffb0*/  IMAD R29, R4.reuse, 0x66, RZ ;  /* 0x00000066041d7824 */ /* 0x040fe200078e02ff */
[----:B------:R1:W-:Y:S01]  /*1ffc0*/  STL [R1+0x1460], R25 ;  /* 0x0014601901007387 */ /* 0x0003e20000100800 */
[----:B------:R-:W-:-:S02]  /*1ffd0*/  IMAD R27, R4, 0x62, RZ ;  /* 0x00000062041b7824 */ /* 0x000fc400078e02ff */
[C---:B------:R-:W-:Y:S01]  /*1ffe0*/  IMAD R16, R4.reuse, 0x2f, RZ ;  /* 0x0000002f04107824 */ /* 0x040fe200078e02ff */
[----:B------:R-:W2:Y:S01]  /*1fff0*/  LDL.LU R0, [R1+0x4d0] ;  /* 0x0004d00001007983 */ /* 0x000ea20000300800 */
[----:B------:R-:W-:Y:S02]  /*20000*/  IMAD.MOV.U32 R2, RZ, RZ, 0x3f ;  /* 0x0000003fff027424 */ /* 0x000fe400078e00ff */
[C---:B0-----:R-:W-:Y:S02]  /*20010*/  IMAD R28, R4.reuse, 0x72, RZ ;  /* 0x00000072041c7824 */ /* 0x041fe400078e02ff */
[C---:B------:R-:W-:Y:S02]  /*20020*/  IMAD R26, R4.reuse, 0x5e, RZ ;  /* 0x0000005e041a7824 */ /* 0x040fe400078e02ff */
[C---:B-1----:R-:W-:Y:S02]  /*20030*/  IMAD R25, R4.reuse, 0x76, RZ ;  /* 0x0000007604197824 */ /* 0x042fe400078e02ff */
[----:B------:R-:W-:-:S02]  /*20040*/  IMAD R24, R4, 0x5a, RZ ;  /* 0x0000005a04187824 */ /* 0x000fc400078e02ff */
[C---:B------:R-:W-:Y:S02]  /*20050*/  IMAD R13, R4.reuse, 0x2b, RZ ;  /* 0x0000002b040d7824 */ /* 0x040fe400078e02ff */
[C---:B------:R-:W-:Y:S02]  /*20060*/  IMAD R23, R4.reuse, 0x56, RZ ;  /* 0x0000005604177824 */ /* 0x040fe400078e02ff */
[C---:B------:R-:W-:Y:S02]  /*20070*/  IMAD R21, R4.reuse, 0x52, RZ ;  /* 0x0000005204157824 */ /* 0x040fe400078e02ff */
[C---:B------:R-:W-:Y:S02]  /*20080*/  IMAD R10, R4.reuse, 0x27, RZ ;  /* 0x00000027040a7824 */ /* 0x040fe400078e02ff */
[C---:B------:R-:W-:Y:S02]  /*20090*/  IMAD R20, R4.reuse, 0x4e, RZ ;  /* 0x0000004e04147824 */ /* 0x040fe400078e02ff */
        /* <DEDUP_REMOVED lines=10> */
[----:B------:R-:W-:Y:S01]  /*20140*/  IMAD.SHL.U32 R5, R4, 0x40, RZ ;  /* 0x0000004004057824 */ /* 0x000fe200078e00ff */
[----:B------:R-:W-:Y:S01]  /*20150*/  IADD3 R2, R2, c[0x0][0x180], RZ ;  /* 0x0000600002027a10 */ /* 0x000fe20007ffe0ff */
[----:B------:R-:W-:-:S05]  /*20160*/  IMAD.MOV.U32 R4, RZ, RZ, 0x3f ;  /* 0x0000003fff047424 */ /* 0x000fca00078e00ff */
[----:B------:R-:W-:Y:S01]  /*20170*/  IADD3 R4, R4, c[0x0][0x180], RZ ;  /* 0x0000600004047a10 */ /* 0x000fe20007ffe0ff */
[----:B--2---:R-:W-:Y:S01]  /*20180*/  @!P1 IMAD.MOV R0, RZ, RZ, -R0 ;  /* 0x000000ffff009224 */ /* 0x004fe200078e0a00 */
[----:B------:R-:W-:-:S05]  /*20190*/  @!P0 LOP3.LUT R0, RZ, c[0x0][0x178], RZ, 0x33, !PT ;  /* 0x00005e00ff008a12 */ /* 0x000fca00078e33ff */
[----:B------:R-:W-:Y:S01]  /*201a0*/  IMAD R3, R0, c[0x0][0x184], RZ ;  /* 0x0000610000037a24 */ /* 0x000fe200078e02ff */
[----:B------:R-:W-:Y:S02]  /*201b0*/  SHF.R.S32.HI R0, RZ, 0x1f, R2 ;  /* 0x0000001fff007819 */ /* 0x000fe40000011402 */
[----:B------:R-:W0:Y:S02]  /*201c0*/  S2R R2, SR_TID.X ;  /* 0x0000000000027919 */ /* 0x000e240000002100 */
[----:B------:R-:W-:Y:S02]  /*201d0*/  LEA.HI R4, R0, R4, RZ, 0x6 ;  /* 0x0000000400047211 */ /* 0x000fe400078f30ff */
[----:B------:R-:W-:-:S04]  /*201e0*/  SHF.R.S32.HI R0, RZ, 0x1f, R5 ;  /* 0x0000001fff007819 */ /* 0x000fc80000011405 */
[----:B------:R-:W-:Y:S02]  /*201f0*/  SHF.L.U64.HI R0, R5, 0x1, R0 ;  /* 0x0000000105007819 */ /* 0x000fe40000010200 */
[----:B------:R-:W1:Y:S04]  /*20200*/  S2R R5, SR_TID.X ;  /* 0x0000000000057919 */ /* 0x000e680000002100 */
[----:B------:R2:W-:Y:S01]  /*20210*/  STL [R1+0x1458], R0 ;  /* 0x0014580001007387 */ /* 0x0005e20000100800 */
[----:B0-----:R-:W-:-:S05]  /*20220*/  LOP3.LUT R2, R2, 0x7, RZ, 0xc0, !PT ;  /* 0x0000000702027812 */ /* 0x001fca00078ec0ff */
[----:B------:R-:W-:Y:S02]  /*20230*/  IMAD R2, R2, 0x90, RZ ;  /* 0x0000009002027824 */ /* 0x000fe400078e02ff */
[----:B-1----:R-:W-:-:S05]  /*20240*/  IMAD.SHL.U32 R5, R5, 0x2, RZ ;  /* 0x0000000205057824 */ /* 0x002fca00078e00ff */
[----:B------:R-:W-:Y:S02]  /*20250*/  LOP3.LUT R2, R2, 0x30, R5, 0x78, !PT ;  /* 0x0000003002027812 */ /* 0x000fe400078e7805 */
[----:B------:R-:W3:Y:S01]  /*20260*/  LDL R5, [R1+0x1048] ;  /* 0x0010480001057983 */ /* 0x000ee20000100800 */
[----:B------:R-:W-:Y:S01]  /*20270*/  SHF.R.S32.HI R4, RZ, 0x6, R4 ;  /* 0x00000006ff047819 */ /* 0x000fe20000011404 */
[----:B------:R-:W-:Y:S01]  /*20280*/  IMAD.MOV.U32 R4, RZ, RZ, c[0x0][0x188] ;  /* 0x00006200ff047624 */ /* 0x000fe200078e00ff */
[----:B--2---:R-:W-:-:S04]  /*20290*/  LEA R0, P0, R3, c[0x0][0x160], 0x1 ;  /* 0x0000580003007a11 */ /* 0x004fc800078008ff */
[-C--:B------:R-:W-:Y:S01]  /*202a0*/  IADD3 R25, P1, R25, R0.reuse, RZ ;  /* 0x0000000019197210 */ /* 0x080fe20007f3e0ff */
[----:B------:R-:W-:Y:S01]  /*202b0*/  STL [R1+0x624], R0 ;  /* 0x0006240001007387 */ /* 0x000fe20000100800 */
[----:B------:R-:W-:Y:S02]  /*202c0*/  IADD3 R28, P2, R28, R0, RZ ;  /* 0x000000001c1c7210 */ /* 0x000fe40007f5e0ff */
[----:B---3--:R-:W-:Y:S02]  /*202d0*/  LOP3.LUT R5, R2, 0x400, R5, 0xf8, !PT ;  /* 0x0000040002057812 */ /* 0x008fe400078ef805 */
[----:B------:R-:W-:Y:S01]  /*202e0*/  LEA.HI.X.SX32 R2, R3, c[0x0][0x164], 0x1, P0 ;  /* 0x0000590003027a11 */ /* 0x000fe200000f0eff */
[C---:B------:R-:W-:Y:S02]  /*202f0*/  IMAD R3, R4.reuse, 0x7a, RZ ;  /* 0x0000007a04037824 */ /* 0x040fe400078e02ff */
[----:B------:R-:W-:-:S05]  /*20300*/  IMAD R4, R4, 0x7e, RZ ;  /* 0x0000007e04047824 */ /* 0x000fca00078e02ff */
[-C--:B------:R-:W-:Y:S02]  /*20310*/  IADD3 R4, P0, R4, R0.reuse, RZ ;  /* 0x0000000004047210 */ /* 0x080fe40007f1e0ff */
[----:B------:R-:W-:-:S03]  /*20320*/  IADD3 R3, P5, R3, R0, RZ ;  /* 0x0000000003037210 */ /* 0x000fc60007fbe0ff */
[----:B------:R-:W-:Y:S04]  /*20330*/  STL [R1+0x638], R4 ;  /* 0x0006380401007387 */ /* 0x000fe80000100800 */
[----:B------:R-:W-:Y:S04]  /*20340*/  STL [R1+0x4d0], R5 ;  /* 0x0004d00501007387 */ /* 0x000fe80000100800 */
[----:B------:R-:W-:Y:S04]  /*20350*/  STL [R1+0x620], R2 ;  /* 0x0006200201007387 */ /* 0x000fe80000100800 */
[----:B------:R-:W-:Y:S04]  /*20360*/  STL [R1+0x648], R3 ;  /* 0x0006480301007387 */ /* 0x000fe80000100800 */
[----:B------:R0:W-:Y:S04]  /*20370*/  STL [R1+0x658], R25 ;  /* 0x0006581901007387 */ /* 0x0001e80000100800 */
[----:B0-----:R-:W2:Y:S04]  /*20380*/  LDL.LU R25, [R1+0x1460] ;  /* 0x0014600001197983 */ /* 0x001ea80000300800 */
[----:B------:R0:W-:Y:S04]  /*20390*/  STL [R1+0x668], R28 ;  /* 0x0006681c01007387 */ /* 0x0001e80000100800 */
[----:B0-----:R-:W3:Y:S01]  /*203a0*/  LDL.LU R28, [R1+0x145c] ;  /* 0x00145c00011c7983 */ /* 0x001ee20000300800 */
[----:B------:R-:W-:-:S04]  /*203b0*/  IMAD.MOV.U32 R4, RZ, RZ, c[0x0][0x188] ;  /* 0x00006200ff047624 */ /* 0x000fc800078e00ff */
[C---:B------:R-:W-:Y:S02]  /*203c0*/  IMAD R3, R4.reuse, 0x6a, RZ ;  /* 0x0000006a04037824 */ /* 0x040fe400078e02ff */
[----:B------:R-:W-:-:S05]  /*203d0*/  IMAD R4, R4, 0x6e, RZ ;  /* 0x0000006e04047824 */ /* 0x000fca00078e02ff */
[-C--:B------:R-:W-:Y:S02]  /*203e0*/  IADD3 R4, P3, R4, R0.reuse, RZ ;  /* 0x0000000004047210 */ /* 0x080fe40007f7e0ff */
[----:B------:R-:W-:-:S03]  /*203f0*/  IADD3 R3, P4, R3, R0, RZ ;  /* 0x0000000003037210 */ /* 0x000fc60007f9e0ff */
[----:B------:R0:W-:Y:S01]  /*20400*/  STL [R1+0x678], R4 ;  /* 0x0006780401007387 */ /* 0x0001e20000100800 */
[----:B------:R-:W-:-:S03]  /*20410*/  IADD3 R29, P6, R29, R0, RZ ;  /* 0x000000001d1d7210 */ /* 0x000fc60007fde0ff */
[----:B------:R1:W-:Y:S01]  /*20420*/  STL [R1+0x688], R3 ;  /* 0x0006880301007387 */ /* 0x0003e20000100800 */
[----:B0-----:R-:W-:-:S04]  /*20430*/  IMAD.MOV.U32 R4, RZ, RZ, c[0x0][0x188] ;  /* 0x00006200ff047624 */ /* 0x001fc800078e00ff */
[----:B-1----:R-:W-:Y:S01]  /*20440*/  IMAD R3, R4, 0x3d, RZ ;  /* 0x0000003d04037824 */ /* 0x002fe200078e02ff */
[----:B------:R0:W-:Y:S04]  /*20450*/  STL [R1+0x698], R29 ;  /* 0x0006981d01007387 */ /* 0x0001e80000100800 */
[----:B------:R-:W-:Y:S02]  /*20460*/  LEA.HI.X.SX32 R3, R3, R2, 0x1, P5 ;  /* 0x0000000203037211 */ /* 0x000fe400028f0eff */
[----:B------:R-:W-:Y:S02]  /*20470*/  IADD3 R26, P5, R26, R0, RZ ;  /* 0x000000001a1a7210 */ /* 0x000fe40007fbe0ff */
[----:B------:R-:W-:Y:S02]  /*20480*/  LEA.HI.X.SX32 R22, R22, R2, 0x1, P3 ;  /* 0x0000000216167211 */ /* 0x000fe400018f0eff */
[----:B------:R-:W-:-:S02]  /*20490*/  IADD3 R21, P3, R21, R0, RZ ;  /* 0x0000000015157210 */ /* 0x000fc40007f7e0ff */
[----:B------:R-:W-:Y:S02]  /*204a0*/  LEA.HI.X.SX32 R19, R19, R2, 0x1, P6 ;  /* 0x0000000213137211 */ /* 0x000fe400030f0eff */
[----:B------:R-:W-:Y:S02]  /*204b0*/  IADD3 R18, P6, R18, R0, RZ ;  /* 0x0000000012127210 */ /* 0x000fe40007fde0ff */
[----:B------:R-:W-:Y:S02]  /*204c0*/  LEA.HI.X.SX32 R16, R16, R2, 0x1, P5 ;  /* 0x0000000210107211 */ /* 0x000fe400028f0eff */
[----:B------:R-:W-:Y:S01]  /*204d0*/  IADD3 R15, P5, R15, R0, RZ ;  /* 0x000000000f0f7210 */ /* 0x000fe20007fbe0ff */
[----:B0-----:R-:W-:Y:S01]  /*204e0*/  IMAD R29, R4, 0x18, RZ ;  /* 0x00000018041d7824 */ /* 0x001fe200078e02ff */
[----:B--2---:R-:W-:Y:S02]  /*204f0*/  LEA.HI.X.SX32 R25, R25, R2, 0x1, P1 ;  /* 0x0000000219197211 */ /* 0x004fe400008f0eff */
[----:B------:R-:W-:-:S02]  /*20500*/  IADD3 R24, P1, R24, R0, RZ ;  /* 0x0000000018187210 */ /* 0x000fc40007f3e0ff */
[----:B---3--:R-:W-:Y:S02]  /*20510*/  LEA.HI.X.SX32 R28, R28, R2, 0x1, P0 ;  /* 0x000000021c1c7211 */ /* 0x008fe400000f0eff */
[----:B------:R-:W-:-:S03]  /*20520*/  IADD3 R27, P0, R27, R0, RZ ;  /* 0x000000001b1b7210 */ /* 0x000fc60007f1e0ff */
[----:B------:R-:W-:Y:S04]  /*20530*/  STL [R1+0x634], R28 ;  /* 0x0006341c01007387 */ /* 0x000fe80000100800 */
[----:B------:R-:W-:Y:S04]  /*20540*/  STL [R1+0x6a8], R27 ;  /* 0x0006a81b01007387 */ /* 0x000fe80000100800 */
[----:B------:R0:W-:Y:S02]  /*20550*/  STL [R1+0x644], R3 ;  /* 0x0006440301007387 */ /* 0x0001e40000100800 */
[----:B0-----:R-:W-:-:S02]  /*20560*/  IMAD R3, R4, 0x39, RZ ;  /* 0x0000003904037824 */ /* 0x001fc400078e02ff */
[----:B------:R-:W-:Y:S03]  /*20570*/  STL [R1+0x6b8], R26 ;  /* 0x0006b81a01007387 */ /* 0x000fe60000100800 */
[----:B------:R-:W-:Y:S01]  /*20580*/  LEA.HI.X.SX32 R3, R3, R2, 0x1, P2 ;  /* 0x0000000203037211 */ /* 0x000fe200010f0eff */
[----:B------:R-:W-:Y:S04]  /*20590*/  STL [R1+0x654], R25 ;  /* 0x0006541901007387 */ /* 0x000fe80000100800 */
[----:B------:R-:W-:Y:S01]  /*205a0*/  STL [R1+0x6c8], R24 ;  /* 0x0006c81801007387 */ /* 0x000fe20000100800 */
[----:B------:R-:W-:-:S03]  /*205b0*/  IADD3 R23, P2, R23, R0, RZ ;  /* 0x0000000017177210 */ /* 0x000fc60007f5e0ff */
[----:B------:R0:W-:Y:S02]  /*205c0*/  STL [R1+0x664], R3 ;  /* 0x0006640301007387 */ /* 0x0001e40000100800 */
[----:B0-----:R-:W-:Y:S02]  /*205d0*/  IMAD R3, R4, 0x35, RZ ;  /* 0x0000003504037824 */ /* 0x001fe400078e02ff */
        /* <DEDUP_REMOVED lines=19> */
[----:B------:R0:W-:Y:S01]  /*20710*/  STL [R1+0x6c4], R3 ;  /* 0x0006c40301007387 */ /* 0x0001e20000100800 */
[----:B------:R-:W-:Y:S02]  /*20720*/  LEA.HI.X.SX32 R13, R13, R2, 0x1, P2 ;  /* 0x000000020d0d7211 */ /* 0x000fe400010f0eff */
[----:B------:R-:W-:Y:S01]  /*20730*/  IADD3 R12, P2, R12, R0, RZ ;  /* 0x000000000c0c7210 */ /* 0x000fe20007f5e0ff */
[----:B0-----:R-:W-:Y:S01]  /*20740*/  IMAD R3, R4, 0x29, RZ ;  /* 0x0000002904037824 */ /* 0x001fe200078e02ff */
[----:B------:R-:W-:Y:S04]  /*20750*/  STL [R1+0x640], R14 ;  /* 0x0006400e01007387 */ /* 0x000fe80000100800 */
        /* <DEDUP_REMOVED lines=9> */
[----:B------:R-:W-:Y:S02]  /*207f0*/  LEA.HI.X.SX32 R3, R3, R2, 0x1, P6 ;  /* 0x0000000203037211 */ /* 0x000fe400030f0eff */
[----:B------:R-:W-:Y:S01]  /*20800*/  IADD3 R6, P6, R6, R0, RZ ;  /* 0x0000000006067210 */ /* 0x000fe20007fde0ff */
[----:B------:R-:W-:Y:S01]  /*20810*/  STL [R1+0x6f4], R10 ;  /* 0x0006f40a01007387 */ /* 0x000fe20000100800 */
[----:B------:R-:W-:-:S03]  /*20820*/  LEA.HI.X.SX32 R7, R7, R2, 0x1, P0 ;  /* 0x0000000207077211 */ /* 0x000fc600000f0eff */
[----:B------:R-:W-:Y:S04]  /*20830*/  STL [R1+0x6a0], R9 ;  /* 0x0006a00901007387 */ /* 0x000fe80000100800 */
[----:B------:R0:W-:Y:S04]  /*20840*/  STL [R1+0x704], R3 ;  /* 0x0007040301007387 */ /* 0x0001e80000100800 */
[----:B------:R1:W-:Y:S01]  /*20850*/  STL [R1+0x6c0], R6 ;  /* 0x0006c00601007387 */ /* 0x0003e20000100800 */
[C---:B0-----:R-:W-:Y:S02]  /*20860*/  IMAD R3, R4.reuse, 0x21, RZ ;  /* 0x0000002104037824 */ /* 0x041fe400078e02ff */
[----:B-1----:R-:W-:Y:S01]  /*20870*/  IMAD R6, R4, 0x3e, RZ ;  /* 0x0000003e04067824 */ /* 0x002fe200078e02ff */
[----:B------:R0:W-:Y:S02]  /*20880*/  STL [R1+0x714], R7 ;  /* 0x0007140701007387 */ /* 0x0001e40000100800 */
[----:B------:R-:W-:-:S02]  /*20890*/  LEA.HI.X.SX32 R3, R3, R2, 0x1, P5 ;  /* 0x0000000203037211 */ /* 0x000fc400028f0eff */
[-C--:B------:R-:W-:Y:S02]  /*208a0*/  IADD3 R8, P5, R8, R0.reuse, RZ ;  /* 0x0000000008087210 */ /* 0x080fe40007fbe0ff */
[----:B0-----:R-:W-:-:S05]  /*208b0*/  IADD3 R7, P0, R6, R0, RZ ;  /* 0x0000000006077210 */ /* 0x001fca0007f1e0ff */
[----:B------:R0:W-:Y:S04]  /*208c0*/  STL [R1+0x738], R7 ;  /* 0x0007380701007387 */ /* 0x0001e80000100800 */
[----:B------:R-:W-:Y:S04]  /*208d0*/  STL [R1+0x724], R3 ;  /* 0x0007240301007387 */ /* 0x000fe80000100800 */
[----:B------:R1:W-:Y:S01]  /*208e0*/  STL [R1+0x6e0], R8 ;  /* 0x0006e00801007387 */ /* 0x0003e20000100800 */
[----:B0-----:R-:W-:Y:S01]  /*208f0*/  IMAD R7, R4, 0x3a, RZ ;  /* 0x0000003a04077824 */ /* 0x001fe200078e02ff */
[----:B-1----:R-:W-:Y:S01]  /*20900*/  LEA.HI.X.SX32 R8, R6, R2, 0x1, P1 ;  /* 0x0000000206087211 */ /* 0x002fe200008f0eff */
[----:B------:R-:W-:-:S02]  /*20910*/  IMAD R6, R4, 0x1f, RZ ;  /* 0x0000001f04067824 */ /* 0x000fc400078e02ff */
[----:B------:R-:W-:Y:S02]  /*20920*/  IMAD R3, R4, 0x4c, RZ ;  /* 0x0000004c04037824 */ /* 0x000fe400078e02ff */
[----:B------:R0:W-:Y:S01]  /*20930*/  STL [R1+0x63c], R8 ;  /* 0x00063c0801007387 */ /* 0x0001e20000100800 */
[----:B------:R-:W-:Y:S02]  /*20940*/  LEA.HI.X.SX32 R6, R6, R2, 0x1, P0 ;  /* 0x0000000206067211 */ /* 0x000fe400000f0eff */
[-C--:B------:R-:W-:Y:S02]  /*20950*/  IADD3 R3, P0, R3, R0.reuse, RZ ;  /* 0x0000000003037210 */ /* 0x080fe40007f1e0ff */
[C---:B0-----:R-:W-:Y:S02]  /*20960*/  IADD3 R8, P1, R7.reuse, R0, RZ ;  /* 0x0000000007087210 */ /* 0x041fe40007f3e0ff */
[----:B------:R-:W-:-:S03]  /*20970*/  LEA.HI.X.SX32 R7, R7, R2, 0x1, P2 ;  /* 0x0000000207077211 */ /* 0x000fc600010f0eff */
[----:B------:R0:W-:Y:S04]  /*20980*/  STL [R1+0x748], R8 ;  /* 0x0007480801007387 */ /* 0x0001e80000100800 */
[----:B------:R1:W-:Y:S01]  /*20990*/  STL [R1+0x734], R6 ;  /* 0x0007340601007387 */ /* 0x0003e20000100800 */
[----:B0-----:R-:W-:-:S03]  /*209a0*/  IMAD R8, R4, 0x36, RZ ;  /* 0x0000003604087824 */ /* 0x001fc600078e02ff */
[----:B------:R0:W-:Y:S01]  /*209b0*/  STL [R1+0x700], R3 ;  /* 0x0007000301007387 */ /* 0x0001e20000100800 */
[----:B-1----:R-:W-:-:S03]  /*209c0*/  IMAD R6, R4, 0x1d, RZ ;  /* 0x0000001d04067824 */ /* 0x002fc600078e02ff */
[----:B------:R1:W-:Y:S01]  /*209d0*/  STL [R1+0x65c], R7 ;  /* 0x00065c0701007387 */ /* 0x0003e20000100800 */
[----:B0-----:R-:W-:Y:S01]  /*209e0*/  IMAD R3, R4, 0x44, RZ ;  /* 0x0000004404037824 */ /* 0x001fe200078e02ff */
[----:B-1----:R-:W-:Y:S02]  /*209f0*/  IADD3 R7, P2, R8, R0, RZ ;  /* 0x0000000008077210 */ /* 0x002fe40007f5e0ff */
[-C--:B------:R-:W-:Y:S01]  /*20a00*/  LEA.HI.X.SX32 R6, R6, R2.reuse, 0x1, P1 ;  /* 0x0000000206067211 */ /* 0x080fe200008f0eff */
[----:B------:R-:W-:Y:S02]  /*20a10*/  IMAD R9, R4, 0x32, RZ ;  /* 0x0000003204097824 */ /* 0x000fe400078e02ff */
[----:B------:R0:W-:Y:S01]  /*20a20*/  STL [R1+0x758], R7 ;  /* 0x0007580701007387 */ /* 0x0001e20000100800 */
[----:B------:R-:W-:-:S03]  /*20a30*/  LEA.HI.X.SX32 R8, R8, R2, 0x1, P3 ;  /* 0x0000000208087211 */ /* 0x000fc600018f0eff */
[----:B------:R1:W-:Y:S01]  /*20a40*/  STL [R1+0x744], R6 ;  /* 0x0007440601007387 */ /* 0x0003e20000100800 */
[-C--:B0-----:R-:W-:Y:S01]  /*20a50*/  IADD3 R7, P1, R3, R0.reuse, RZ ;  /* 0x0000000003077210 */ /* 0x081fe20007f3e0ff */
[C---:B------:R-:W-:Y:S02]  /*20a60*/  IMAD R3, R4.reuse, 0x78, RZ ;  /* 0x0000007804037824 */ /* 0x040fe400078e02ff */
[----:B-1----:R-:W-:Y:S02]  /*20a70*/  IMAD R6, R4, 0x1b, RZ ;  /* 0x0000001b04067824 */ /* 0x002fe400078e02ff */
[----:B------:R0:W-:Y:S04]  /*20a80*/  STL [R1+0x720], R7 ;  /* 0x0007200701007387 */ /* 0x0001e80000100800 */
[----:B------:R1:W-:Y:S01]  /*20a90*/  STL [R1+0x67c], R8 ;  /* 0x00067c0801007387 */ /* 0x0003e20000100800 */
[----:B0-----:R-:W-:-:S02]  /*20aa0*/  IADD3 R7, P3, R9, R0, RZ ;  /* 0x0000000009077210 */ /* 0x001fc40007f7e0ff */
[----:B-1----:R-:W-:-:S03]  /*20ab0*/  LEA.HI.X.SX32 R8, R6, R2, 0x1, P2 ;  /* 0x0000000206087211 */ /* 0x002fc600010f0eff */
[----:B------:R0:W-:Y:S01]  /*20ac0*/  STL [R1+0x768], R7 ;  /* 0x0007680701007387 */ /* 0x0001e20000100800 */
[----:B------:R-:W-:-:S03]  /*20ad0*/  IMAD R10, R4, 0x2e, RZ ;  /* 0x0000002e040a7824 */ /* 0x000fc600078e02ff */
[----:B------:R1:W-:Y:S01]  /*20ae0*/  STL [R1+0x754], R8 ;  /* 0x0007540801007387 */ /* 0x0003e20000100800 */
[----:B0-----:R-:W-:Y:S01]  /*20af0*/  IADD3 R7, P2, R3, R0, RZ ;  /* 0x0000000003077210 */ /* 0x001fe20007f5e0ff */
[C---:B------:R-:W-:Y:S02]  /*20b00*/  IMAD R6, R4.reuse, 0x19, RZ ;  /* 0x0000001904067824 */ /* 0x040fe400078e02ff */
[----:B------:R-:W-:Y:S02]  /*20b10*/  IMAD R3, R4, 0x68, RZ ;  /* 0x0000006804037824 */ /* 0x000fe400078e02ff */
[----:B------:R0:W-:Y:S01]  /*20b20*/  STL [R1+0x650], R7 ;  /* 0x0006500701007387 */ /* 0x0001e20000100800 */
[-C--:B-1----:R-:W-:Y:S02]  /*20b30*/  LEA.HI.X.SX32 R8, R6, R2.reuse, 0x1, P3 ;  /* 0x0000000206087211 */ /* 0x082fe400018f0eff */
[----:B0-----:R-:W-:Y:S02]  /*20b40*/  LEA.HI.X.SX32 R7, R9, R2, 0x1, P4 ;  /* 0x0000000209077211 */ /* 0x001fe400020f0eff */
[----:B------:R-:W-:-:S03]  /*20b50*/  IADD3 R9, P4, R10, R0, RZ ;  /* 0x000000000a097210 */ /* 0x000fc60007f9e0ff */
[----:B------:R0:W-:Y:S01]  /*20b60*/  STL [R1+0x69c], R7 ;  /* 0x00069c0701007387 */ /* 0x0001e20000100800 */
[----:B------:R-:W-:-:S03]  /*20b70*/  IMAD R11, R4, 0x2a, RZ ;  /* 0x0000002a040b7824 */ /* 0x000fc600078e02ff */
[----:B------:R-:W-:Y:S01]  /*20b80*/  STL [R1+0x778], R9 ;  /* 0x0007780901007387 */ /* 0x000fe20000100800 */
[----:B0-----:R-:W-:-:S03]  /*20b90*/  IADD3 R7, P3, R3, R0, RZ ;  /* 0x0000000003077210 */ /* 0x001fc60007f7e0ff */
[----:B------:R-:W-:Y:S01]  /*20ba0*/  STL [R1+0x764], R8 ;  /* 0x0007640801007387 */ /* 0x000fe20000100800 */
[----:B------:R-:W-:-:S03]  /*20bb0*/  IMAD R6, R4, 0x17, RZ ;  /* 0x0000001704067824 */ /* 0x000fc600078e02ff */
[----:B------:R0:W-:Y:S01]  /*20bc0*/  STL [R1+0x690], R7 ;  /* 0x0006900701007387 */ /* 0x0001e20000100800 */
[C---:B------:R-:W-:Y:S02]  /*20bd0*/  IMAD R3, R4.reuse, 0x58, RZ ;  /* 0x0000005804037824 */ /* 0x040fe400078e02ff */
[----:B------:R-:W-:Y:S01]  /*20be0*/  IMAD R12, R4, 0x26, RZ ;  /* 0x00000026040c7824 */ /* 0x000fe200078e02ff */
[----:B0-----:R-:W-:Y:S02]  /*20bf0*/  LEA.HI.X.SX32 R7, R10, R2, 0x1, P6 ;  /* 0x000000020a077211 */ /* 0x001fe400030f0eff */
[----:B------:R-:W-:Y:S02]  /*20c00*/  IADD3 R9, P6, R11, R0, RZ ;  /* 0x000000000b097210 */ /* 0x000fe40007fde0ff */
[----:B------:R-:W-:Y:S01]  /*20c10*/  LEA.HI.X.SX32 R8, R6, R2, 0x1, P4 ;  /* 0x0000000206087211 */ /* 0x000fe200020f0eff */
[----:B------:R0:W-:Y:S01]  /*20c20*/  STL [R1+0x6bc], R7 ;  /* 0x0006bc0701007387 */ /* 0x0001e20000100800 */
[----:B------:R-:W-:-:S03]  /*20c30*/  IMAD R6, R4, 0x15, RZ ;  /* 0x0000001504067824 */ /* 0x000fc600078e02ff */
[----:B------:R1:W-:Y:S01]  /*20c40*/  STL [R1+0x788], R9 ;  /* 0x0007880901007387 */ /* 0x0003e20000100800 */
[----:B0-----:R-:W-:-:S03]  /*20c50*/  IADD3 R7, P4, R3, R0, RZ ;  /* 0x0000000003077210 */ /* 0x001fc60007f9e0ff */
[----:B------:R0:W-:Y:S01]  /*20c60*/  STL [R1+0x774], R8 ;  /* 0x0007740801007387 */ /* 0x0001e20000100800 */
[----:B------:R-:W-:Y:S01]  /*20c70*/  IMAD R3, R4, 0x48, RZ ;  /* 0x0000004804037824 */ /* 0x000fe200078e02ff */
[----:B-1----:R-:W-:Y:S02]  /*20c80*/  LEA.HI.X.SX32 R9, R11, R2, 0x1, P5 ;  /* 0x000000020b097211 */ /* 0x002fe400028f0eff */
[----:B------:R1:W-:Y:S01]  /*20c90*/  STL [R1+0x6d0], R7 ;  /* 0x0006d00701007387 */ /* 0x0003e20000100800 */
[----:B0-----:R-:W-:-:S03]  /*20ca0*/  IADD3 R8, P5, R12, R0, RZ ;  /* 0x000000000c087210 */ /* 0x001fc60007fbe0ff */
[----:B------:R-:W-:Y:S01]  /*20cb0*/  STL [R1+0x6dc], R9 ;  /* 0x0006dc0901007387 */ /* 0x000fe20000100800 */
[----:B-1----:R-:W-:-:S03]  /*20cc0*/  LEA.HI.X.SX32 R7, R6, R2, 0x1, P6 ;  /* 0x0000000206077211 */ /* 0x002fc600030f0eff */
[----:B------:R-:W-:Y:S01]  /*20cd0*/  STL [R1+0x798], R8 ;  /* 0x0007980801007387 */ /* 0x000fe20000100800 */
[C---:B------:R-:W-:Y:S01]  /*20ce0*/  IMAD R13, R4.reuse, 0x22, RZ ;  /* 0x00000022040d7824 */ /* 0x040fe200078e02ff */
[----:B------:R-:W-:Y:S02]  /*20cf0*/  IADD3 R6, P6, R3, R0, RZ ;  /* 0x0000000003067210 */ /* 0x000fe40007fde0ff */
[----:B------:R0:W-:Y:S01]  /*20d00*/  STL [R1+0x784], R7 ;  /* 0x0007840701007387 */ /* 0x0001e20000100800 */
[----:B------:R-:W-:-:S03]  /*20d10*/  IMAD R3, R4, 0x13, RZ ;  /* 0x0000001304037824 */ /* 0x000fc600078e02ff */
[----:B------:R1:W-:Y:S01]  /*20d20*/  STL [R1+0x710], R6 ;  /* 0x0007100601007387 */ /* 0x0003e20000100800 */
[----:B0-----:R-:W-:Y:S02]  /*20d30*/  LEA.HI.X.SX32 R7, R12, R2, 0x1, P0 ;  /* 0x000000020c077211 */ /* 0x001fe400000f0eff */
[----:B------:R-:W-:Y:S01]  /*20d40*/  IADD3 R8, P0, R13, R0, RZ ;  /* 0x000000000d087210 */ /* 0x000fe20007f1e0ff */
[C---:B-1----:R-:W-:Y:S02]  /*20d50*/  IMAD R6, R4.reuse, 0x70, RZ ;  /* 0x0000007004067824 */ /* 0x042fe400078e02ff */
[----:B------:R0:W-:Y:S01]  /*20d60*/  STL [R1+0x6fc], R7 ;  /* 0x0006fc0701007387 */ /* 0x0001e20000100800 */
[----:B------:R-:W-:-:S03]  /*20d70*/  IMAD R14, R4, 0x3c, RZ ;  /* 0x0000003c040e7824 */ /* 0x000fc600078e02ff */
[----:B------:R1:W-:Y:S01]  /*20d80*/  STL [R1+0x7a8], R8 ;  /* 0x0007a80801007387 */ /* 0x0003e20000100800 */
[C---:B------:R-:W-:Y:S01]  /*20d90*/  IMAD R15, R4.reuse, 0x1e, RZ ;  /* 0x0000001e040f7824 */ /* 0x040fe200078e02ff */
[----:B0-----:R-:W-:Y:S01]  /*20da0*/  LEA.HI.X.SX32 R7, R3, R2, 0x1, P5 ;  /* 0x0000000203077211 */ /* 0x001fe200028f0eff */
[----:B------:R-:W-:Y:S01]  /*20db0*/  IMAD R3, R4, 0x11, RZ ;  /* 0x0000001104037824 */ /* 0x000fe200078e02ff */
[----:B-1----:R-:W-:-:S03]  /*20dc0*/  IADD3 R8, P5, R6, R0, RZ ;  /* 0x0000000006087210 */ /* 0x002fc60007fbe0ff */
[----:B------:R0:W-:Y:S01]  /*20dd0*/  STL [R1+0x794], R7 ;  /* 0x0007940701007387 */ /* 0x0001e20000100800 */
[-C--:B------:R-:W-:Y:S02]  /*20de0*/  LEA.HI.X.SX32 R6, R13, R2.reuse, 0x1, P1 ;  /* 0x000000020d067211 */ /* 0x080fe400008f0eff */
[----:B------:R-:W-:Y:S01]  /*20df0*/  LEA.HI.X.SX32 R3, R3, R2, 0x1, P0 ;  /* 0x0000000203037211 */ /* 0x000fe200000f0eff */
[----:B------:R1:W-:Y:S01]  /*20e00*/  STL [R1+0x670], R8 ;  /* 0x0006700801007387 */ /* 0x0003e20000100800 */
[----:B0-----:R-:W-:-:S03]  /*20e10*/  IADD3 R7, P1, R14, R0, RZ ;  /* 0x000000000e077210 */ /* 0x001fc60007f3e0ff */
[----:B------:R0:W-:Y:S01]  /*20e20*/  STL [R1+0x71c], R6 ;  /* 0x00071c0601007387 */ /* 0x0001e20000100800 */
[----:B-1----:R-:W-:-:S03]  /*20e30*/  IADD3 R8, P0, R15, R0, RZ ;  /* 0x000000000f087210 */ /* 0x002fc60007f1e0ff */
[----:B------:R1:W-:Y:S01]  /*20e40*/  STL [R1+0x740], R7 ;  /* 0x0007400701007387 */ /* 0x0003e20000100800 */
[C---:B------:R-:W-:Y:S02]  /*20e50*/  IMAD R16, R4.reuse, 0x34, RZ ;  /* 0x0000003404107824 */ /* 0x040fe400078e02ff */
[----:B0-----:R-:W-:Y:S01]  /*20e60*/  IMAD R6, R4, 0x50, RZ ;  /* 0x0000005004067824 */ /* 0x001fe200078e02ff */
[----:B------:R0:W-:Y:S01]  /*20e70*/  STL [R1+0x7a4], R3 ;  /* 0x0007a40301007387 */ /* 0x0001e20000100800 */
[----:B-1----:R-:W-:-:S03]  /*20e80*/  LEA.HI.X.SX32 R7, R14, R2, 0x1, P2 ;  /* 0x000000020e077211 */ /* 0x002fc600010f0eff */
[----:B------:R1:W-:Y:S01]  /*20e90*/  STL [R1+0x7b8], R8 ;  /* 0x0007b80801007387 */ /* 0x0003e20000100800 */
[----:B------:R-:W-:-:S03]  /*20ea0*/  IMAD R17, R4, 0x1a, RZ ;  /* 0x0000001a04117824 */ /* 0x000fc600078e02ff */
[----:B------:R2:W-:Y:S01]  /*20eb0*/  STL [R1+0x64c], R7 ;  /* 0x00064c0701007387 */ /* 0x0005e20000100800 */
[----:B0-----:R-:W-:Y:S01]  /*20ec0*/  IMAD R3, R4, 0xf, RZ ;  /* 0x0000000f04037824 */ /* 0x001fe200078e02ff */
[----:B-1----:R-:W-:Y:S02]  /*20ed0*/  IADD3 R8, P2, R6, R0, RZ ;  /* 0x0000000006087210 */ /* 0x002fe40007f5e0ff */
[----:B------:R-:W-:Y:S02]  /*20ee0*/  LEA.HI.X.SX32 R6, R15, R2, 0x1, P1 ;  /* 0x000000020f067211 */ /* 0x000fe400008f0eff */
[----:B--2---:R-:W-:Y:S01]  /*20ef0*/  IADD3 R7, P1, R16, R0, RZ ;  /* 0x0000000010077210 */ /* 0x004fe20007f3e0ff */
[----:B------:R0:W-:Y:S01]  /*20f00*/  STL [R1+0x6f0], R8 ;  /* 0x0006f00801007387 */ /* 0x0001e20000100800 */
[----:B------:R-:W-:-:S03]  /*20f10*/  LEA.HI.X.SX32 R3, R3, R2, 0x1, P0 ;  /* 0x0000000203037211 */ /* 0x000fc600000f0eff */
[----:B------:R1:W-:Y:S01]  /*20f20*/  STL [R1+0x73c], R6 ;  /* 0x00073c0601007387 */ /* 0x0003e20000100800 */
[----:B------:R-:W-:-:S03]  /*20f30*/  IMAD R18, R4, 0x2c, RZ ;  /* 0x0000002c04127824 */ /* 0x000fc600078e02ff */
[----:B------:R2:W-:Y:S01]  /*20f40*/  STL [R1+0x760], R7 ;  /* 0x0007600701007387 */ /* 0x0005e20000100800 */
[----:B0-----:R-:W-:Y:S01]  /*20f50*/  IADD3 R8, P0, R17, R0, RZ ;  /* 0x0000000011087210 */ /* 0x001fe20007f1e0ff */
[----:B-1----:R-:W-:Y:S02]  /*20f60*/  IMAD R6, R4, 0x60, RZ ;  /* 0x0000006004067824 */ /* 0x002fe400078e02ff */
[----:B------:R0:W-:Y:S01]  /*20f70*/  STL [R1+0x7b4], R3 ;  /* 0x0007b40301007387 */ /* 0x0001e20000100800 */
[----:B--2---:R-:W-:-:S03]  /*20f80*/  LEA.HI.X.SX32 R7, R16, R2, 0x1, P3 ;  /* 0x0000000210077211 */ /* 0x004fc600018f0eff */
[----:B------:R1:W-:Y:S01]  /*20f90*/  STL [R1+0x7c8], R8 ;  /* 0x0007c80801007387 */ /* 0x0003e20000100800 */
[----:B------:R-:W-:-:S03]  /*20fa0*/  IMAD R19, R4, 0x16, RZ ;  /* 0x0000001604137824 */ /* 0x000fc600078e02ff */
[----:B------:R2:W-:Y:S01]  /*20fb0*/  STL [R1+0x68c], R7 ;  /* 0x00068c0701007387 */ /* 0x0005e20000100800 */
[----:B0-----:R-:W-:Y:S01]  /*20fc0*/  IMAD R3, R4, 0xd, RZ ;  /* 0x0000000d04037824 */ /* 0x001fe200078e02ff */
[----:B-1----:R-:W-:Y:S02]  /*20fd0*/  IADD3 R8, P3, R6, R0, RZ ;  /* 0x0000000006087210 */ /* 0x002fe40007f7e0ff */
[----:B--2---:R-:W-:Y:S02]  /*20fe0*/  LEA.HI.X.SX32 R7, R17, R2, 0x1, P1 ;  /* 0x0000000211077211 */ /* 0x004fe400008f0eff */
[----:B------:R-:W-:Y:S01]  /*20ff0*/  IADD3 R6, P1, R18, R0, RZ ;  /* 0x0000000012067210 */ /* 0x000fe20007f3e0ff */
[----:B------:R-:W-:Y:S01]  /*21000*/  STL [R1+0x6b0], R8 ;  /* 0x0006b00801007387 */ /* 0x000fe20000100800 */
[----:B------:R-:W-:Y:S01]  /*21010*/  LEA.HI.X.SX32 R3, R3, R2, 0x1, P0 ;  /* 0x0000000203037211 */ /* 0x000fe200000f0eff */
[C---:B------:R-:W-:Y:S02]  /*21020*/  IMAD R20, R4.reuse, 0x24, RZ ;  /* 0x0000002404147824 */ /* 0x040fe400078e02ff */
[----:B------:R0:W-:Y:S01]  /*21030*/  STL [R1+0x75c], R7 ;  /* 0x00075c0701007387 */ /* 0x0001e20000100800 */
[----:B------:R-:W-:-:S03]  /*21040*/  IMAD R21, R4, 0x12, RZ ;  /* 0x0000001204157824 */ /* 0x000fc600078e02ff */
[----:B------:R1:W-:Y:S01]  /*21050*/  STL [R1+0x780], R6 ;  /* 0x0007800601007387 */ /* 0x0003e20000100800 */
[----:B0-----:R-:W-:-:S03]  /*21060*/  IADD3 R7, P0, R19, R0, RZ ;  /* 0x0000000013077210 */ /* 0x001fc60007f1e0ff */
[----:B------:R0:W-:Y:S01]  /*21070*/  STL [R1+0x7c4], R3 ;  /* 0x0007c40301007387 */ /* 0x0001e20000100800 */
[----:B-1----:R-:W-:-:S03]  /*21080*/  LEA.HI.X.SX32 R6, R18, R2, 0x1, P4 ;  /* 0x0000000212067211 */ /* 0x002fc600020f0eff */
[----:B------:R1:W-:Y:S01]  /*21090*/  STL [R1+0x7d8], R7 ;  /* 0x0007d80701007387 */ /* 0x0003e20000100800 */
[----:B------:R-:W-:Y:S01]  /*210a0*/  IADD3 R8, P4, R20, R0, RZ ;  /* 0x0000000014087210 */ /* 0x000fe20007f9e0ff */
[C---:B------:R-:W-:Y:S02]  /*210b0*/  IMAD R22, R4.reuse, 0x38, RZ ;  /* 0x0000003804167824 */ /* 0x040fe400078e02ff */
[----:B------:R2:W-:Y:S01]  /*210c0*/  STL [R1+0x6cc], R6 ;  /* 0x0006cc0601007387 */ /* 0x0005e20000100800 */
[----:B0-----:R-:W-:Y:S01]  /*210d0*/  IMAD R3, R4, 0xb, RZ ;  /* 0x0000000b04037824 */ /* 0x001fe200078e02ff */
[----:B-1----:R-:W-:Y:S02]  /*210e0*/  LEA.HI.X.SX32 R7, R19, R2, 0x1, P1 ;  /* 0x0000000213077211 */ /* 0x002fe400008f0eff */
[----:B------:R-:W-:Y:S01]  /*210f0*/  STL [R1+0x7a0], R8 ;  /* 0x0007a00801007387 */ /* 0x000fe20000100800 */
[----:B--2---:R-:W-:-:S03]  /*21100*/  IADD3 R6, P1, R21, R0, RZ ;  /* 0x0000000015067210 */ /* 0x004fc60007f3e0ff */
[----:B------:R0:W-:Y:S01]  /*21110*/  STL [R1+0x77c], R7 ;  /* 0x00077c0701007387 */ /* 0x0001e20000100800 */
[----:B------:R-:W-:Y:S01]  /*21120*/  LEA.HI.X.SX32 R3, R3, R2, 0x1, P0 ;  /* 0x0000000203037211 */ /* 0x000fe200000f0eff */
[----:B------:R-:W-:Y:S02]  /*21130*/  IMAD R23, R4, 0x1c, RZ ;  /* 0x0000001c04177824 */ /* 0x000fe400078e02ff */
[----:B------:R1:W-:Y:S01]  /*21140*/  STL [R1+0x7e8], R6 ;  /* 0x0007e80601007387 */ /* 0x0003e20000100800 */
[----:B0-----:R-:W-:-:S03]  /*21150*/  IADD3 R7, P0, R22, R0, RZ ;  /* 0x0000000016077210 */ /* 0x001fc60007f1e0ff */
[----:B------:R0:W-:Y:S01]  /*21160*/  STL [R1+0x7d4], R3 ;  /* 0x0007d40301007387 */ /* 0x0001e20000100800 */
[----:B-1----:R-:W-:-:S03]  /*21170*/  LEA.HI.X.SX32 R6, R20, R2, 0x1, P6 ;  /* 0x0000000214067211 */ /* 0x002fc600030f0eff */
[----:B------:R1:W-:Y:S01]  /*21180*/  STL [R1+0x750], R7 ;  /* 0x0007500701007387 */ /* 0x0003e20000100800 */
[----:B------:R-:W-:-:S03]  /*21190*/  IMAD R24, R4, 0xe, RZ ;  /* 0x0000000e04187824 */ /* 0x000fc600078e02ff */
[----:B------:R2:W-:Y:S01]  /*211a0*/  STL [R1+0x70c], R6 ;  /* 0x00070c0601007387 */ /* 0x0005e20000100800 */
[C---:B------:R-:W-:Y:S02]  /*211b0*/  IMAD R25, R4.reuse, 0x28, RZ ;  /* 0x0000002804197824 */ /* 0x040fe400078e02ff */
[----:B0-----:R-:W-:Y:S01]  /*211c0*/  IMAD R3, R4, 0x9, RZ ;  /* 0x0000000904037824 */ /* 0x001fe200078e02ff */
[----:B-1----:R-:W-:Y:S02]  /*211d0*/  IADD3 R7, P6, R23, R0, RZ ;  /* 0x0000000017077210 */ /* 0x002fe40007fde0ff */
[----:B--2---:R-:W-:-:S03]  /*211e0*/  LEA.HI.X.SX32 R6, R21, R2, 0x1, P4 ;  /* 0x0000000215067211 */ /* 0x004fc600020f0eff */
[----:B------:R0:W-:Y:S01]  /*211f0*/  STL [R1+0x7c0], R7 ;  /* 0x0007c00701007387 */ /* 0x0001e20000100800 */
[----:B------:R-:W-:Y:S01]  /*21200*/  IADD3 R8, P4, R24, R0, RZ ;  /* 0x0000000018087210 */ /* 0x000fe20007f9e0ff */
[----:B------:R-:W-:Y:S02]  /*21210*/  IMAD R26, R4, 0x14, RZ ;  /* 0x00000014041a7824 */ /* 0x000fe400078e02ff */
[----:B------:R1:W-:Y:S01]  /*21220*/  STL [R1+0x79c], R6 ;  /* 0x00079c0601007387 */ /* 0x0003e20000100800 */
[----:B0-----:R-:W-:-:S03]  /*21230*/  LEA.HI.X.SX32 R7, R3, R2, 0x1, P1 ;  /* 0x0000000203077211 */ /* 0x001fc600008f0eff */
[----:B------:R-:W-:Y:S01]  /*21240*/  STL [R1+0x7f8], R8 ;  /* 0x0007f80801007387 */ /* 0x000fe20000100800 */
[----:B-1----:R-:W-:-:S03]  /*21250*/  IADD3 R6, P1, R25, R0, RZ ;  /* 0x0000000019067210 */ /* 0x002fc60007f3e0ff */
[----:B------:R0:W-:Y:S01]  /*21260*/  STL [R1+0x7e4], R7 ;  /* 0x0007e40701007387 */ /* 0x0001e20000100800 */
[----:B------:R-:W-:Y:S01]  /*21270*/  LEA.HI.X.SX32 R3, R22, R2, 0x1, P5 ;  /* 0x0000000216037211 */ /* 0x000fe200028f0eff */
[C---:B------:R-:W-:Y:S02]  /*21280*/  IMAD R27, R4.reuse, 0xa, RZ ;  /* 0x0000000a041b7824 */ /* 0x040fe400078e02ff */
[----:B------:R1:W-:Y:S01]  /*21290*/  STL [R1+0x790], R6 ;  /* 0x0007900601007387 */ /* 0x0003e20000100800 */
[----:B------:R-:W-:Y:S01]  /*212a0*/  IMAD R28, R4, 0x30, RZ ;  /* 0x00000030041c7824 */ /* 0x000fe200078e02ff */
[----:B0-----:R-:W-:Y:S02]  /*212b0*/  IADD3 R7, P5, R26, R0, RZ ;  /* 0x000000001a077210 */ /* 0x001fe40007fbe0ff */
[----:B------:R0:W-:Y:S01]  /*212c0*/  STL [R1+0x66c], R3 ;  /* 0x00066c0301007387 */ /* 0x0001e20000100800 */
[----:B-1----:R-:W-:-:S03]  /*212d0*/  LEA.HI.X.SX32 R6, R23, R2, 0x1, P0 ;  /* 0x0000000217067211 */ /* 0x002fc600000f0eff */
[----:B------:R-:W-:Y:S01]  /*212e0*/  STL [R1+0x7e0], R7 ;  /* 0x0007e00701007387 */ /* 0x000fe20000100800 */
[----:B------:R-:W-:-:S03]  /*212f0*/  IADD3 R8, P0, R27, R0, RZ ;  /* 0x000000001b087210 */ /* 0x000fc60007f1e0ff */
[----:B------:R1:W-:Y:S01]  /*21300*/  STL [R1+0x74c], R6 ;  /* 0x00074c0601007387 */ /* 0x0003e20000100800 */
[----:B0-----:R-:W-:-:S03]  /*21310*/  IMAD R3, R4, 0x7, RZ ;  /* 0x0000000704037824 */ /* 0x001fc600078e02ff */
[----:B------:R0:W-:Y:S01]  /*21320*/  STL [R1+0x808], R8 ;  /* 0x0008080801007387 */ /* 0x0001e20000100800 */
[----:B-1----:R-:W-:Y:S02]  /*21330*/  LEA.HI.X.SX32 R6, R24, R2, 0x1, P6 ;  /* 0x0000000218067211 */ /* 0x002fe400030f0eff */
[----:B------:R-:W-:Y:S02]  /*21340*/  IADD3 R7, P6, R28, R0, RZ ;  /* 0x000000001c077210 */ /* 0x000fe40007fde0ff */
[----:B------:R-:W-:Y:S01]  /*21350*/  LEA.HI.X.SX32 R3, R3, R2, 0x1, P4 ;  /* 0x0000000203037211 */ /* 0x000fe200020f0eff */
[----:B------:R1:W-:Y:S01]  /*21360*/  STL [R1+0x7bc], R6 ;  /* 0x0007bc0601007387 */ /* 0x0003e20000100800 */
[----:B0-----:R-:W-:-:S03]  /*21370*/  IADD3 R8, P4, R29, R0, RZ ;  /* 0x000000001d087210 */ /* 0x001fc60007f9e0ff */
[----:B------:R0:W-:Y:S01]  /*21380*/  STL [R1+0x770], R7 ;  /* 0x0007700701007387 */ /* 0x0001e20000100800 */
[----:B-1----:R-:W-:-:S03]  /*21390*/  IMAD R6, R4, 0xc, RZ ;  /* 0x0000000c04067824 */ /* 0x002fc600078e02ff */
[----:B------:R1:W-:Y:S04]  /*213a0*/  STL [R1+0x7f4], R3 ;  /* 0x0007f40301007387 */ /* 0x0003e80000100800 */
[----:B------:R2:W-:Y:S01]  /*213b0*/  STL [R1+0x7d0], R8 ;  /* 0x0007d00801007387 */ /* 0x0005e20000100800 */
[----:B0-----:R-:W-:Y:S01]  /*213c0*/  IMAD R7, R4, 0x6, RZ ;  /* 0x0000000604077824 */ /* 0x001fe200078e02ff */
[----:B-1----:R-:W-:Y:S02]  /*213d0*/  LEA.HI.X.SX32 R3, R25, R2, 0x1, P2 ;  /* 0x0000000219037211 */ /* 0x002fe400010f0eff */
[----:B--2---:R-:W-:-:S03]  /*213e0*/  IADD3 R8, P2, R6, R0, RZ ;  /* 0x0000000006087210 */ /* 0x004fc60007f5e0ff */
[----:B------:R0:W-:Y:S01]  /*213f0*/  STL [R1+0x6ec], R3 ;  /* 0x0006ec0301007387 */ /* 0x0001e20000100800 */
[----:B------:R-:W-:-:S03]  /*21400*/  LEA.HI.X.SX32 R9, R26, R2, 0x1, P1 ;  /* 0x000000021a097211 */ /* 0x000fc600008f0eff */
[----:B------:R1:W-:Y:S01]  /*21410*/  STL [R1+0x800], R8 ;  /* 0x0008000801007387 */ /* 0x0003e20000100800 */
[----:B------:R-:W-:-:S03]  /*21420*/  LEA.HI.X.SX32 R10, R27, R2, 0x1, P5 ;  /* 0x000000021b0a7211 */ /* 0x000fc600028f0eff */
[----:B------:R2:W-:Y:S01]  /*21430*/  STL [R1+0x78c], R9 ;  /* 0x00078c0901007387 */ /* 0x0005e20000100800 */
[C---:B0-----:R-:W-:Y:S01]  /*21440*/  IMAD R3, R4.reuse, 0x5, RZ ;  /* 0x0000000504037824 */ /* 0x041fe200078e02ff */
[-C--:B-1----:R-:W-:Y:S02]  /*21450*/  IADD3 R8, P1, R7, R0.reuse, RZ ;  /* 0x0000000007087210 */ /* 0x082fe40007f3e0ff */
[----:B--2---:R-:W-:-:S03]  /*21460*/  LEA R9, P5, R4, R0, 0x6 ;  /* 0x0000000004097211 */ /* 0x004fc600078a30ff */
[----:B------:R0:W-:Y:S04]  /*21470*/  STL [R1+0x818], R8 ;  /* 0x0008180801007387 */ /* 0x0001e80000100800 */
[----:B------:R1:W-:Y:S01]  /*21480*/  STL [R1+0x7dc], R10 ;  /* 0x0007dc0a01007387 */ /* 0x0003e20000100800 */
[----:B0-----:R-:W-:-:S03]  /*21490*/  LEA.HI.X.SX32 R8, R3, R2, 0x1, P0 ;  /* 0x0000000203087211 */ /* 0x001fc600000f0eff */
[----:B------:R0:W-:Y:S01]  /*214a0*/  STL [R1+0x730], R9 ;  /* 0x0007300901007387 */ /* 0x0001e20000100800 */
[----:B------:R-:W-:-:S03]  /*214b0*/  LEA R3, P0, R4, R0, 0x5 ;  /* 0x0000000004037211 */ /* 0x000fc600078028ff */
[----:B------:R2:W-:Y:S01]  /*214c0*/  STL [R1+0x804], R8 ;  /* 0x0008040801007387 */ /* 0x0005e20000100800 */
[-C--:B-1----:R-:W-:Y:S02]  /*214d0*/  LEA.HI.X.SX32 R10, R29, R2.reuse, 0x1, P6 ;  /* 0x000000021d0a7211 */ /* 0x082fe400030f0eff */
[----:B0-----:R-:W-:Y:S01]  /*214e0*/  LEA.HI.X.SX32 R9, R28, R2, 0x1, P3 ;  /* 0x000000021c097211 */ /* 0x001fe200018f0eff */
[----:B------:R0:W-:Y:S01]  /*214f0*/  STL [R1+0x7b0], R3 ;  /* 0x0007b00301007387 */ /* 0x0001e20000100800 */
[----:B--2---:R-:W-:-:S03]  /*21500*/  LEA R8, P3, R4, R0, 0x4 ;  /* 0x0000000004087211 */ /* 0x004fc600078620ff */
[----:B------:R1:W-:Y:S04]  /*21510*/  STL [R1+0x6ac], R9 ;  /* 0x0006ac0901007387 */ /* 0x0003e80000100800 */
[----:B------:R2:W-:Y:S01]  /*21520*/  STL [R1+0x7f0], R8 ;  /* 0x0007f00801007387 */ /* 0x0005e20000100800 */
[C---:B0-----:R-:W-:Y:S01]  /*21530*/  IMAD.SHL.U32 R3, R4.reuse, 0x2, RZ ;  /* 0x0000000204037824 */ /* 0x041fe200078e00ff */
[----:B-1----:R-:W-:Y:S02]  /*21540*/  LEA R9, P6, R4, R0, 0x3 ;  /* 0x0000000004097211 */ /* 0x002fe400078c18ff */
[----:B------:R-:W-:Y:S01]  /*21550*/  STL [R1+0x76c], R10 ;  /* 0x00076c0a01007387 */ /* 0x000fe20000100800 */
[----:B--2---:R-:W-:Y:S01]  /*21560*/  LEA.HI.X.SX32 R8, R6, R2, 0x1, P4 ;  /* 0x0000000206087211 */ /* 0x004fe200020f0eff */
[----:B------:R-:W-:-:S02]  /*21570*/  IMAD R6, R4, 0x3, RZ ;  /* 0x0000000304067824 */ /* 0x000fc400078e02ff */
[----:B------:R0:W-:Y:S04]  /*21580*/  STL [R1+0x810], R9 ;  /* 0x0008100901007387 */ /* 0x0001e80000100800 */
[----:B------:R1:W-:Y:S01]  /*21590*/  STL [R1+0x7cc], R8 ;  /* 0x0007cc0801007387 */ /* 0x0003e20000100800 */
[----:B------:R-:W-:Y:S02]  /*215a0*/  LEA.HI.X.SX32 R6, R6, R2, 0x1, P1 ;  /* 0x0000000206067211 */ /* 0x000fe400008f0eff */
[----:B0-----:R-:W-:Y:S02]  /*215b0*/  IADD3 R9, P4, R3, R0, RZ ;  /* 0x0000000003097210 */ /* 0x001fe40007f9e0ff */
[----:B-1----:R-:W-:Y:S02]  /*215c0*/  LEA.HI.X.SX32 R8, R7, R2, 0x1, P2 ;  /* 0x0000000207087211 */ /* 0x002fe400010f0eff */
[C---:B------:R-:W-:Y:S01]  /*215d0*/  LEA R7, P2, R4.reuse, R0, 0x2 ;  /* 0x0000000004077211 */ /* 0x040fe200078410ff */
[----:B------:R0:W-:Y:S04]  /*215e0*/  STL [R1+0x828], R9 ;  /* 0x0008280901007387 */ /* 0x0001e80000100800 */
[----:B------:R1:W5:Y:S04]  /*215f0*/  LDL.LU R0, [R1+0x1458] ;  /* 0x0014580001007983 */ /* 0x0003680000300800 */
[----:B------:R2:W-:Y:S01]  /*21600*/  STL [R1+0x7fc], R8 ;  /* 0x0007fc0801007387 */ /* 0x0005e20000100800 */
[----:B0-----:R-:W-:-:S03]  /*21610*/  IMAD.SHL.U32 R9, R4, 0x20, RZ ;  /* 0x0000002004097824 */ /* 0x001fc600078e00ff */
[----:B------:R0:W-:Y:S04]  /*21620*/  STL [R1+0x820], R7 ;  /* 0x0008200701007387 */ /* 0x0001e80000100800 */
[----:B------:R3:W-:Y:S01]  /*21630*/  STL [R1+0x814], R6 ;  /* 0x0008140601007387 */ /* 0x0007e20000100800 */
[C---:B--2---:R-:W-:Y:S01]  /*21640*/  IMAD.SHL.U32 R8, R4.reuse, 0x10, RZ ;  /* 0x0000001004087824 */ /* 0x044fe200078e00ff */
[----:B------:R-:W-:Y:S01]  /*21650*/  LEA.HI.X.SX32 R9, R9, R2, 0x1, P5 ;  /* 0x0000000209097211 */ /* 0x000fe200028f0eff */
[----:B0-----:R-:W-:-:S03]  /*21660*/  IMAD.SHL.U32 R7, R4, 0x8, RZ ;  /* 0x0000000804077824 */ /* 0x001fc600078e00ff */
[-C--:B------:R-:W-:Y:S01]  /*21670*/  LEA.HI.X.SX32 R8, R8, R2.reuse, 0x1, P0 ;  /* 0x0000000208087211 */ /* 0x080fe200000f0eff */
[C---:B---3--:R-:W-:Y:S01]  /*21680*/  IMAD.SHL.U32 R6, R4.reuse, 0x4, RZ ;  /* 0x0000000404067824 */ /* 0x048fe200078e00ff */
[-C--:B------:R-:W-:Y:S01]  /*21690*/  LEA.HI.X.SX32 R7, R7, R2.reuse, 0x1, P3 ;  /* 0x0000000207077211 */ /* 0x080fe200018f0eff */
[----:B------:R-:W-:Y:S01]  /*216a0*/  STL [R1+0x72c], R9 ;  /* 0x00072c0901007387 */ /* 0x000fe20000100800 */
[-C--:B------:R-:W-:Y:S02]  /*216b0*/  LEA.HI.X.SX32 R4, R4, R2.reuse, 0x1, P4 ;  /* 0x0000000204047211 */ /* 0x080fe400020f0eff */
[-C--:B------:R-:W-:Y:S01]  /*216c0*/  LEA.HI.X.SX32 R6, R6, R2.reuse, 0x1, P6 ;  /* 0x0000000206067211 */ /* 0x080fe200030f0eff */
[----:B------:R-:W-:Y:S01]  /*216d0*/  STL [R1+0x7ac], R8 ;  /* 0x0007ac0801007387 */ /* 0x000fe20000100800 */
[----:B------:R-:W-:-:S03]  /*216e0*/  LEA.HI.X.SX32 R3, R3, R2, 0x1, P2 ;  /* 0x0000000203037211 */ /* 0x000fc600010f0eff */
[----:B------:R-:W-:Y:S04]  /*216f0*/  STL [R1+0x7ec], R7 ;  /* 0x0007ec0701007387 */ /* 0x000fe80000100800 */
[----:B------:R-:W-:Y:S04]  /*21700*/  STL [R1+0x80c], R6 ;  /* 0x00080c0601007387 */ /* 0x000fe80000100800 */
[----:B------:R-:W-:Y:S04]  /*21710*/  STL [R1+0x824], R4 ;  /* 0x0008240401007387 */ /* 0x000fe80000100800 */
[----:B------:R-:W-:Y:S04]  /*21720*/  STL [R1+0x1bc], RZ ;  /* 0x0001bcff01007387 */ /* 0x000fe80000100800 */
[----:B------:R0:W-:Y:S04]  /*21730*/  STL [R1+0x81c], R3 ;  /* 0x00081c0301007387 */ /* 0x0001e80000100800 */
[----:B------:R1:W-:Y:S04]  /*21740*/  STL [R1+0x1a0], RZ ;  /* 0x0001a0ff01007387 */ /* 0x0003e80000100800 */
[----:B------:R1:W-:Y:S04]  /*21750*/  STL [R1+0x1a4], RZ ;  /* 0x0001a4ff01007387 */ /* 0x0003e80000100800 */
[----:B------:R-:W2:Y:S04]  /*21760*/  S2R R2, SR_TID.X ;  /* 0x0000000000027919 */ /* 0x000ea80000002100 */
[----:B------:R1:W-:Y:S04]  /*21770*/  STL [R1+0x1a8], RZ ;  /* 0x0001a8ff01007387 */ /* 0x0003e80000100800 */
[----:B------:R1:W-:Y:S04]  /*21780*/  STL [R1+0x1ac], RZ ;  /* 0x0001acff01007387 */ /* 0x0003e80000100800 */
[----:B------:R1:W-:Y:S04]  /*21790*/  STL [R1+0x190], RZ ;  /* 0x000190ff01007387 */ /* 0x0003e80000100800 */
[----:B------:R1:W-:Y:S04]  /*217a0*/  STL [R1+0x194], RZ ;  /* 0x000194ff01007387 */ /* 0x0003e80000100800 */
[----:B------:R1:W-:Y:S04]  /*217b0*/  STL [R1+0x198], RZ ;  /* 0x000198ff01007387 */ /* 0x0003e80000100800 */
[----:B------:R1:W-:Y:S04]  /*217c0*/  STL [R1+0x19c], RZ ;  /* 0x00019cff01007387 */ /* 0x0003e80000100800 */
[----:B------:R1:W-:Y:S04]  /*217d0*/  STL [R1+0x180], RZ ;  /* 0x000180ff01007387 */ /* 0x0003e80000100800 */
[----:B0-----:R-:W0:Y:S04]  /*217e0*/  S2R R3, SR_TID.X ;  /* 0x0000000000037919 */ /* 0x001e280000002100 */
[----:B------:R1:W-:Y:S04]  /*217f0*/  STL [R1+0x184], RZ ;  /* 0x000184ff01007387 */ /* 0x0003e80000100800 */
[----:B------:R1:W-:Y:S04]  /*21800*/  STL [R1+0x188], RZ ;  /* 0x000188ff01007387 */ /* 0x0003e80000100800 */
[----:B------:R1:W-:Y:S04]  /*21810*/  STL [R1+0x18c], RZ ;  /* 0x00018cff01007387 */ /* 0x0003e80000100800 */
[----:B------:R1:W-:Y:S04]  /*21820*/  STL [R1+0x170], RZ ;  /* 0x000170ff01007387 */ /* 0x0003e80000100800 */
[----:B------:R1:W-:Y:S04]  /*21830*/  STL [R1+0x174], RZ ;  /* 0x000174ff01007387 */ /* 0x0003e80000100800 */
[----:B------:R-:W3:Y:S04]  /*21840*/  S2R R6, SR_TID.X ;  /* 0x0000000000067919 */ /* 0x000ee80000002100 */
        /* <DEDUP_REMOVED lines=9> */
[----:B--2---:R-:W-:-:S03]  /*218e0*/  LOP3.LUT R2, R2, 0x3f, RZ, 0xc0, !PT ;  /* 0x0000003f02027812 */ /* 0x004fc600078ec0ff */
[----:B------:R1:W-:Y:S04]  /*218f0*/  STL [R1+0x15c], RZ ;  /* 0x00015cff01007387 */ /* 0x0003e80000100800 */
[----:B------:R1:W-:Y:S04]  /*21900*/  STL [R1+0x140], RZ ;  /* 0x000140ff01007387 */ /* 0x0003e80000100800 */
[----:B------:R1:W-:Y:S04]  /*21910*/  STL [R1+0x144], RZ ;  /* 0x000144ff01007387 */ /* 0x0003e80000100800 */
[----:B------:R1:W-:Y:S04]  /*21920*/  STL [R1+0x148], RZ ;  /* 0x000148ff01007387 */ /* 0x0003e80000100800 */
[----:B------:R1:W-:Y:S01]  /*21930*/  STL [R1+0x14c], RZ ;  /* 0x00014cff01007387 */ /* 0x0003e20000100800 */
[----:B------:R-:W-:-:S03]  /*21940*/  IMAD.SHL.U32 R2, R2, 0x2, RZ ;  /* 0x0000000202027824 */ /* 0x000fc600078e00ff */
[----:B------:R1:W-:Y:S01]  /*21950*/  STL [R1+0x130], RZ ;  /* 0x000130ff01007387 */ /* 0x0003e20000100800 */
[----:B0-----:R-:W-:-:S03]  /*21960*/  LOP3.LUT R3, R3, 0x7, RZ, 0xc0, !PT ;  /* 0x0000000703037812 */ /* 0x001fc600078ec0ff */
[----:B------:R1:W-:Y:S04]  /*21970*/  STL [R1+0x134], RZ ;  /* 0x000134ff01007387 */ /* 0x0003e80000100800 */
[----:B------:R1:W-:Y:S04]  /*21980*/  STL [R1+0x138], RZ ;  /* 0x000138ff01007387 */ /* 0x0003e80000100800 */
[----:B------:R1:W-:Y:S04]  /*21990*/  STL [R1+0x13c], RZ ;  /* 0x00013cff01007387 */ /* 0x0003e80000100800 */
[----:B------:R1:W-:Y:S01]  /*219a0*/  STL [R1+0x120], RZ ;  /* 0x000120ff01007387 */ /* 0x0003e20000100800 */
[----:B------:R-:W-:-:S03]  /*219b0*/  LOP3.LUT R7, R2, 0x10, RZ, 0x3c, !PT ;  /* 0x0000001002077812 */ /* 0x000fc600078e3cff */
[----:B------:R1:W-:Y:S01]  /*219c0*/  STL [R1+0x124], RZ ;  /* 0x000124ff01007387 */ /* 0x0003e20000100800 */
[----:B------:R-:W-:-:S03]  /*219d0*/  IMAD R3, R3, 0x90, RZ ;  /* 0x0000009003037824 */ /* 0x000fc600078e02ff */
[----:B------:R1:W-:Y:S01]  /*219e0*/  STL [R1+0x128], RZ ;  /* 0x000128ff01007387 */ /* 0x0003e20000100800 */
[----:B---3--:R-:W-:-:S03]  /*219f0*/  IMAD.SHL.U32 R7, R6, 0x2, RZ ;  /* 0x0000000206077824 */ /* 0x008fc600078e00ff */
[----:B------:R1:W-:Y:S04]  /*21a00*/  STL [R1+0x12c], RZ ;  /* 0x00012cff01007387 */ /* 0x0003e80000100800 */
[----:B------:R1:W-:Y:S04]  /*21a10*/  STL [R1+0x4e0], RZ ;  /* 0x0004e0ff01007387 */ /* 0x0003e80000100800 */
[----:B------:R1:W-:Y:S01]  /*21a20*/  STL [R1+0x4e4], RZ ;  /* 0x0004e4ff01007387 */ /* 0x0003e20000100800 */
[----:B------:R-:W-:-:S03]  /*21a30*/  IMAD.SHL.U32 R6, R6, 0x40, RZ ;  /* 0x0000004006067824 */ /* 0x000fc600078e00ff */
[----:B------:R1:W-:Y:S01]  /*21a40*/  STL [R1+0x4e8], RZ ;  /* 0x0004e8ff01007387 */ /* 0x0003e20000100800 */
[----:B------:R-:W-:-:S03]  /*21a50*/  LOP3.LUT R3, R3, 0x10, R7, 0x78, !PT ;  /* 0x0000001003037812 */ /* 0x000fc600078e7807 */
[----:B------:R1:W-:Y:S04]  /*21a60*/  STL [R1+0x4ec], RZ ;  /* 0x0004ecff01007387 */ /* 0x0003e80000100800 */
[----:B------:R1:W-:Y:S04]  /*21a70*/  STL [R1+0x100], RZ ;  /* 0x000100ff01007387 */ /* 0x0003e80000100800 */
[----:B------:R1:W-:Y:S04]  /*21a80*/  STL [R1+0x104], RZ ;  /* 0x000104ff01007387 */ /* 0x0003e80000100800 */
[----:B------:R1:W-:Y:S01]  /*21a90*/  STL [R1+0x108], RZ ;  /* 0x000108ff01007387 */ /* 0x0003e20000100800 */
[----:B------:R-:W-:-:S03]  /*21aa0*/  LOP3.LUT R3, R3, 0x400, R6, 0xf8, !PT ;  /* 0x0000040003037812 */ /* 0x000fc600078ef806 */
[----:B------:R1:W-:Y:S01]  /*21ab0*/  STL [R1+0x10c], RZ ;  /* 0x00010cff01007387 */ /* 0x0003e20000100800 */
[----:B------:R-:W-:-:S03]  /*21ac0*/  LOP3.LUT R4, R2, 0x20, RZ, 0x3c, !PT ;  /* 0x0000002002047812 */ /* 0x000fc600078e3cff */
        /* <DEDUP_REMOVED lines=9> */
[C---:B------:R-:W-:Y:S02]  /*21b60*/  LOP3.LUT R7, R3.reuse, 0x20, RZ, 0x3c, !PT ;  /* 0x0000002003077812 */ /* 0x040fe400078e3cff */
[C---:B------:R-:W-:Y:S01]  /*21b70*/  LOP3.LUT R6, R3.reuse, 0x40, RZ, 0x3c, !PT ;  /* 0x0000004003067812 */ /* 0x040fe200078e3cff */
[----:B------:R1:W-:Y:S01]  /*21b80*/  STL [R1+0xe4], RZ ;  /* 0x0000e4ff01007387 */ /* 0x0003e20000100800 */
[----:B------:R-:W-:Y:S02]  /*21b90*/  LOP3.LUT R4, R3, 0x60, RZ, 0x3c, !PT ;  /* 0x0000006003047812 */ /* 0x000fe400078e3cff */
[----:B------:R-:W-:Y:S01]  /*21ba0*/  LOP3.LUT R3, R5, 0x40, RZ, 0x3c, !PT ;  /* 0x0000004005037812 */ /* 0x000fe200078e3cff */
[----:B------:R1:W-:Y:S04]  /*21bb0*/  STL [R1+0xe8], RZ ;  /* 0x0000e8ff01007387 */ /* 0x0003e80000100800 */
[----:B------:R1:W-:Y:S04]  /*21bc0*/  STL [R1+0xec], RZ ;  /* 0x0000ecff01007387 */ /* 0x0003e80000100800 */
[----:B------:R1:W-:Y:S04]  /*21bd0*/  STL [R1+0xd0], RZ ;  /* 0x0000d0ff01007387 */ /* 0x0003e80000100800 */
[----:B------:R1:W-:Y:S04]  /*21be0*/  STL [R1+0xd4], RZ ;  /* 0x0000d4ff01007387 */ /* 0x0003e80000100800 */
[----:B------:R1:W-:Y:S04]  /*21bf0*/  STL [R1+0xd8], RZ ;  /* 0x0000d8ff01007387 */ /* 0x0003e80000100800 */
[----:B------:R1:W-:Y:S04]  /*21c00*/  STL [R1+0xdc], RZ ;  /* 0x0000dcff01007387 */ /* 0x0003e80000100800 */
[----:B------:R1:W-:Y:S01]  /*21c10*/  STL [R1+0x4d4], R3 ;  /* 0x0004d40301007387 */ /* 0x0003e20000100800 */
[----:B------:R-:W-:Y:S01]  /*21c20*/  USHF.R.S32.HI UR5, URZ, 0x1f, UR4 ;  /* 0x0000001f3f057899 */ /* 0x000fe20008011404 */
[----:B------:R-:W-:Y:S01]  /*21c30*/  LOP3.LUT R8, R2, 0x30, RZ, 0x3c, !PT ;  /* 0x0000003002087812 */ /* 0x000fe200078e3cff */
[----:B------:R-:W-:-:S02]  /*21c40*/  USHF.L.U32 UR8, UR4, 0x1, URZ ;  /* 0x0000000104087899 */ /* 0x000fc4000800063f */
[----:B------:R-:W-:Y:S02]  /*21c50*/  USHF.L.U64.HI UR5, UR4, 0x1, UR5 ;  /* 0x0000000104057899 */ /* 0x000fe40008010205 */
.L_x_3:
[----:B------:R0:W-:Y:S04]  /*21c60*/  STL [R1+0x2b98], R26 ;  /* 0x002b981a01007387 */ /* 0x0001e80000100800 */
[----:B-----5:R-:W2:Y:S04]  /*21c70*/  LDL R5, [R1+0x620] ;  /* 0x0006200001057983 */ /* 0x020ea80000100800 */
[----:B------:R-:W2:Y:S04]  /*21c80*/  LDL R4, [R1+0x624] ;  /* 0x0006240001047983 */ /* 0x000ea80000100800 */
[----:B0-----:R-:W3:Y:S04]  /*21c90*/  LDL R26, [R1+0x62c] ;  /* 0x00062c00011a7983 */ /* 0x001ee80000100800 */
        /* <DEDUP_REMOVED lines=9> */
[----:B------:R0:W-:Y:S04]  /*21d30*/  STL [R1+0x2b94], R18 ;  /* 0x002b941201007387 */ /* 0x0001e80000100800 */
        /* <DEDUP_REMOVED lines=89> */
[----:B-----5:R-:W-:Y:S04]  /*222d0*/  STL [R1+0x1578], R0 ;  /* 0x0015780001007387 */ /* 0x020fe80000100800 */
        /* <DEDUP_REMOVED lines=49> */
[----:B------:R-:W-:-:S03]  /*225f0*/  IMAD.MOV.U32 R7, RZ, RZ, -0x40 ;  /* 0xffffffc0ff077424 */ /* 0x000fc600078e00ff */
[----:B------:R-:W-:Y:S04]  /*22600*/  STL [R1+0x2900], R0 ;  /* 0x0029000001007387 */ /* 0x000fe80000100800 */
[----:B------:R-:W-:Y:S04]  /*22610*/  STL [R1+0x2908], R0 ;  /* 0x0029080001007387 */ /* 0x000fe80000100800 */
[----:B------:R-:W-:Y:S04]  /*22620*/  STL [R1+0x2910], R0 ;  /* 0x0029100001007387 */ /* 0x000fe80000100800 */
[----:B------:R-:W-:Y:S01]  /*22630*/  STL [R1+0x2918], R0 ;  /* 0x0029180001007387 */ /* 0x000fe20000100800 */
[----:B---3--:R-:W-:-:S03]  /*22640*/  IMAD R7, R26, R7, c[0x0][0x180] ;  /* 0x000060001a077624 */ /* 0x008fc600078e0207 */
[----:B------:R-:W-:Y:S04]  /*22650*/  STL [R1+0x2920], R0 ;  /* 0x0029200001007387 */ /* 0x000fe80000100800 */
[----:B------:R-:W-:Y:S04]  /*22660*/  STL [R1+0x2928], R0 ;  /* 0x0029280001007387 */ /* 0x000fe80000100800 */
[----:B------:R-:W-:Y:S04]  /*22670*/  STL [R1+0x2930], R0 ;  /* 0x0029300001007387 */ /* 0x000fe80000100800 */
[----:B------:R-:W-:Y:S04]  /*22680*/  STL [R1+0x2b0c], R0 ;  /* 0x002b0c0001007387 */ /* 0x000fe80000100800 */
[----:B------:R-:W3:Y:S01]  /*22690*/  LDL.LU R26, [R1+0x2b98] ;  /* 0x002b9800011a7983 */ /* 0x000ee20000300800 */
[----:B------:R-:W-:-:S02]  /*226a0*/  ISETP.GT.AND P0, PT, R7, RZ, PT ;  /* 0x000000ff0700720c */ /* 0x000fc40003f04270 */
[----:B------:R-:W-:Y:S02]  /*226b0*/  ISETP.GT.AND P1, PT, R7, 0x1, PT ;  /* 0x000000010700780c */ /* 0x000fe40003f24270 */
[----:B---3--:R-:W-:-:S09]  /*226c0*/  PRMT R26, RZ, 0x7610, R26 ;  /* 0x00007610ff1a7816 */ /* 0x008fd2000000001a */
[----:B--2---:R2:W3:Y:S04]  /*226d0*/  @P0 LDG.E.U16 R26, [R4.64] ;  /* 0x00000006041a0981 */ /* 0x0044e8000c1e1500 */
[----:B--2---:R-:W2:Y:S04]  /*226e0*/  LDL R4, [R1+0x824] ;  /* 0x0008240001047983 */ /* 0x004ea80000100800 */
[----:B------:R-:W2:Y:S01]  /*226f0*/  LDL R5, [R1+0x828] ;  /* 0x0008280001057983 */ /* 0x000ea20000100800 */
[----:B0-----:R-:W-:Y:S02]  /*22700*/  PRMT R18, RZ, 0x7610, R18 ;  /* 0x00007610ff127816 */ /* 0x001fe40000000012 */
[----:B--2---:R-:W-:-:S04]  /*22710*/  @P1 LOP3.LUT R5, R5, R4, RZ, 0x3c, !PT ;  /* 0x0000000405051212 */ /* 0x004fc800078e3cff */
[----:B------:R-:W-:-:S04]  /*22720*/  @P1 LOP3.LUT R4, R5, R4, RZ, 0x3c, !PT ;  /* 0x0000000405041212 */ /* 0x000fc800078e3cff */
[----:B------:R-:W-:-:S05]  /*22730*/  @P1 LOP3.LUT R5, R5, R4, RZ, 0x3c, !PT ;  /* 0x0000000405051212 */ /* 0x000fca00078e3cff */
[----:B------:R-:W2:Y:S01]  /*22740*/  @P1 LDG.E.U16 R18, [R4.64] ;  /* 0x0000000604121981 */ /* 0x000ea2000c1e1500 */
[----:B------:R-:W-:-:S03]  /*22750*/  ISETP.GT.AND P2, PT, R7, 0x2, PT ;  /* 0x000000020700780c */ /* 0x000fc60003f44270 */
[----:B--2---:R0:W-:Y:S04]  /*22760*/  STL [R1+0xc], R18 ;  /* 0x00000c1201007387 */ /* 0x0041e80000100800 */
[----:B0-----:R-:W2:Y:S04]  /*22770*/  LDL.LU R18, [R1+0x2b94] ;  /* 0x002b940001127983 */ /* 0x001ea80000300800 */
[----:B------:R-:W4:Y:S04]  /*22780*/  LDL R4, [R1+0x81c] ;  /* 0x00081c0001047983 */ /* 0x000f280000100800 */
[----:B------:R-:W4:Y:S01]  /*22790*/  LDL R5, [R1+0x820] ;  /* 0x0008200001057983 */ /* 0x000f220000100800 */
[----:B------:R-:W-:-:S02]  /*227a0*/  PRMT R22, RZ, 0x7610, R22 ;  /* 0x00007610ff167816 */ /* 0x000fc40000000016 */
[----:B----4-:R-:W-:-:S04]  /*227b0*/  @P2 LOP3.LUT R5, R5, R4, RZ, 0x3c, !PT ;  /* 0x0000000405052212 */ /* 0x010fc800078e3cff */
[----:B------:R-:W-:-:S04]  /*227c0*/  @P2 LOP3.LUT R4, R5, R4, RZ, 0x3c, !PT ;  /* 0x0000000405042212 */ /* 0x000fc800078e3cff */
[----:B------:R-:W-:-:S05]  /*227d0*/  @P2 LOP3.LUT R5, R5, R4, RZ, 0x3c, !PT ;  /* 0x0000000405052212 */ /* 0x000fca00078e3cff */
[----:B------:R-:W4:Y:S01]  /*227e0*/  @P2 LDG.E.U16 R22, [R4.64] ;  /* 0x0000000604162981 */ /* 0x000f22000c1e1500 */
[----:B------:R-:W-:-:S03]  /*227f0*/  ISETP.GT.AND P3, PT, R7, 0x3, PT ;  /* 0x000000030700780c */ /* 0x000fc60003f64270 */
[----:B----4-:R0:W-:Y:S04]  /*22800*/  STL [R1+0x2c], R22 ;  /* 0x00002c1601007387 */ /* 0x0101e80000100800 */
[----:B0-----:R-:W4:Y:S04]  /*22810*/  LDL.LU R22, [R1+0x2b90] ;  /* 0x002b900001167983 */ /* 0x001f280000300800 */
[----:B------:R-:W3:Y:S04]  /*22820*/  LDL R4, [R1+0x814] ;  /* 0x0008140001047983 */ /* 0x000ee80000100800 */
[----:B------:R-:W3:Y:S01]  /*22830*/  LDL R5, [R1+0x818] ;  /* 0x0008180001057983 */ /* 0x000ee20000100800 */
[----:B--2---:R-:W-:-:S02]  /*22840*/  PRMT R18, RZ, 0x7610, R18 ;  /* 0x00007610ff127816 */ /* 0x004fc40000000012 */
[----:B---3--:R-:W-:-:S04]  /*22850*/  @P3 LOP3.LUT R5, R5, R4, RZ, 0x3c, !PT ;  /* 0x0000000405053212 */ /* 0x008fc800078e3cff */
[----:B------:R-:W-:-:S04]  /*22860*/  @P3 LOP3.LUT R4, R5, R4, RZ, 0x3c, !PT ;  /* 0x0000000405043212 */ /* 0x000fc800078e3cff */
[----:B------:R-:W-:-:S05]  /*22870*/  @P3 LOP3.LUT R5, R5, R4, RZ, 0x3c, !PT ;  /* 0x0000000405053212 */ /* 0x000fca00078e3cff */
[----:B------:R-:W2:Y:S01]  /*22880*/  @P3 LDG.E.U16 R18, [R4.64] ;  /* 0x0000000604123981 */ /* 0x000ea2000c1e1500 */
[----:B------:R-:W-:-:S03]  /*22890*/  ISETP.GT.AND P0, PT, R7, 0x4, PT ;  /* 0x000000040700780c */ /* 0x000fc60003f04270 */
[----:B--2---:R0:W-:Y:S04]  /*228a0*/  STL [R1+0x3c], R18 ;  /* 0x00003c1201007387 */ /* 0x0041e80000100800 */
[----:B0-----:R-:W2:Y:S04]  /*228b0*/  LDL.LU R18, [R1+0x2b8c] ;  /* 0x002b8c0001127983 */ /* 0x001ea80000300800 */
[----:B------:R-:W3:Y:S04]  /*228c0*/  LDL R4, [R1+0x80c] ;  /* 0x00080c0001047983 */ /* 0x000ee80000100800 */
[----:B------:R-:W3:Y:S01]  /*228d0*/  LDL R5, [R1+0x810] ;  /* 0x0008100001057983 */ /* 0x000ee20000100800 */
[----:B----4-:R-:W-:-:S02]  /*228e0*/  PRMT R22, RZ, 0x7610, R22 ;  /* 0x00007610ff167816 */ /* 0x010fc40000000016 */
[----:B---3--:R-:W-:-:S04]  /*228f0*/  @P0 LOP3.LUT R5, R5, R4, RZ, 0x3c, !PT ;  /* 0x0000000405050212 */ /* 0x008fc800078e3cff */
[----:B------:R-:W-:-:S04]  /*22900*/  @P0 LOP3.LUT R4, R5, R4, RZ, 0x3c, !PT ;  /* 0x0000000405040212 */ /* 0x000fc800078e3cff */
[----:B------:R-:W-:-:S05]  /*22910*/  @P0 LOP3.LUT R5, R5, R4, RZ, 0x3c, !PT ;  /* 0x0000000405050212 */ /* 0x000fca00078e3cff */
[----:B------:R-:W3:Y:S01]  /*22920*/  @P0 LDG.E.U16 R22, [R4.64] ;  /* 0x0000000604160981 */ /* 0x000ee2000c1e1500 */
[----:B------:R-:W-:-:S03]  /*22930*/  ISETP.GT.AND P1, PT, R7, 0x5, PT ;  /* 0x000000050700780c */ /* 0x000fc60003f24270 */
[----:B---3--:R0:W-:Y:S04]  /*22940*/  STL [R1+0x44], R22 ;  /* 0x0000441601007387 */ /* 0x0081e80000100800 */
[----:B0-----:R-:W3:Y:S04]  /*22950*/  LDL.LU R22, [R1+0x2b88] ;  /* 0x002b880001167983 */ /* 0x001ee80000300800 */
[----:B------:R-:W4:Y:S04]  /*22960*/  LDL R4, [R1+0x804] ;  /* 0x0008040001047983 */ /* 0x000f280000100800 */
[----:B------:R-:W4:Y:S01]  /*22970*/  LDL R5, [R1+0x808] ;  /* 0x0008080001057983 */ /* 0x000f220000100800 */
[----:B--2---:R-:W-:-:S02]  /*22980*/  PRMT R18, RZ, 0x7610, R18 ;  /* 0x00007610ff127816 */ /* 0x004fc40000000012 */
[----:B----4-:R-:W-:-:S04]  /*22990*/  @P1 LOP3.LUT R5, R5, R4, RZ, 0x3c, !PT ;  /* 0x0000000405051212 */ /* 0x010fc800078e3cff */
        /* <DEDUP_REMOVED lines=8> */
[----:B---3--:R-:W-:-:S02]  /*22a20*/  PRMT R22, RZ, 0x7610, R22 ;  /* 0x00007610ff167816 */ /* 0x008fc40000000016 */
[----:B----4-:R-:W-:-:S04]  /*22a30*/  @P2 LOP3.LUT R5, R5, R4, RZ, 0x3c, !PT ;  /* 0x0000000405052212 */ /* 0x010fc800078e3cff */
        /* <DEDUP_REMOVED lines=22> */
[----:B------:R0:W3:Y:S04]  /*22ba0*/  @P0 LDG.E.U16 R22, [R4.64] ;  /* 0x0000000604160981 */ /* 0x0000e8000c1e1500 */
[----:B0-----:R-:W4:Y:S04]  /*22bb0*/  LDL R4, [R1+0x7e4] ;  /* 0x0007e40001047983 */ /* 0x001f280000100800 */
[----:B------:R-:W4:Y:S01]  /*22bc0*/  LDL R5, [R1+0x7e8] ;  /* 0x0007e80001057983 */ /* 0x000f220000100800 */
[----:B------:R-:W-:Y:S02]  /*22bd0*/  ISETP.GT.AND P1, PT, R7, 0x9, PT ;  /* 0x000000090700780c */ /* 0x000fe40003f24270 */
[----:B------:R-:W-:-:S11]  /*22be0*/  PRMT R24, RZ, 0x7610, R24 ;  /* 0x00007610ff187816 */ /* 0x000fd60000000018 */
[----:B----4-:R-:W-:-:S04]  /*22bf0*/  @P1 LOP3.LUT R5, R5, R4, RZ, 0x3c, !PT ;  /* 0x0000000405051212 */ /* 0x010fc800078e3cff */
[----:B------:R-:W-:-:S04]  /*22c00*/  @P1 LOP3.LUT R4, R5, R4, RZ, 0x3c, !PT ;  /* 0x0000000405041212 */ /* 0x000fc800078e3cff */
[----:B------:R-:W-:-:S05]  /*22c10*/  @P1 LOP3.LUT R5, R5, R4, RZ, 0x3c, !PT ;  /* 0x0000000405051212 */ /* 0x000fca00078e3cff */
[----:B------:R-:W4:Y:S01]  /*22c20*/  @P1 LDG.E.U16 R24, [R4.64] ;  /* 0x0000000604181981 */ /* 0x000f22000c1e1500 */
[----:B------:R-:W-:-:S03]  /*22c30*/  ISETP.GT.AND P2, PT, R7, 0xa, PT ;  /* 0x0000000a0700780c */ /* 0x000fc60003f44270 */
[----:B----4-:R0:W-:Y:S04]  /*22c40*/  STL [R1], R24 ;  /* 0x0000001801007387 */ /* 0x0101e80000100800 */
        /* <DEDUP_REMOVED lines=67> */
[----:B------:R0:W2:Y:S04]  /*23080*/  @P0 LDG.E.U16 R18, [R4.64] ;  /* 0x0000000604120981 */ /* 0x0000a8000c1e1500 */
[----:B0-----:R-:W4:Y:S04]  /*23090*/  LDL R4, [R1+0x7a4] ;  /* 0x0007a40001047983 */ /* 0x001f280000100800 */
[----:B------:R-:W4:Y:S01]  /*230a0*/  LDL R5, [R1+0x7a8] ;  /* 0x0007a80001057983 */ /* 0x000f220000100800 */
[----:B------:R-:W-:Y:S02]  /*230b0*/  ISETP.GT.AND P1, PT, R7, 0x11, PT ;  /* 0x000000110700780c */ /* 0x000fe40003f24270 */
[----:B---3--:R-:W-:-:S11]  /*230c0*/  PRMT R24, RZ, 0x7610, R24 ;  /* 0x00007610ff187816 */ /* 0x008fd60000000018 */
        /* <DEDUP_REMOVED lines=11> */
[----:B------:R-:W4:Y:S04]  /*23180*/  @P2 LDG.E.U16 R9, [R4.64] ;  /* 0x0000000604092981 */ /* 0x000f28000c1e1500 */
[----:B---3--:R-:W-:Y:S04]  /*23190*/  STL [R1+0x29fc], R24 ;  /* 0x0029fc1801007387 */ /* 0x008fe80000100800 */
[----:B------:R-:W-:Y:S01]  /*231a0*/  STL [R1+0x2a00], R24 ;  /* 0x002a001801007387 */ /* 0x000fe20000100800 */
[----:B------:R-:W-:-:S03]  /*231b0*/  ISETP.GT.AND P3, PT, R7, 0x13, PT ;  /* 0x000000130700780c */ /* 0x000fc60003f64270 */
[----:B----4-:R0:W-:Y:S04]  /*231c0*/  STL [R1+0x4], R9 ;  /* 0x0000040901007387 */ /* 0x0101e80000100800 */
[----:B0-----:R-:W3:Y:S04]  /*231d0*/  LDL.LU R9, [R1+0x2b5c] ;  /* 0x002b5c0001097983 */ /* 0x001ee80000300800 */
        /* <DEDUP_REMOVED lines=10> */
[----:B------:R-:W2:Y:S04]  /*23280*/  LDL R4, [R1+0x78c] ;  /* 0x00078c0001047983 */ /* 0x000ea80000100800 */
[----:B------:R-:W2:Y:S01]  /*23290*/  LDL R5, [R1+0x790] ;  /* 0x0007900001057983 */ /* 0x000ea20000100800 */
[----:B---3--:R-:W-:-:S02]  /*232a0*/  PRMT R9, RZ, 0x7610, R9 ;  /* 0x00007610ff097816 */ /* 0x008fc40000000009 */
[----:B--2---:R-:W-:-:S04]  /*232b0*/  @P0 LOP3.LUT R5, R5, R4, RZ, 0x3c, !PT ;  /* 0x0000000405050212 */ /* 0x004fc800078e3cff */
[----:B------:R-:W-:-:S04]  /*232c0*/  @P0 LOP3.LUT R4, R5, R4, RZ, 0x3c, !PT ;  /* 0x0000000405040212 */ /* 0x000fc800078e3cff */
[----:B------:R-:W-:-:S05]  /*232d0*/  @P0 LOP3.LUT R5, R5, R4, RZ, 0x3c, !PT ;  /* 0x0000000405050212 */ /* 0x000fca00078e3cff */
[----:B------:R0:W2:Y:S04]  /*232e0*/  @P0 LDG.E.U16 R9, [R4.64] ;  /* 0x0000000604090981 */ /* 0x0000a8000c1e1500 */
[----:B0-----:R-:W3:Y:S04]  /*232f0*/  LDL R4, [R1+0x784] ;  /* 0x0007840001047983 */ /* 0x001ee80000100800 */
[----:B------:R-:W3:Y:S01]  /*23300*/  LDL R5, [R1+0x788] ;  /* 0x0007880001057983 */ /* 0x000ee20000100800 */
[----:B------:R-:W-:Y:S02]  /*23310*/  ISETP.GT.AND P1, PT, R7, 0x15, PT ;  /* 0x000000150700780c */ /* 0x000fe40003f24270 */
[----:B------:R-:W-:-:S11]  /*23320*/  PRMT R20, RZ, 0x7610, R20 ;  /* 0x00007610ff147816 */ /* 0x000fd60000000014 */
[----:B---3--:R-:W-:-:S04]  /*23330*/  @P1 LOP3.LUT R5, R5, R4, RZ, 0x3c, !PT ;  /* 0x0000000405051212 */ /* 0x008fc800078e3cff */
[----:B------:R-:W-:-:S04]  /*23340*/  @P1 LOP3.LUT R4, R5, R4, RZ, 0x3c, !PT ;  /* 0x0000000405041212 */ /* 0x000fc800078e3cff */
[----:B------:R-:W-:-:S05]  /*23350*/  @P1 LOP3.LUT R5, R5, R4, RZ, 0x3c, !PT ;  /* 0x0000000405051212 */ /* 0x000fca00078e3cff */
[----:B------:R-:W3:Y:S04]  /*23360*/  @P1 LDG.E.U16 R20, [R4.64] ;  /* 0x0000000604141981 */ /* 0x000ee8000c1e1500 */
[----:B--2---:R0:W-:Y:S04]  /*23370*/  STL [R1+0x38], R9 ;  /* 0x0000380901007387 */ /* 0x0041e80000100800 */
[----:B0-----:R-:W2:Y:S04]  /*23380*/  LDL R9, [R1+0x768] ;  /* 0x0007680001097983 */ /* 0x001ea80000100800 */
[----:B---3--:R0:W-:Y:S04]  /*23390*/  STL [R1+0x5e8], R20 ;  /* 0x0005e81401007387 */ /* 0x0081e80000100800 */
[----:B0-----:R-:W3:Y:S04]  /*233a0*/  LDL.LU R20, [R1+0x2b54] ;  /* 0x002b540001147983 */ /* 0x001ee80000300800 */
[----:B------:R-:W2:Y:S04]  /*233b0*/  LDL R4, [R1+0x77c] ;  /* 0x00077c0001047983 */ /* 0x000ea80000100800 */
[----:B------:R-:W2:Y:S01]  /*233c0*/  LDL R5, [R1+0x780] ;  /* 0x0007800001057983 */ /* 0x000ea20000100800 */
[----:B------:R-:W-:-:S02]  /*233d0*/  ISETP.GT.AND P2, PT, R7, 0x16, PT ;  /* 0x000000160700780c */ /* 0x000fc40003f44270 */
[----:B------:R-:W-:-:S11]  /*233e0*/  PRMT R28, RZ, 0x7610, R28 ;  /* 0x00007610ff1c7816 */ /* 0x000fd6000000001c */
[----:B--2---:R-:W-:-:S04]  /*233f0*/  @P2 LOP3.LUT R5, R5, R4, RZ, 0x3c, !PT ;  /* 0x0000000405052212 */ /* 0x004fc800078e3cff */
[----:B------:R-:W-:-:S04]  /*23400*/  @P2 LOP3.LUT R4, R5, R4, RZ, 0x3c, !PT ;  /* 0x0000000405042212 */ /* 0x000fc800078e3cff */
[----:B------:R-:W-:-:S05]  /*23410*/  @P2 LOP3.LUT R5, R5, R4, RZ, 0x3c, !PT ;  /* 0x0000000405052212 */ /* 0x000fca00078e3cff */
[----:B------:R-:W2:Y:S01]  /*23420*/  @P2 LDG.E.U16 R28, [R4.64] ;  /* 0x00000006041c2981 */ /* 0x000ea2000c1e1500 */
[----:B------:R-:W-:-:S03]  /*23430*/  ISETP.GT.AND P3, PT, R7, 0x17, PT ;  /* 0x000000170700780c */ /* 0x000fc60003f64270 */
[----:B--2---:R0:W-:Y:S04]  /*23440*/  STL [R1+0x5fc], R28 ;  /* 0x0005fc1c01007387 */ /* 0x0041e80000100800 */
[----:B0-----:R-:W2:Y:S04]  /*23450*/  LDL.LU R28, [R1+0x2b50] ;  /* 0x002b5000011c7983 */ /* 0x001ea80000300800 */
[----:B------:R-:W2:Y:S04]  /*23460*/  LDL R4, [R1+0x774] ;  /* 0x0007740001047983 */ /* 0x000ea80000100800 */
[----:B------:R-:W2:Y:S01]  /*23470*/  LDL R5, [R1+0x778] ;  /* 0x0007780001057983 */ /* 0x000ea20000100800 */
[----:B------:R-:W-:-:S02]  /*23480*/  PRMT R8, RZ, 0x7610, R8 ;  /* 0x00007610ff087816 */ /* 0x000fc40000000008 */
        /* <DEDUP_REMOVED lines=9> */
[----:B----4-:R-:W-:-:S02]  /*23520*/  PRMT R14, RZ, 0x7610, R14 ;  /* 0x00007610ff0e7816 */ /* 0x010fc4000000000e */
[----:B------:R-:W-:Y:S02]  /*23530*/  ISETP.GT.AND P1, PT, R7, 0x19, PT ;  /* 0x000000190700780c */ /* 0x000fe40003f24270 */
[----:B--2---:R-:W-:-:S04]  /*23540*/  @P0 LOP3.LUT R5, R5, R4, RZ, 0x3c, !PT ;  /* 0x0000000405050212 */ /* 0x004fc800078e3cff */
[----:B------:R-:W-:-:S04]  /*23550*/  @P0 LOP3.LUT R4, R5, R4, RZ, 0x3c, !PT ;  /* 0x0000000405040212 */ /* 0x000fc800078e3cff */
[----:B------:R-:W-:-:S05]  /*23560*/  @P0 LOP3.LUT R5, R5, R4, RZ, 0x3c, !PT ;  /* 0x0000000405050212 */ /* 0x000fca00078e3cff */
[----:B------:R0:W2:Y:S04]  /*23570*/  @P0 LDG.E.U16 R14, [R4.64] ;  /* 0x00000006040e0981 */ /* 0x0000a8000c1e1500 */
[----:B0-----:R-:W4:Y:S01]  /*23580*/  LDL R5, [R1+0x764] ;  /* 0x0007640001057983 */ /* 0x001f220000100800 */
[----:B---3--:R-:W-:Y:S01]  /*23590*/  PRMT R20, RZ, 0x7610, R20 ;  /* 0x00007610ff147816 */ /* 0x008fe20000000014 */
[----:B------:R-:W-:Y:S01]  /*235a0*/  @P1 IMAD.MOV.U32 R4, RZ, RZ, R9 ;  /* 0x000000ffff041224 */ /* 0x000fe200078e0009 */
[----:B------:R-:W-:Y:S01]  /*235b0*/  ISETP.GT.AND P2, PT, R7, 0x1a, PT ;  /* 0x0000001a0700780c */ /* 0x000fe20003f44270 */
[----:B------:R-:W3:Y:S04]  /*235c0*/  LDL R9, [R1+0x748] ;  /* 0x0007480001097983 */ /* 0x000ee80000100800 */
[----:B----4-:R0:W4:Y:S04]  /*235d0*/  @P1 LDG.E.U16 R20, [R4.64] ;  /* 0x0000000604141981 */ /* 0x010128000c1e1500 */
[----:B0-----:R-:W2:Y:S04]  /*235e0*/  LDL R4, [R1+0x75c] ;  /* 0x00075c0001047983 */ /* 0x001ea80000100800 */
[----:B------:R-:W2:Y:S01]  /*235f0*/  LDL R5, [R1+0x760] ;  /* 0x0007600001057983 */ /* 0x000ea20000100800 */
[----:B------:R-:W-:-:S03]  /*23600*/  PRMT R28, RZ, 0x7610, R28 ;  /* 0x00007610ff1c7816 */ /* 0x000fc6000000001c */
[----:B----4-:R-:W-:Y:S01]  /*23610*/  STL [R1+0x29f8], R20 ;  /* 0x0029f81401007387 */ /* 0x010fe20000100800 */
[----:B--2---:R-:W-:-:S04]  /*23620*/  @P2 LOP3.LUT R5, R5, R4, RZ, 0x3c, !PT ;  /* 0x0000000405052212 */ /* 0x004fc800078e3cff */
[----:B------:R-:W-:-:S04]  /*23630*/  @P2 LOP3.LUT R4, R5, R4, RZ, 0x3c, !PT ;  /* 0x0000000405042212 */ /* 0x000fc800078e3cff */
[----:B------:R-:W-:Y:S01]  /*23640*/  @P2 LOP3.LUT R5, R5, R4, RZ, 0x3c, !PT ;  /* 0x0000000405052212 */ /* 0x000fe200078e3cff */
[----:B------:R-:W-:Y:S04]  /*23650*/  STL [R1+0x2a04], R20 ;  /* 0x002a041401007387 */ /* 0x000fe80000100800 */
[----:B------:R0:W2:Y:S04]  /*23660*/  @P2 LDG.E.U16 R28, [R4.64] ;  /* 0x00000006041c2981 */ /* 0x0000a8000c1e1500 */
[----:B0-----:R-:W4:Y:S04]  /*23670*/  LDL R4, [R1+0x754] ;  /* 0x0007540001047983 */ /* 0x001f280000100800 */
[----:B------:R-:W4:Y:S01]  /*23680*/  LDL R5, [R1+0x758] ;  /* 0x0007580001057983 */ /* 0x000f220000100800 */
[----:B------:R-:W-:-:S02]  /*23690*/  ISETP.GT.AND P3, PT, R7, 0x1b, PT ;  /* 0x0000001b0700780c */ /* 0x000fc40003f64270 */
[----:B------:R-:W-:-:S11]  /*236a0*/  PRMT R11, RZ, 0x7610, R11 ;  /* 0x00007610ff0b7816 */ /* 0x000fd6000000000b */
[----:B----4-:R-:W-:-:S04]  /*236b0*/  @P3 LOP3.LUT R5, R5, R4, RZ, 0x3c, !PT ;  /* 0x0000000405053212 */ /* 0x010fc800078e3cff */
[----:B------:R-:W-:-:S04]  /*236c0*/  @P3 LOP3.LUT R4, R5, R4, RZ, 0x3c, !PT ;  /* 0x0000000405043212 */ /* 0x000fc800078e3cff */
[----:B------:R-:W-:-:S05]  /*236d0*/  @P3 LOP3.LUT R5, R5, R4, RZ, 0x3c, !PT ;  /* 0x0000000405053212 */ /* 0x000fca00078e3cff */
[----:B------:R-:W4:Y:S04]  /*236e0*/  @P3 LDG.E.U16 R11, [R4.64] ;  /* 0x00000006040b3981 */ /* 0x000f28000c1e1500 */
[----:B--2---:R-:W-:Y:S04]  /*236f0*/  STL [R1+0x29f0], R28 ;  /* 0x0029f01c01007387 */ /* 0x004fe80000100800 */
[----:B------:R-:W-:Y:S01]  /*23700*/  STL [R1+0x29f4], R28 ;  /* 0x0029f41c01007387 */ /* 0x000fe20000100800 */
[----:B------:R-:W-:-:S03]  /*23710*/  ISETP.GT.AND P0, PT, R7, 0x1c, PT ;  /* 0x0000001c0700780c */ /* 0x000fc60003f04270 */
[----:B----4-:R0:W-:Y:S04]  /*23720*/  STL [R1+0x18], R11 ;  /* 0x0000180b01007387 */ /* 0x0101e80000100800 */
        /* <DEDUP_REMOVED lines=8> */
[C---:B------:R-:W-:Y:S02]  /*237b0*/  ISETP.GT.AND P1, PT, R7.reuse, 0x1d, PT ;  /* 0x0000001d0700780c */ /* 0x040fe40003f24270 */
[----:B------:R-:W-:Y:S01]  /*237c0*/  PRMT R8, RZ, 0x7610, R8 ;  /* 0x00007610ff087816 */ /* 0x000fe20000000008 */
[----:B----4-:R0:W-:Y:S04]  /*237d0*/  STL [R1+0x30], R16 ;  /* 0x0000301001007387 */ /* 0x0101e80000100800 */
[----:B0-----:R-:W4:Y:S04]  /*237e0*/  LDL.LU R16, [R1+0x2b44] ;  /* 0x002b440001107983 */ /* 0x001f280000300800 */
[----:B------:R-:W2:Y:S02]  /*237f0*/  LDL R5, [R1+0x744] ;  /* 0x0007440001057983 */ /* 0x000ea40000100800 */
[----:B---3--:R-:W-:Y:S01]  /*23800*/  @P1 IMAD.MOV.U32 R4, RZ, RZ, R9 ;  /* 0x000000ffff041224 */ /* 0x008fe200078e0009 */
[----:B------:R-:W-:-:S02]  /*23810*/  ISETP.GT.AND P2, PT, R7, 0x1e, PT ;  /* 0x0000001e0700780c */ /* 0x000fc40003f44270 */
[----:B------:R-:W-:Y:S01]  /*23820*/  PRMT R23, RZ, 0x7610, R23 ;  /* 0x00007610ff177816 */ /* 0x000fe20000000017 */
[----:B------:R-:W3:Y:S04]  /*23830*/  LDL R9, [R1+0x71c] ;  /* 0x00071c0001097983 */ /* 0x000ee80000100800 */
[----:B--2---:R0:W2:Y:S04]  /*23840*/  @P1 LDG.E.U16 R8, [R4.64] ;  /* 0x0000000604081981 */ /* 0x0040a8000c1e1500 */
[----:B0-----:R-:W2:Y:S04]  /*23850*/  LDL R4, [R1+0x73c] ;  /* 0x00073c0001047983 */ /* 0x001ea80000100800 */
[----:B------:R-:W2:Y:S02]  /*23860*/  LDL R5, [R1+0x740] ;  /* 0x0007400001057983 */ /* 0x000ea40000100800 */
[----:B--2---:R-:W-:-:S04]  /*23870*/  @P2 LOP3.LUT R5, R5, R4, RZ, 0x3c, !PT ;  /* 0x0000000405052212 */ /* 0x004fc800078e3cff */
[----:B------:R-:W-:-:S04]  /*23880*/  @P2 LOP3.LUT R4, R5, R4, RZ, 0x3c, !PT ;  /* 0x0000000405042212 */ /* 0x000fc800078e3cff */
[----:B------:R-:W-:-:S05]  /*23890*/  @P2 LOP3.LUT R5, R5, R4, RZ, 0x3c, !PT ;  /* 0x0000000405052212 */ /* 0x000fca00078e3cff */
[----:B------:R-:W2:Y:S04]  /*238a0*/  @P2 LDG.E.U16 R23, [R4.64] ;  /* 0x0000000604172981 */ /* 0x000ea8000c1e1500 */
[----:B------:R0:W-:Y:S04]  /*238b0*/  STL [R1+0x5dc], R8 ;  /* 0x0005dc0801007387 */ /* 0x0001e80000100800 */
[----:B0-----:R-:W3:Y:S04]  /*238c0*/  LDL R8, [R1+0x720] ;  /* 0x0007200001087983 */ /* 0x001ee80000100800 */
[----:B--2---:R0:W-:Y:S04]  /*238d0*/  STL [R1+0x5f0], R23 ;  /* 0x0005f01701007387 */ /* 0x0041e80000100800 */
[----:B0-----:R-:W2:Y:S04]  /*238e0*/  LDL.LU R23, [R1+0x2b40] ;  /* 0x002b400001177983 */ /* 0x001ea80000300800 */
        /* <DEDUP_REMOVED lines=17> */
[----:B------:R0:W2:Y:S04]  /*23a00*/  @P0 LDG.E.U16 R11, [R4.64] ;  /* 0x00000006040b0981 */ /* 0x0000a8000c1e1500 */
[----:B0-----:R-:W2:Y:S04]  /*23a10*/  LDL R4, [R1+0x724] ;  /* 0x0007240001047983 */ /* 0x001ea80000100800 */
[----:B------:R-:W2:Y:S01]  /*23a20*/  LDL R5, [R1+0x728] ;  /* 0x0007280001057983 */ /* 0x000ea20000100800 */
[C---:B------:R-:W-:Y:S02]  /*23a30*/  ISETP.GT.AND P1, PT, R7.reuse, 0x21, PT ;  /* 0x000000210700780c */ /* 0x040fe40003f24270 */
[----:B------:R-:W-:-:S02]  /*23a40*/  ISETP.GT.AND P2, PT, R7, 0x22, PT ;  /* 0x000000220700780c */ /* 0x000fc40003f44270 */
[----:B----4-:R-:W-:Y:S02]  /*23a50*/  PRMT R16, RZ, 0x7610, R16 ;  /* 0x00007610ff107816 */ /* 0x010fe40000000010 */
[----:B------:R-:W-:-:S07]  /*23a60*/  PRMT R23, RZ, 0x7610, R23 ;  /* 0x00007610ff177816 */ /* 0x000fce0000000017 */
[----:B--2---:R-:W-:-:S04]  /*23a70*/  @P1 LOP3.LUT R5, R5, R4, RZ, 0x3c, !PT ;  /* 0x0000000405051212 */ /* 0x004fc800078e3cff */
[----:B------:R-:W-:-:S04]  /*23a80*/  @P1 LOP3.LUT R4, R5, R4, RZ, 0x3c, !PT ;  /* 0x0000000405041212 */ /* 0x000fc800078e3cff */
[----:B------:R-:W-:-:S05]  /*23a90*/  @P1 LOP3.LUT R5, R5, R4, RZ, 0x3c, !PT ;  /* 0x0000000405051212 */ /* 0x000fca00078e3cff */
[----:B------:R3:W2:Y:S02]  /*23aa0*/  @P1 LDG.E.U16 R16, [R4.64] ;  /* 0x0000000604101981 */ /* 0x0006a4000c1e1500 */
[----:B---3--:R-:W-:Y:S02]  /*23ab0*/  @P2 IMAD.MOV.U32 R4, RZ, RZ, R8 ;  /* 0x000000ffff042224 */ /* 0x008fe400078e0008 */
[----:B------:R-:W-:Y:S01]  /*23ac0*/  @P2 IMAD.MOV.U32 R5, RZ, RZ, R9 ;  /* 0x000000ffff052224 */ /* 0x000fe200078e0009 */
[----:B------:R-:W-:Y:S01]  /*23ad0*/  ISETP.GT.AND P3, PT, R7, 0x23, PT ;  /* 0x000000230700780c */ /* 0x000fe20003f64270 */
[----:B------:R-:W3:Y:S04]  /*23ae0*/  LDL R9, [R1+0x6f4] ;  /* 0x0006f40001097983 */ /* 0x000ee80000100800 */
[----:B------:R0:W4:Y:S01]  /*23af0*/  @P2 LDG.E.U16 R23, [R4.64] ;  /* 0x0000000604172981 */ /* 0x000122000c1e1500 */
[----:B------:R-:W-:-:S03]  /*23b00*/  PRMT R19, RZ, 0x7610, R19 ;  /* 0x00007610ff137816 */ /* 0x000fc60000000013 */
[----:B------:R-:W3:Y:S04]  /*23b10*/  LDL R8, [R1+0x6f8] ;  /* 0x0006f80001087983 */ /* 0x000ee80000100800 */
[----:B0-----:R-:W2:Y:S04]  /*23b20*/  LDL R4, [R1+0x714] ;  /* 0x0007140001047983 */ /* 0x001ea80000100800 */
[----:B------:R-:W2:Y:S02]  /*23b30*/  LDL R5, [R1+0x718] ;  /* 0x0007180001057983 */ /* 0x000ea40000100800 */
        /* <DEDUP_REMOVED lines=29> */
[----:B------:R-:W-:-:S02]  /*23d10*/  ISETP.GT.AND P3, PT, R7, 0x27, PT ;  /* 0x000000270700780c */ /* 0x000fc40003f64270 */
[----:B------:R-:W-:Y:S02]  /*23d20*/  PRMT R10, RZ, 0x7610, R10 ;  /* 0x00007610ff0a7816 */ /* 0x000fe4000000000a */
[----:B------:R-:W-:-:S09]  /*23d30*/  PRMT R15, RZ, 0x7610, R15 ;  /* 0x00007610ff0f7816 */ /* 0x000fd2000000000f */
[----:B---3--:R-:W3:Y:S01]  /*23d40*/  @P3 LDG.E.U16 R15, [R8.64] ;  /* 0x00000006080f3981 */ /* 0x008ee2000c1e1500 */
[----:B--2---:R-:W-:-:S04]  /*23d50*/  @P2 LOP3.LUT R5, R5, R4, RZ, 0x3c, !PT ;  /* 0x0000000405052212 */ /* 0x004fc800078e3cff */
[----:B------:R-:W-:-:S04]  /*23d60*/  @P2 LOP3.LUT R4, R5, R4, RZ, 0x3c, !PT ;  /* 0x0000000405042212 */ /* 0x000fc800078e3cff */
[----:B------:R-:W-:-:S05]  /*23d70*/  @P2 LOP3.LUT R5, R5, R4, RZ, 0x3c, !PT ;  /* 0x0000000405052212 */ /* 0x000fca00078e3cff */
[----:B------:R-:W2:Y:S01]  /*23d80*/  @P2 LDG.E.U16 R10, [R4.64] ;  /* 0x00000006040a2981 */ /* 0x000ea2000c1e1500 */
[----:B------:R-:W-:-:S03]  /*23d90*/  ISETP.GT.AND P4, PT, R7, 0x28, PT ;  /* 0x000000280700780c */ /* 0x000fc60003f84270 */
[----:B--2---:R0:W-:Y:S04]  /*23da0*/  STL [R1+0x5e4], R10 ;  /* 0x0005e40a01007387 */ /* 0x0041e80000100800 */
[----:B0-----:R-:W2:Y:S04]  /*23db0*/  LDL.LU R10, [R1+0x2b2c] ;  /* 0x002b2c00010a7983 */ /* 0x001ea80000300800 */
[----:B---3--:R0:W-:Y:S04]  /*23dc0*/  STL [R1+0x5f8], R15 ;  /* 0x0005f80f01007387 */ /* 0x0081e80000100800 */
[----:B0-----:R-:W3:Y:S04]  /*23dd0*/  LDL.LU R15, [R1+0x2b28] ;  /* 0x002b2800010f7983 */ /* 0x001ee80000300800 */
        /* <DEDUP_REMOVED lines=9> */
[----:B------:R-:W-:Y:S02]  /*23e70*/  ISETP.GT.AND P1, PT, R7, 0x29, PT ;  /* 0x000000290700780c */ /* 0x000fe40003f24270 */
[----:B------:R-:W-:-:S11]  /*23e80*/  PRMT R13, RZ, 0x7610, R13 ;  /* 0x00007610ff0d7816 */ /* 0x000fd6000000000d */
        /* <DEDUP_REMOVED lines=43> */
[----:B-1----:R-:W-:-:S02]  /*24140*/  PRMT R3, RZ, 0x7610, R3 ;  /* 0x00007610ff037816 */ /* 0x002fc40000000003 */
        /* <DEDUP_REMOVED lines=35> */
[----:B---3--:R-:W-:-:S11]  /*24380*/  PRMT R15, RZ, 0x7610, R15 ;  /* 0x00007610ff0f7816 */ /* 0x008fd6000000000f */
        /* <DEDUP_REMOVED lines=11> */
[----:B------:R0:W3:Y:S04]  /*24440*/  @P0 LDG.E.U16 R21, [R8.64] ;  /* 0x0000000608150981 */ /* 0x0000e8000c1e1500 */
        /* <DEDUP_REMOVED lines=15> */
[----:B------:R-:W2:Y:S04]  /*24540*/  @P0 LDG.E.U16 R17, [R8.64] ;  /* 0x0000000608110981 */ /* 0x000ea8000c1e1500 */
[----:B------:R-:W-:Y:S04]  /*24550*/  STL [R1+0x29e0], R29 ;  /* 0x0029e01d01007387 */ /* 0x000fe80000100800 */
[----:B------:R-:W-:Y:S01]  /*24560*/  STL [R1+0x29e4], R29 ;  /* 0x0029e41d01007387 */ /* 0x000fe20000100800 */
        /* <DEDUP_REMOVED lines=20> */
[----:B0-----:R-:W3:Y:S04]  /*246b0*/  LDL R8, [R1+0x66c] ;  /* 0x00066c0001087983 */ /* 0x001ee80000100800 */
[----:B------:R-:W3:Y:S01]  /*246c0*/  LDL R9, [R1+0x670] ;  /* 0x0006700001097983 */ /* 0x000ee20000100800 */
[C---:B------:R-:W-:Y:S02]  /*246d0*/  ISETP.GT.AND P1, PT, R7.reuse, 0x38, PT ;  /* 0x000000380700780c */ /* 0x040fe40003f24270 */
[----:B------:R-:W-:Y:S01]  /*246e0*/  PRMT R4, RZ, 0x7610, R4 ;  /* 0x00007610ff047816 */ /* 0x000fe20000000004 */
[----:B--2---:R0:W-:Y:S01]  /*246f0*/  STL [R1+0x5e0], R2 ;  /* 0x0005e00201007387 */ /* 0x0041e20000100800 */
[----:B------:R-:W-:-:S02]  /*24700*/  ISETP.GT.AND P0, PT, R7, 0x39, PT ;  /* 0x000000390700780c */ /* 0x000fc40003f04270 */
[----:B------:R-:W-:Y:S02]  /*24710*/  PRMT R3, RZ, 0x7610, R3 ;  /* 0x00007610ff037816 */ /* 0x000fe40000000003 */
[----:B------:R-:W-:Y:S02]  /*24720*/  PRMT R12, RZ, 0x7610, R12 ;  /* 0x00007610ff0c7816 */ /* 0x000fe4000000000c */
[----:B------:R-:W-:Y:S01]  /*24730*/  PRMT R17, RZ, 0x7610, R17 ;  /* 0x00007610ff117816 */ /* 0x000fe20000000011 */
[----:B0-----:R-:W2:Y:S02]  /*24740*/  LDL R2, [R1+0x650] ;  /* 0x0006500001027983 */ /* 0x001ea40000100800 */
[----:B---3--:R-:W-:-:S04]  /*24750*/  @P1 LOP3.LUT R9, R9, R8, RZ, 0x3c, !PT ;  /* 0x0000000809091212 */ /* 0x008fc800078e3cff */
[----:B------:R-:W-:-:S04]  /*24760*/  @P1 LOP3.LUT R8, R9, R8, RZ, 0x3c, !PT ;  /* 0x0000000809081212 */ /* 0x000fc800078e3cff */
[----:B------:R-:W-:-:S05]  /*24770*/  @P1 LOP3.LUT R9, R9, R8, RZ, 0x3c, !PT ;  /* 0x0000000809091212 */ /* 0x000fca00078e3cff */
[----:B------:R0:W3:Y:S04]  /*24780*/  @P1 LDG.E.U16 R4, [R8.64] ;  /* 0x0000000608041981 */ /* 0x0000e8000c1e1500 */
[----:B0-----:R-:W2:Y:S04]  /*24790*/  LDL R8, [R1+0x664] ;  /* 0x0006640001087983 */ /* 0x001ea80000100800 */
[----:B------:R-:W2:Y:S02]  /*247a0*/  LDL R9, [R1+0x668] ;  /* 0x0006680001097983 */ /* 0x000ea40000100800 */
[----:B--2---:R-:W-:-:S04]  /*247b0*/  @P0 LOP3.LUT R9, R9, R8, RZ, 0x3c, !PT ;  /* 0x0000000809090212 */ /* 0x004fc800078e3cff */
[----:B------:R-:W-:-:S04]  /*247c0*/  @P0 LOP3.LUT R8, R9, R8, RZ, 0x3c, !PT ;  /* 0x0000000809080212 */ /* 0x000fc800078e3cff */
[----:B------:R-:W-:-:S05]  /*247d0*/  @P0 LOP3.LUT R9, R9, R8, RZ, 0x3c, !PT ;  /* 0x0000000809090212 */ /* 0x000fca00078e3cff */
[----:B------:R0:W2:Y:S04]  /*247e0*/  @P0 LDG.E.U16 R3, [R8.64] ;  /* 0x0000000608030981 */ /* 0x0000a8000c1e1500 */
[----:B0-----:R-:W2:Y:S04]  /*247f0*/  LDL R8, [R1+0x65c] ;  /* 0x00065c0001087983 */ /* 0x001ea80000100800 */
[----:B------:R-:W2:Y:S01]  /*24800*/  LDL R9, [R1+0x660] ;  /* 0x0006600001097983 */ /* 0x000ea20000100800 */
[----:B------:R-:W-:-:S13]  /*24810*/  ISETP.GT.AND P1, PT, R7, 0x3a, PT ;  /* 0x0000003a0700780c */ /* 0x000fda0003f24270 */
[----:B--2---:R-:W-:-:S04]  /*24820*/  @P1 LOP3.LUT R9, R9, R8, RZ, 0x3c, !PT ;  /* 0x0000000809091212 */ /* 0x004fc800078e3cff */
[----:B------:R-:W-:-:S04]  /*24830*/  @P1 LOP3.LUT R8, R9, R8, RZ, 0x3c, !PT ;  /* 0x0000000809081212 */ /* 0x000fc800078e3cff */
[----:B------:R-:W-:-:S05]  /*24840*/  @P1 LOP3.LUT R9, R9, R8, RZ, 0x3c, !PT ;  /* 0x0000000809091212 */ /* 0x000fca00078e3cff */
[----:B------:R0:W2:Y:S04]  /*24850*/  @P1 LDG.E.U16 R12, [R8.64] ;  /* 0x00000006080c1981 */ /* 0x0000a8000c1e1500 */
[----:B0-----:R-:W2:Y:S04]  /*24860*/  LDL R8, [R1+0x654] ;  /* 0x0006540001087983 */ /* 0x001ea80000100800 */
[----:B------:R-:W2:Y:S01]  /*24870*/  LDL R9, [R1+0x658] ;  /* 0x0006580001097983 */ /* 0x000ea20000100800 */
[C---:B------:R-:W-:Y:S02]  /*24880*/  ISETP.GT.AND P0, PT, R7.reuse, 0x3b, PT ;  /* 0x0000003b0700780c */ /* 0x040fe40003f04270 */
[----:B------:R-:W-:-:S11]  /*24890*/  ISETP.GT.AND P1, PT, R7, 0x3c, PT ;  /* 0x0000003c0700780c */ /* 0x000fd60003f24270 */
[----:B--2---:R-:W-:-:S04]  /*248a0*/  @P0 LOP3.LUT R9, R9, R8, RZ, 0x3c, !PT ;  /* 0x0000000809090212 */ /* 0x004fc800078e3cff */
[----:B------:R-:W-:-:S04]  /*248b0*/  @P0 LOP3.LUT R8, R9, R8, RZ, 0x3c, !PT ;  /* 0x0000000809080212 */ /* 0x000fc800078e3cff */
[----:B------:R-:W-:-:S05]  /*248c0*/  @P0 LOP3.LUT R9, R9, R8, RZ, 0x3c, !PT ;  /* 0x0000000809090212 */ /* 0x000fca00078e3cff */
[----:B------:R0:W2:Y:S04]  /*248d0*/  @P0 LDG.E.U16 R17, [R8.64] ;  /* 0x0000000608110981 */ /* 0x0000a8000c1e1500 */
[----:B0-----:R-:W2:Y:S01]  /*248e0*/  LDL R9, [R1+0x64c] ;  /* 0x00064c0001097983 */ /* 0x001ea20000100800 */
[----:B------:R-:W-:Y:S01]  /*248f0*/  PRMT R25, RZ, 0x7610, R25 ;  /* 0x00007610ff197816 */ /* 0x000fe20000000019 */
[----:B------:R-:W-:Y:S01]  /*24900*/  @P1 IMAD.MOV.U32 R8, RZ, RZ, R2 ;  /* 0x000000ffff081224 */ /* 0x000fe200078e0002 */
[----:B------:R-:W-:-:S04]  /*24910*/  ISETP.GT.AND P0, PT, R7, 0x3d, PT ;  /* 0x0000003d0700780c */ /* 0x000fc80003f04270 */
[----:B--2---:R0:W2:Y:S04]  /*24920*/  @P1 LDG.E.U16 R25, [R8.64] ;  /* 0x0000000608191981 */ /* 0x0040a8000c1e1500 */
[----:B0-----:R-:W2:Y:S04]  /*24930*/  LDL R8, [R1+0x644] ;  /* 0x0006440001087983 */ /* 0x001ea80000100800 */
[----:B------:R-:W2:Y:S01]  /*24940*/  LDL R9, [R1+0x648] ;  /* 0x0006480001097983 */ /* 0x000ea20000100800 */
[----:B------:R-:W-:-:S03]  /*24950*/  PRMT R0, RZ, 0x7610, R0 ;  /* 0x00007610ff007816 */ /* 0x000fc60000000000 */
[----:B------:R-:W0:Y:S01]  /*24960*/  S2R R2, SR_TID.X ;  /* 0x0000000000027919 */ /* 0x000e220000002100 */
[----:B--2---:R-:W-:-:S04]  /*24970*/  @P0 LOP3.LUT R9, R9, R8, RZ, 0x3c, !PT ;  /* 0x0000000809090212 */ /* 0x004fc800078e3cff */
[----:B------:R-:W-:-:S04]  /*24980*/  @P0 LOP3.LUT R8, R9, R8, RZ, 0x3c, !PT ;  /* 0x0000000809080212 */ /* 0x000fc800078e3cff */
[----:B------:R-:W-:-:S05]  /*24990*/  @P0 LOP3.LUT R9, R9, R8, RZ, 0x3c, !PT ;  /* 0x0000000809090212 */ /* 0x000fca00078e3cff */
[----:B------:R-:W2:Y:S04]  /*249a0*/  @P0 LDG.E.U16 R0, [R8.64] ;  /* 0x0000000608000981 */ /* 0x000ea8000c1e1500 */
[----:B------:R-:W-:Y:S04]  /*249b0*/  STL [R1+0x29e8], R25 ;  /* 0x0029e81901007387 */ /* 0x000fe80000100800 */
[----:B------:R-:W-:Y:S01]  /*249c0*/  STL [R1+0x29ec], R25 ;  /* 0x0029ec1901007387 */ /* 0x000fe20000100800 */
[----:B0-----:R-:W-:-:S04]  /*249d0*/  LOP3.LUT R2, R2, 0x3f, RZ, 0xc0, !PT ;  /* 0x0000003f02027812 */ /* 0x001fc800078ec0ff */
[----:B------:R-:W-:Y:S01]  /*249e0*/  ISETP.GE.AND P0, PT, R2, R7, PT ;  /* 0x000000070200720c */ /* 0x000fe20003f06270 */
[----:B--2---:R0:W-:Y:S04]  /*249f0*/  STL [R1+0x10], R0 ;  /* 0x0000100001007387 */ /* 0x0041e80000100800 */
[----:B0-----:R-:W2:Y:S04]  /*24a00*/  LDL.LU R0, [R1+0x2b0c] ;  /* 0x002b0c0001007983 */ /* 0x001ea80000300800 */
[----:B------:R-:W2:Y:S04]  /*24a10*/  LDL R8, [R1+0x63c] ;  /* 0x00063c0001087983 */ /* 0x000ea80000100800 */
[----:B------:R-:W2:Y:S04]  /*24a20*/  LDL R9, [R1+0x640] ;  /* 0x0006400001097983 */ /* 0x000ea80000100800 */
[----:B------:R-:W3:Y:S01]  /*24a30*/  LDL.LU R2, [R1+0x2b08] ;  /* 0x002b080001027983 */ /* 0x000ee20000300800 */
[----:B------:R-:W-:-:S13]  /*24a40*/  ISETP.GT.AND P1, PT, R7, 0x3e, PT ;  /* 0x0000003e0700780c */ /* 0x000fda0003f24270 */
[----:B--2---:R-:W-:-:S04]  /*24a50*/  @P1 LOP3.LUT R9, R9, R8, RZ, 0x3c, !PT ;  /* 0x0000000809091212 */ /* 0x004fc800078e3cff */
[C---:B------:R-:W-:Y:S02]  /*24a60*/  @P1 LOP3.LUT R8, R9.reuse, R8, RZ, 0x3c, !PT ;  /* 0x0000000809081212 */ /* 0x040fe400078e3cff */
[----:B---3--:R-:W-:Y:S02]  /*24a70*/  PRMT R2, RZ, 0x7610, R2 ;  /* 0x00007610ff027816 */ /* 0x008fe40000000002 */
[----:B------:R-:W-:-:S05]  /*24a80*/  @P1 LOP3.LUT R9, R9, R8, RZ, 0x3c, !PT ;  /* 0x0000000809091212 */ /* 0x000fca00078e3cff */
[----:B------:R-:W2:Y:S01]  /*24a90*/  @P1 LDG.E.U16 R2, [R8.64] ;  /* 0x0000000608021981 */ /* 0x000ea2000c1e1500 */
[----:B------:R-:W-:-:S03]  /*24aa0*/  ISETP.GT.AND P2, PT, R7, 0x3f, PT ;  /* 0x0000003f0700780c */ /* 0x000fc60003f44270 */
[----:B--2---:R0:W-:Y:S04]  /*24ab0*/  STL [R1+0x56c], R2 ;  /* 0x00056c0201007387 */ /* 0x0041e80000100800 */
[----:B0-----:R-:W2:Y:S04]  /*24ac0*/  LDL.LU R2, [R1+0x2b04] ;  /* 0x002b040001027983 */ /* 0x001ea80000300800 */
[----:B------:R-:W3:Y:S04]  /*24ad0*/  LDL R8, [R1+0x634] ;  /* 0x0006340001087983 */ /* 0x000ee80000100800 */
[----:B------:R-:W3:Y:S01]  /*24ae0*/  LDL R9, [R1+0x638] ;  /* 0x0006380001097983 */ /* 0x000ee20000100800 */
[----:B--2---:R-:W-:-:S02]  /*24af0*/  PRMT R2, RZ, 0x7610, R2 ;  /* 0x00007610ff027816 */ /* 0x004fc40000000002 */
[----:B---3--:R-:W-:-:S04]  /*24b00*/  @P2 LOP3.LUT R9, R9, R8, RZ, 0x3c, !PT ;  /* 0x0000000809092212 */ /* 0x008fc800078e3cff */
[----:B------:R-:W-:-:S04]  /*24b10*/  @P2 LOP3.LUT R8, R9, R8, RZ, 0x3c, !PT ;  /* 0x0000000809082212 */ /* 0x000fc800078e3cff */
[----:B------:R-:W-:-:S05]  /*24b20*/  @P2 LOP3.LUT R9, R9, R8, RZ, 0x3c, !PT ;  /* 0x0000000809092212 */ /* 0x000fca00078e3cff */
[----:B------:R-:W2:Y:S04]  /*24b30*/  @P2 LDG.E.U16 R2, [R8.64] ;  /* 0x0000000608022981 */ /* 0x000ea8000c1e1500 */
[----:B------:R-:W-:Y:S06]  /*24b40*/  BAR.SYNC.DEFER_BLOCKING 0x0 ;  /* 0x0000000000007b1d */ /* 0x000fec0000010000 */
[----:B--2---:R0:W-:Y:S04]  /*24b50*/  STL [R1+0x5a8], R2 ;  /* 0x0005a80201007387 */ /* 0x0041e80000100800 */
[----:B0-----:R-:W2:Y:S04]  /*24b60*/  LDL.LU R2, [R1+0x2b00] ;  /* 0x002b000001027983 */ /* 0x001ea80000300800 */
[----:B------:R-:W3:Y:S04]  /*24b70*/  LDL R8, [R1+0x844] ;  /* 0x0008440001087983 */ /* 0x000ee80000100800 */
[----:B------:R-:W3:Y:S01]  /*24b80*/  LDL R9, [R1+0xfc8] ;  /* 0x000fc80001097983 */ /* 0x000ee20000100800 */
[----:B--2---:R-:W-:-:S02]  /*24b90*/  PRMT R2, RZ, 0x7610, R2 ;  /* 0x00007610ff027816 */ /* 0x004fc40000000002 */
[----:B---3--:R-:W-:-:S04]  /*24ba0*/  @!P0 LOP3.LUT R9, R9, R8, RZ, 0x3c, !PT ;  /* 0x0000000809098212 */ /* 0x008fc800078e3cff */
[----:B------:R-:W-:-:S04]  /*24bb0*/  @!P0 LOP3.LUT R8, R9, R8, RZ, 0x3c, !PT ;  /* 0x0000000809088212 */ /* 0x000fc800078e3cff */
[----:B------:R-:W-:-:S05]  /*24bc0*/  @!P0 LOP3.LUT R9, R9, R8, RZ, 0x3c, !PT ;  /* 0x0000000809098212 */ /* 0x000fca00078e3cff */
[----:B------:R-:W2:Y:S04]  /*24bd0*/  @!P0 LDG.E.U16 R2, [R8.64] ;  /* 0x0000000608028981 */ /* 0x000ea8000c1e1500 */
        /* <DEDUP_REMOVED lines=544> */
[----:B------:R-:W-:-:S02]  /*26de0*/  PRMT R29, RZ, 0x7610, R29 ;  /* 0x00007610ff1d7816 */ /* 0x000fc4000000001d */
[----:B---3--:R-:W-:-:S04]  /*26df0*/  @!P0 LOP3.LUT R9, R9, R8, RZ, 0x3c, !PT ;  /* 0x0000000809098212 */ /* 0x008fc800078e3cff */
[----:B------:R-:W-:-:S04]  /*26e00*/  @!P0 LOP3.LUT R8, R9, R8, RZ, 0x3c, !PT ;  /* 0x0000000809088212 */ /* 0x000fc800078e3cff */
[----:B------:R-:W-:-:S05]  /*26e10*/  @!P0 LOP3.LUT R9, R9, R8, RZ, 0x3c, !PT ;  /* 0x0000000809098212 */ /* 0x000fca00078e3cff */
[----:B------:R0:W3:Y:S04]  /*26e20*/  @!P0 LDG.E.U16 R29, [R8.64] ;  /* 0x00000006081d8981 */ /* 0x0000e8000c1e1500 */
[----:B0-----:R-:W3:Y:S04]  /*26e30*/  LDL R8, [R1+0x860] ;  /* 0x0008600001087983 */ /* 0x001ee80000100800 */
[----:B------:R-:W3:Y:S01]  /*26e40*/  LDL R9, [R1+0xfd0] ;  /* 0x000fd00001097983 */ /* 0x000ee20000100800 */
[----:B--2---:R-:W-:Y:S02]  /*26e50*/  PRMT R2, RZ, 0x7610, R2 ;  /* 0x00007610ff027816 */ /* 0x004fe40000000002 */
[----:B---3--:R-:W-:-:S04]  /*26e60*/  @!P0 LOP3.LUT R9, R9, R8, RZ, 0x3c, !PT ;  /* 0x0000000809098212 */ /* 0x008fc800078e3cff */
[----:B------:R-:W-:-:S04]  /*26e70*/  @!P0 LOP3.LUT R8, R9, R8, RZ, 0x3c, !PT ;  /* 0x0000000809088212 */ /* 0x000fc800078e3cff */
[----:B------:R-:W-:-:S05]  /*26e80*/  @!P0 LOP3.LUT R9, R9, R8, RZ, 0x3c, !PT ;  /* 0x0000000809098212 */ /* 0x000fca00078e3cff */
[----:B------:R-:W2:Y:S04]  /*26e90*/  @!P0 LDG.E.U16 R2, [R8.64] ;  /* 0x0000000608028981 */ /* 0x000ea8000c1e1500 */
[----:B------:R0:W-:Y:S04]  /*26ea0*/  STL [R1+0xc0], R29 ;  /* 0x0000c01d01007387 */ /* 0x0001e80000100800 */
[----:B0-----:R-:W3:Y:S04]  /*26eb0*/  LDL R29, [R1+0xf98] ;  /* 0x000f9800011d7983 */ /* 0x001ee80000100800 */
        /* <DEDUP_REMOVED lines=10> */
[----:B------:R-:W2:Y:S04]  /*26f60*/  LDL R8, [R1+0x83c] ;  /* 0x00083c0001087983 */ /* 0x000ea80000100800 */
[----:B------:R-:W2:Y:S04]  /*26f70*/  LDL R9, [R1+0xfc4] ;  /* 0x000fc40001097983 */ /* 0x000ea80000100800 */
[----:B0-----:R-:W0:Y:S02]  /*26f80*/  S2R R2, SR_TID.X ;  /* 0x0000000000027919 */ /* 0x001e240000002100 */
[----:B0-----:R-:W-:-:S05]  /*26f90*/  LOP3.LUT R2, R2, 0x3f, RZ, 0xc0, !PT ;  /* 0x0000003f02027812 */ /* 0x001fca00078ec0ff */
[----:B------:R-:W-:-:S05]  /*26fa0*/  IMAD.SHL.U32 R2, R2, 0x2, RZ ;  /* 0x0000000202027824 */ /* 0x000fca00078e00ff */
[----:B------:R0:W-:Y:S02]  /*26fb0*/  STS.U16 [R2+0x8000], R26 ;  /* 0x0080001a02007388 */ /* 0x0001e40000000400 */
[----:B0-----:R-:W-:Y:S02]  /*26fc0*/  PRMT R2, RZ, 0x7610, R2 ;  /* 0x00007610ff027816 */ /* 0x001fe40000000002 */
[----:B--2---:R-:W-:-:S04]  /*26fd0*/  @!P0 LOP3.LUT R9, R9, R8, RZ, 0x3c, !PT ;  /* 0x0000000809098212 */ /* 0x004fc800078e3cff */
[----:B------:R-:W-:-:S04]  /*26fe0*/  @!P0 LOP3.LUT R8, R9, R8, RZ, 0x3c, !PT ;  /* 0x0000000809088212 */ /* 0x000fc800078e3cff */
[----:B------:R-:W-:-:S05]  /*26ff0*/  @!P0 LOP3.LUT R9, R9, R8, RZ, 0x3c, !PT ;  /* 0x0000000809098212 */ /* 0x000fca00078e3cff */
[----:B------:R-:W2:Y:S04]  /*27000*/  @!P0 LDG.E.U16 R2, [R8.64] ;  /* 0x0000000608028981 */ /* 0x000ea8000c1e1500 */
[----:B------:R-:W-:Y:S04]  /*27010*/  STL [R1+0x29c0], R26 ;  /* 0x0029c01a01007387 */ /* 0x000fe80000100800 */
[----:B------:R-:W-:Y:S04]  /*27020*/  STL [R1+0x29c4], R26 ;  /* 0x0029c41a01007387 */ /* 0x000fe80000100800 */
[----:B--2---:R0:W-:Y:S04]  /*27030*/  STL [R1+0xb4], R2 ;  /* 0x0000b40201007387 */ /* 0x0041e80000100800 */
[----:B------:R-:W2:Y:S01]  /*27040*/  LDL R9, [R1+0xf94] ;  /* 0x000f940001097983 */ /* 0x000ea20000100800 */
[----:B------:R-:W-:Y:S01]  /*27050*/  PRMT R24, RZ, 0x7610, R24 ;  /* 0x00007610ff187816 */ /* 0x000fe20000000018 */
[----:B------:R-:W-:-:S02]  /*27060*/  @!P0 IMAD.MOV.U32 R8, RZ, RZ, R29 ;  /* 0x000000ffff088224 */ /* 0x000fc400078e001d */
[----:B------:R-:W-:Y:S04]  /*27070*/  STL [R1+0x29c8], R22 ;  /* 0x0029c81601007387 */ /* 0x000fe80000100800 */
[----:B------:R-:W-:Y:S01]  /*27080*/  STL [R1+0x29cc], R22 ;  /* 0x0029cc1601007387 */ /* 0x000fe20000100800 */
[----:B------:R-:W-:-:S03]  /*27090*/  PRMT R7, RZ, 0x7610, R7 ;  /* 0x00007610ff077816 */ /* 0x000fc60000000007 */
[----:B------:R-:W3:Y:S04]  /*270a0*/  LDL R29, [R1+0xe98] ;  /* 0x000e9800011d7983 */ /* 0x000ee80000100800 */
[----:B--2---:R1:W2:Y:S04]  /*270b0*/  @!P0 LDG.E.U16 R24, [R8.64] ;  /* 0x0000000608188981 */ /* 0x0042a8000c1e1500 */
[----:B-1----:R-:W3:Y:S04]  /*270c0*/  LDL R8, [R1+0xf54] ;  /* 0x000f540001087983 */ /* 0x002ee80000100800 */
[----:B------:R-:W3:Y:S04]  /*270d0*/  LDL R9, [R1+0xf58] ;  /* 0x000f580001097983 */ /* 0x000ee80000100800 */
[----:B0-----:R-:W0:Y:S04]  /*270e0*/  S2R R2, SR_TID.X ;  /* 0x0000000000027919 */ /* 0x001e280000002100 */
[----:B--2---:R1:W-:Y:S04]  /*270f0*/  STL [R1+0xb0], R24 ;  /* 0x0000b01801007387 */ /* 0x0043e80000100800 */
[----:B-1----:R-:W2:Y:S01]  /*27100*/  LDL.LU R24, [R1+0xc] ;  /* 0x00000c0001187983 */ /* 0x002ea20000300800 */
[----:B---3--:R-:W-:-:S04]  /*27110*/  @!P0 LOP3.LUT R9, R9, R8, RZ, 0x3c, !PT ;  /* 0x0000000809098212 */ /* 0x008fc800078e3cff */
[----:B------:R-:W-:-:S04]  /*27120*/  @!P0 LOP3.LUT R8, R9, R8, RZ, 0x3c, !PT ;  /* 0x0000000809088212 */ /* 0x000fc800078e3cff */
[----:B------:R-:W-:Y:S01]  /*27130*/  @!P0 LOP3.LUT R9, R9, R8, RZ, 0x3c, !PT ;  /* 0x0000000809098212 */ /* 0x000fe200078e3cff */
[----:B------:R-:W-:Y:S04]  /*27140*/  STL [R1+0x29d0], R18 ;  /* 0x0029d01201007387 */ /* 0x000fe80000100800 */
[----:B------:R-:W-:Y:S04]  /*27150*/  STL [R1+0x29d4], R18 ;  /* 0x0029d41201007387 */ /* 0x000fe80000100800 */
[----:B------:R1:W3:Y:S04]  /*27160*/  @!P0 LDG.E.U16 R7, [R8.64] ;  /* 0x0000000608078981 */ /* 0x0002e8000c1e1500 */
[----:B-1----:R-:W2:Y:S04]  /*27170*/  LDL R8, [R1+0xf14] ;  /* 0x000f140001087983 */ /* 0x002ea80000100800 */
[----:B------:R-:W2:Y:S01]  /*27180*/  LDL R9, [R1+0xf18] ;  /* 0x000f180001097983 */ /* 0x000ea20000100800 */
[----:B0-----:R-:W-:-:S05]  /*27190*/  LOP3.LUT R2, R2, 0x3f, RZ, 0xc0, !PT ;  /* 0x0000003f02027812 */ /* 0x001fca00078ec0ff */
[----:B------:R-:W-:-:S05]  /*271a0*/  IMAD.SHL.U32 R2, R2, 0x2, RZ ;  /* 0x0000000202027824 */ /* 0x000fca00078e00ff */
[----:B------:R-:W-:Y:S04]  /*271b0*/  STS.U16 [R2+0x8400], R22 ;  /* 0x0084001602007388 */ /* 0x000fe80000000400 */
[----:B------:R-:W-:Y:S04]  /*271c0*/  STS.U16 [R2+0x8800], R18 ;  /* 0x0088001202007388 */ /* 0x000fe80000000400 */
[----:B------:R0:W-:Y:S02]  /*271d0*/  STS.U16 [R2+0x8c00], R14 ;  /* 0x008c000e02007388 */ /* 0x0001e40000000400 */
[----:B0-----:R-:W-:-:S02]  /*271e0*/  PRMT R2, RZ, 0x7610, R2 ;  /* 0x00007610ff027816 */ /* 0x001fc40000000002 */
[----:B--2---:R-:W-:-:S04]  /*271f0*/  @!P0 LOP3.LUT R9, R9, R8, RZ, 0x3c, !PT ;  /* 0x0000000809098212 */ /* 0x004fc800078e3cff */
[----:B------:R-:W-:-:S04]  /*27200*/  @!P0 LOP3.LUT R8, R9, R8, RZ, 0x3c, !PT ;  /* 0x0000000809088212 */ /* 0x000fc800078e3cff */
[----:B------:R-:W-:-:S05]  /*27210*/  @!P0 LOP3.LUT R9, R9, R8, RZ, 0x3c, !PT ;  /* 0x0000000809098212 */ /* 0x000fca00078e3cff */
[----:B------:R-:W2:Y:S04]  /*27220*/  @!P0 LDG.E.U16 R2, [R8.64] ;  /* 0x0000000608028981 */ /* 0x000ea8000c1e1500 */
[----:B---3--:R0:W-:Y:S04]  /*27230*/  STL [R1+0xac], R7 ;  /* 0x0000ac0701007387 */ /* 0x0081e80000100800 */
[----:B0-----:R-:W3:Y:S04]  /*27240*/  LDL R7, [R1+0xe58] ;  /* 0x000e580001077983 */ /* 0x001ee80000100800 */
        /* <DEDUP_REMOVED lines=12> */
[----:B--2---:R0:W-:Y:S04]  /*27310*/  STL [R1+0xa4], R2 ;  /* 0x0000a40201007387 */ /* 0x0041e80000100800 */
[----:B------:R-:W2:Y:S04]  /*27320*/  LDL R9, [R1+0xe94] ;  /* 0x000e940001097983 */ /* 0x000ea80000100800 */
[----:B0-----:R-:W0:Y:S01]  /*27330*/  S2R R2, SR_TID.X ;  /* 0x0000000000027919 */ /* 0x001e220000002100 */
[----:B------:R-:W-:-:S03]  /*27340*/  @!P0 IMAD.MOV.U32 R8, RZ, RZ, R29 ;  /* 0x000000ffff088224 */ /* 0x000fc600078e001d */
[----:B------:R-:W3:Y:S01]  /*27350*/  LDL R29, [R1+0xd98] ;  /* 0x000d9800011d7983 */ /* 0x000ee20000100800 */
[----:B0-----:R-:W-:-:S05]  /*27360*/  LOP3.LUT R2, R2, 0x3f, RZ, 0xc0, !PT ;  /* 0x0000003f02027812 */ /* 0x001fca00078ec0ff */
[----:B------:R-:W-:-:S05]  /*27370*/  IMAD.SHL.U32 R2, R2, 0x2, RZ ;  /* 0x0000000202027824 */ /* 0x000fca00078e00ff */
[----:B------:R0:W-:Y:S02]  /*27380*/  STS.U16 [R2+0x9400], R5 ;  /* 0x0094000502007388 */ /* 0x0001e40000000400 */
[----:B0-----:R-:W-:Y:S02]  /*27390*/  PRMT R2, RZ, 0x7610, R2 ;  /* 0x00007610ff027816 */ /* 0x001fe40000000002 */
[----:B------:R-:W3:Y:S04]  /*273a0*/  LDL R5, [R1+0xe18] ;  /* 0x000e180001057983 */ /* 0x000ee80000100800 */
[----:B--2---:R-:W2:Y:S04]  /*273b0*/  @!P0 LDG.E.U16 R2, [R8.64] ;  /* 0x0000000608028981 */ /* 0x004ea8000c1e1500 */
[----:B--2---:R0:W-:Y:S04]  /*273c0*/  STL [R1+0xa0], R2 ;  /* 0x0000a00201007387 */ /* 0x0041e80000100800 */
[----:B0-----:R-:W0:Y:S02]  /*273d0*/  S2R R2, SR_TID.X ;  /* 0x0000000000027919 */ /* 0x001e240000002100 */
[----:B0-----:R-:W-:-:S05]  /*273e0*/  LOP3.LUT R2, R2, 0x3f, RZ, 0xc0, !PT ;  /* 0x0000003f02027812 */ /* 0x001fca00078ec0ff */
[----:B------:R-:W-:-:S05]  /*273f0*/  IMAD.SHL.U32 R2, R2, 0x2, RZ ;  /* 0x0000000202027824 */ /* 0x000fca00078e00ff */
[----:B------:R0:W-:Y:S04]  /*27400*/  STS.U16 [R2+0x9800], R6 ;  /* 0x0098000602007388 */ /* 0x0001e80000000400 */
[----:B------:R1:W-:Y:S04]  /*27410*/  STS.U16 [R2+0x9c00], R4 ;  /* 0x009c000402007388 */ /* 0x0003e80000000400 */
[----:B0-----:R-:W3:Y:S04]  /*27420*/  LDL R6, [R1+0xe54] ;  /* 0x000e540001067983 */ /* 0x001ee80000100800 */
[----:B-1----:R-:W2:Y:S01]  /*27430*/  LDL R4, [R1+0xe14] ;  /* 0x000e140001047983 */ /* 0x002ea20000100800 */
[----:B------:R-:W-:-:S02]  /*27440*/  PRMT R0, RZ, 0x7610, R0 ;  /* 0x00007610ff007816 */ /* 0x000fc40000000000 */
[----:B------:R-:W-:Y:S02]  /*27450*/  PRMT R20, RZ, 0x7610, R20 ;  /* 0x00007610ff147816 */ /* 0x000fe40000000014 */
[----:B---3--:R-:W-:Y:S02]  /*27460*/  @!P0 LOP3.LUT R7, R7, R6, RZ, 0x3c, !PT ;  /* 0x0000000607078212 */ /* 0x008fe400078e3cff */
[----:B--2---:R-:W-:Y:S02]  /*27470*/  @!P0 LOP3.LUT R5, R5, R4, RZ, 0x3c, !PT ;  /* 0x0000000405058212 */ /* 0x004fe400078e3cff */
[----:B------:R-:W-:Y:S02]  /*27480*/  @!P0 LOP3.LUT R6, R7, R6, RZ, 0x3c, !PT ;  /* 0x0000000607068212 */ /* 0x000fe400078e3cff */
[----:B------:R-:W-:Y:S02]  /*27490*/  @!P0 LOP3.LUT R4, R5, R4, RZ, 0x3c, !PT ;  /* 0x0000000405048212 */ /* 0x000fe400078e3cff */
[----:B------:R-:W-:-:S02]  /*274a0*/  @!P0 LOP3.LUT R7, R7, R6, RZ, 0x3c, !PT ;  /* 0x0000000607078212 */ /* 0x000fc400078e3cff */
[----:B------:R-:W-:-:S03]  /*274b0*/  @!P0 LOP3.LUT R5, R5, R4, RZ, 0x3c, !PT ;  /* 0x0000000405058212 */ /* 0x000fc600078e3cff */
[----:B------:R-:W2:Y:S04]  /*274c0*/  @!P0 LDG.E.U16 R0, [R6.64] ;  /* 0x0000000606008981 */ /* 0x000ea8000c1e1500 */
[----:B------:R-:W3:Y:S04]  /*274d0*/  @!P0 LDG.E.U16 R20, [R4.64] ;  /* 0x0000000604148981 */ /* 0x000ee8000c1e1500 */
[----:B--2---:R0:W-:Y:S04]  /*274e0*/  STL [R1+0x9c], R0 ;  /* 0x00009c0001007387 */ /* 0x0041e80000100800 */
[----:B---3--:R1:W-:Y:S01]  /*274f0*/  STL [R1+0x98], R20 ;  /* 0x0000981401007387 */ /* 0x0083e20000100800 */
[----:B0-----:R-:W-:-:S03]  /*27500*/  LOP3.LUT R0, R2, 0x10, RZ, 0x3c, !PT ;  /* 0x0000001002007812 */ /* 0x001fc600078e3cff */
[----:B-1----:R-:W2:Y:S04]  /*27510*/  LDL.LU R20, [R1+0x2a04] ;  /* 0x002a040001147983 */ /* 0x002ea80000300800 */
[----:B------:R-:W3:Y:S04]  /*27520*/  LDL R4, [R1+0xdd4] ;  /* 0x000dd40001047983 */ /* 0x000ee80000100800 */
[----:B------:R-:W3:Y:S04]  /*27530*/  LDL R5, [R1+0xdd8] ;  /* 0x000dd80001057983 */ /* 0x000ee80000100800 */
[----:B------:R0:W-:Y:S04]  /*27540*/  STS.U16 [R0+0x8080], R24 ;  /* 0x0080801800007388 */ /* 0x0001e80000000400 */
[----:B0-----:R-:W2:Y:S01]  /*27550*/  LDL.LU R24, [R1+0x2a00] ;  /* 0x002a000001187983 */ /* 0x001ea20000300800 */
[----:B---3--:R-:W-:-:S04]  /*27560*/  @!P0 LOP3.LUT R5, R5, R4, RZ, 0x3c, !PT ;  /* 0x0000000405058212 */ /* 0x008fc800078e3cff */
[----:B------:R-:W-:-:S04]  /*27570*/  @!P0 LOP3.LUT R4, R5, R4, RZ, 0x3c, !PT ;  /* 0x0000000405048212 */ /* 0x000fc800078e3cff */
[----:B------:R-:W-:Y:S02]  /*27580*/  @!P0 LOP3.LUT R5, R5, R4, RZ, 0x3c, !PT ;  /* 0x0000000405058212 */ /* 0x000fe400078e3cff */
[----:B--2---:R-:W-:-:S06]  /*27590*/  PRMT R24, RZ, 0x7610, R24 ;  /* 0x00007610ff187816 */ /* 0x004fcc0000000018 */
[----:B------:R-:W2:Y:S04]  /*275a0*/  @!P0 LDG.E.U16 R24, [R4.64] ;  /* 0x0000000604188981 */ /* 0x000ea8000c1e1500 */
[----:B--2---:R0:W-:Y:S04]  /*275b0*/  STL [R1+0x94], R24 ;  /* 0x0000941801007387 */ /* 0x0041e80000100800 */
[----:B0-----:R-:W2:Y:S04]  /*275c0*/  LDL.LU R24, [R1+0x29fc] ;  /* 0x0029fc0001187983 */ /* 0x001ea80000300800 */
[----:B------:R-:W3:Y:S04]  /*275d0*/  LDL.LU R4, [R1] ;  /* 0x0000000001047983 */ /* 0x000ee80000300800 */
[----:B------:R-:W2:Y:S01]  /*275e0*/  LDL R5, [R1+0xd94] ;  /* 0x000d940001057983 */ /* 0x000ea20000100800 */
[----:B------:R-:W-:-:S03]  /*275f0*/  PRMT R26, RZ, 0x7610, R26 ;  /* 0x00007610ff1a7816 */ /* 0x000fc6000000001a */
[----:B---3--:R0:W-:Y:S02]  /*27600*/  STS.U16 [R0+0x8480], R4 ;  /* 0x0084800400007388 */ /* 0x0081e40000000400 */
[----:B0-----:R-:W-:-:S05]  /*27610*/  @!P0 IMAD.MOV.U32 R4, RZ, RZ, R29 ;  /* 0x000000ffff048224 */ /* 0x001fca00078e001d */
[----:B--2---:R0:W2:Y:S04]  /*27620*/  @!P0 LDG.E.U16 R26, [R4.64] ;  /* 0x00000006041a8981 */ /* 0x0040a8000c1e1500 */
[----:B0-----:R-:W3:Y:S04]  /*27630*/  LDL R4, [R1+0xd54] ;  /* 0x000d540001047983 */ /* 0x001ee80000100800 */
[----:B------:R-:W3:Y:S01]  /*27640*/  LDL R5, [R1+0xd58] ;  /* 0x000d580001057983 */ /* 0x000ee20000100800 */
[----:B------:R-:W-:Y:S02]  /*27650*/  PRMT R20, RZ, 0x7610, R20 ;  /* 0x00007610ff147816 */ /* 0x000fe40000000014 */
[----:B---3--:R-:W-:-:S04]  /*27660*/  @!P0 LOP3.LUT R5, R5, R4, RZ, 0x3c, !PT ;  /* 0x0000000405058212 */ /* 0x008fc800078e3cff */
[----:B------:R-:W-:-:S04]  /*27670*/  @!P0 LOP3.LUT R4, R5, R4, RZ, 0x3c, !PT ;  /* 0x0000000405048212 */ /* 0x000fc800078e3cff */
[----:B------:R-:W-:-:S05]  /*27680*/  @!P0 LOP3.LUT R5, R5, R4, RZ, 0x3c, !PT ;  /* 0x0000000405058212 */ /* 0x000fca00078e3cff */
[----:B------:R-:W3:Y:S04]  /*27690*/  @!P0 LDG.E.U16 R20, [R4.64] ;  /* 0x0000000604148981 */ /* 0x000ee8000c1e1500 */
[----:B--2---:R0:W-:Y:S04]  /*276a0*/  STL [R1+0x90], R26 ;  /* 0x0000901a01007387 */ /* 0x0041e80000100800 */
[----:B0-----:R-:W2:Y:S04]  /*276b0*/  LDL R26, [R1+0xc98] ;  /* 0x000c9800011a7983 */ /* 0x001ea80000100800 */
[----:B------:R-:W2:Y:S04]  /*276c0*/  LDL.LU R29, [R1+0x2c] ;  /* 0x00002c00011d7983 */ /* 0x000ea80000300800 */
[----:B---3--:R0:W-:Y:S04]  /*276d0*/  STL [R1+0x8c], R20 ;  /* 0x00008c1401007387 */ /* 0x0081e80000100800 */
[----:B0-----:R-:W3:Y:S04]  /*276e0*/  LDL.LU R20, [R1+0x29f8] ;  /* 0x0029f80001147983 */ /* 0x001ee80000300800 */
[----:B------:R-:W2:Y:S04]  /*276f0*/  LDL R4, [R1+0xd14] ;  /* 0x000d140001047983 */ /* 0x000ea80000100800 */
[----:B------:R-:W2:Y:S01]  /*27700*/  LDL R5, [R1+0xd18] ;  /* 0x000d180001057983 */ /* 0x000ea20000100800 */
[----:B------:R-:W-:-:S02]  /*27710*/  PRMT R28, RZ, 0x7610, R28 ;  /* 0x00007610ff1c7816 */ /* 0x000fc4000000001c */
[----:B--2---:R-:W-:-:S04]  /*27720*/  @!P0 LOP3.LUT R5, R5, R4, RZ, 0x3c, !PT ;  /* 0x0000000405058212 */ /* 0x004fc800078e3cff */
[----:B------:R-:W-:-:S04]  /*27730*/  @!P0 LOP3.LUT R4, R5, R4, RZ, 0x3c, !PT ;  /* 0x0000000405048212 */ /* 0x000fc800078e3cff */
[----:B------:R-:W-:-:S05]  /*27740*/  @!P0 LOP3.LUT R5, R5, R4, RZ, 0x3c, !PT ;  /* 0x0000000405058212 */ /* 0x000fca00078e3cff */
[----:B------:R-:W2:Y:S04]  /*27750*/  @!P0 LDG.E.U16 R28, [R4.64] ;  /* 0x00000006041c8981 */ /* 0x000ea8000c1e1500 */
[----:B--2---:R0:W-:Y:S04]  /*27760*/  STL [R1+0x88], R28 ;  /* 0x0000881c01007387 */ /* 0x0041e80000100800 */
[----:B0-----:R-:W2:Y:S04]  /*27770*/  LDL.LU R28, [R1+0x29f4] ;  /* 0x0029f400011c7983 */ /* 0x001ea80000300800 */
[----:B------:R-:W2:Y:S04]  /*27780*/  LDL R4, [R1+0xcd4] ;  /* 0x000cd40001047983 */ /* 0x000ea80000100800 */
[----:B------:R-:W2:Y:S01]  /*27790*/  LDL R5, [R1+0xcd8] ;  /* 0x000cd80001057983 */ /* 0x000ea20000100800 */
[----:B------:R-:W-:-:S02]  /*277a0*/  PRMT R2, RZ, 0x7610, R2 ;  /* 0x00007610ff027816 */ /* 0x000fc40000000002 */
[----:B--2---:R-:W-:-:S04]  /*277b0*/  @!P0 LOP3.LUT R5, R5, R4, RZ, 0x3c, !PT ;  /* 0x0000000405058212 */ /* 0x004fc800078e3cff */
[----:B------:R-:W-:-:S04]  /*277c0*/  @!P0 LOP3.LUT R4, R5, R4, RZ, 0x3c, !PT ;  /* 0x0000000405048212 */ /* 0x000fc800078e3cff */
[----:B------:R-:W-:-:S05]  /*277d0*/  @!P0 LOP3.LUT R5, R5, R4, RZ, 0x3c, !PT ;  /* 0x0000000405058212 */ /* 0x000fca00078e3cff */
[----:B------:R-:W2:Y:S01]  /*277e0*/  @!P0 LDG.E.U16 R2, [R4.64] ;  /* 0x0000000604028981 */ /* 0x000ea2000c1e1500 */
[----:B------:R-:W-:-:S03]  /*277f0*/  PRMT R18, RZ, 0x7610, R18 ;  /* 0x00007610ff127816 */ /* 0x000fc60000000012 */
[----:B--2---:R-:W-:Y:S04]  /*27800*/  STL [R1+0x84], R2 ;  /* 0x0000840201007387 */ /* 0x004fe80000100800 */
[----:B------:R-:W2:Y:S01]  /*27810*/  LDL R5, [R1+0xc94] ;  /* 0x000c940001057983 */ /* 0x000ea20000100800 */
[----:B------:R-:W-:-:S03]  /*27820*/  @!P0 IMAD.MOV.U32 R4, RZ, RZ, R26 ;  /* 0x000000ffff048224 */ /* 0x000fc600078e001a */
[----:B------:R-:W-:Y:S04]  /*27830*/  STL [R1+0x29d8], R13 ;  /* 0x0029d80d01007387 */ /* 0x000fe80000100800 */
[----:B------:R-:W-:Y:S01]  /*27840*/  STL [R1+0x29dc], R13 ;  /* 0x0029dc0d01007387 */ /* 0x000fe20000100800 */
[----:B------:R-:W-:-:S03]  /*27850*/  PRMT R25, RZ, 0x7610, R25 ;  /* 0x00007610ff197816 */ /* 0x000fc60000000019 */
[----:B------:R-:W3:Y:S04]  /*27860*/  LDL R26, [R1+0xb94] ;  /* 0x000b9400011a7983 */ /* 0x000ee80000100800 */
[----:B--2---:R0:W2:Y:S04]  /*27870*/  @!P0 LDG.E.U16 R18, [R4.64] ;  /* 0x0000000604128981 */ /* 0x0040a8000c1e1500 */
[----:B0-----:R-:W3:Y:S04]  /*27880*/  LDL R4, [R1+0xc54] ;  /* 0x000c540001047983 */ /* 0x001ee80000100800 */
[----:B------:R-:W3:Y:S04]  /*27890*/  LDL R5, [R1+0xc58] ;  /* 0x000c580001057983 */ /* 0x000ee80000100800 */
[----:B--2---:R0:W-:Y:S01]  /*278a0*/  STL [R1+0x80], R18 ;  /* 0x0000801201007387 */ /* 0x0041e20000100800 */
[----:B------:R-:W-:-:S03]  /*278b0*/  PRMT R22, RZ, 0x7610, R22 ;  /* 0x00007610ff167816 */ /* 0x000fc60000000016 */
[----:B0-----:R-:W2:Y:S01]  /*278c0*/  LDL R18, [R1+0xb98] ;  /* 0x000b980001127983 */ /* 0x001ea20000100800 */
[----:B---3--:R-:W-:-:S04]  /*278d0*/  @!P0 LOP3.LUT R5, R5, R4, RZ, 0x3c, !PT ;  /* 0x0000000405058212 */ /* 0x008fc800078e3cff */
[----:B------:R-:W-:-:S04]  /*278e0*/  @!P0 LOP3.LUT R4, R5, R4, RZ, 0x3c, !PT ;  /* 0x0000000405048212 */ /* 0x000fc800078e3cff */
[----:B------:R-:W-:-:S05]  /*278f0*/  @!P0 LOP3.LUT R5, R5, R4, RZ, 0x3c, !PT ;  /* 0x0000000405058212 */ /* 0x000fca00078e3cff */
[----:B------:R0:W3:Y:S04]  /*27900*/  @!P0 LDG.E.U16 R25, [R4.64] ;  /* 0x0000000604198981 */ /* 0x0000e8000c1e1500 */
[----:B0-----:R-:W2:Y:S04]  /*27910*/  LDL R4, [R1+0xc14] ;  /* 0x000c140001047983 */ /* 0x001ea80000100800 */
[----:B------:R-:W2:Y:S04]  /*27920*/  LDL R5, [R1+0xc18] ;  /* 0x000c180001057983 */ /* 0x000ea80000100800 */
[----:B---3--:R0:W-:Y:S01]  /*27930*/  STL [R1+0x7c], R25 ;  /* 0x00007c1901007387 */ /* 0x0081e20000100800 */
[----:B------:R-:W-:-:S03]  /*27940*/  PRMT R28, RZ, 0x7610, R28 ;  /* 0x00007610ff1c7816 */ /* 0x000fc6000000001c */
[----:B------:R-:W1:Y:S04]  /*27950*/  S2R R2, SR_TID.X ;  /* 0x0000000000027919 */ /* 0x000e680000002100 */
[----:B------:R-:W-:Y:S01]  /*27960*/  STS.U16 [R0+0x8880], R24 ;  /* 0x0088801800007388 */ /* 0x000fe20000000400 */
[----:B--2---:R-:W-:-:S03]  /*27970*/  @!P0 LOP3.LUT R5, R5, R4, RZ, 0x3c, !PT ;  /* 0x0000000405058212 */ /* 0x004fc600078e3cff */
[----:B0-----:R-:W2:Y:S01]  /*27980*/  LDL R25, [R1+0xb58] ;  /* 0x000b580001197983 */ /* 0x001ea20000100800 */
[----:B------:R-:W-:-:S04]  /*27990*/  @!P0 LOP3.LUT R4, R5, R4, RZ, 0x3c, !PT ;  /* 0x0000000405048212 */ /* 0x000fc800078e3cff */
[----:B------:R-:W-:-:S05]  /*279a0*/  @!P0 LOP3.LUT R5, R5, R4, RZ, 0x3c, !PT ;  /* 0x0000000405058212 */ /* 0x000fca00078e3cff */
[----:B------:R0:W3:Y:S04]  /*279b0*/  @!P0 LDG.E.U16 R22, [R4.64] ;  /* 0x0000000604168981 */ /* 0x0000e8000c1e1500 */
[----:B0-----:R-:W2:Y:S04]  /*279c0*/  LDL R4, [R1+0xbd4] ;  /* 0x000bd40001047983 */ /* 0x001ea80000100800 */
[----:B------:R-:W2:Y:S01]  /*279d0*/  LDL R5, [R1+0xbd8] ;  /* 0x000bd80001057983 */ /* 0x000ea20000100800 */
[----:B-1----:R-:W-:Y:S02]  /*279e0*/  LOP3.LUT R2, R2, 0x3f, RZ, 0xc0, !PT ;  /* 0x0000003f02027812 */ /* 0x002fe400078ec0ff */
[----:B--2---:R-:W-:-:S04]  /*279f0*/  @!P0 LOP3.LUT R5, R5, R4, RZ, 0x3c, !PT ;  /* 0x0000000405058212 */ /* 0x004fc800078e3cff */
[----:B------:R-:W-:-:S04]  /*27a00*/  @!P0 LOP3.LUT R4, R5, R4, RZ, 0x3c, !PT ;  /* 0x0000000405048212 */ /* 0x000fc800078e3cff */
[----:B------:R-:W-:-:S05]  /*27a10*/  @!P0 LOP3.LUT R5, R5, R4, RZ, 0x3c, !PT ;  /* 0x0000000405058212 */ /* 0x000fca00078e3cff */
[----:B------:R-:W2:Y:S01]  /*27a20*/  @!P0 LDG.E.U16 R28, [R4.64] ;  /* 0x00000006041c8981 */ /* 0x000ea2000c1e1500 */
[----:B------:R-:W-:-:S03]  /*27a30*/  IMAD.SHL.U32 R2, R2, 0x2, RZ ;  /* 0x0000000202027824 */ /* 0x000fc600078e00ff */
[----:B------:R-:W-:Y:S04]  /*27a40*/  STS.U16 [R0+0x8c80], R20 ;  /* 0x008c801400007388 */ /* 0x000fe80000000400 */
[----:B------:R-:W-:Y:S04]  /*27a50*/  STS.U16 [R0+0x9080], R16 ;  /* 0x0090801000007388 */ /* 0x000fe80000000400 */
[----:B------:R-:W-:Y:S04]  /*27a60*/  STS.U16 [R0+0x9480], R13 ;  /* 0x0094800d00007388 */ /* 0x000fe80000000400 */
[----:B------:R-:W-:Y:S04]  /*27a70*/  STS.U16 [R0+0x9880], R10 ;  /* 0x0098800a00007388 */ /* 0x000fe80000000400 */
[----:B------:R0:W-:Y:S02]  /*27a80*/  STS.U16 [R0+0x9c80], R3 ;  /* 0x009c800300007388 */ /* 0x0001e40000000400 */
[----:B0-----:R-:W-:-:S05]  /*27a90*/  LOP3.LUT R0, R2, 0x20, RZ, 0x3c, !PT ;  /* 0x0000002002007812 */ /* 0x001fca00078e3cff */
[----:B------:R0:W-:Y:S04]  /*27aa0*/  STS.U16 [R0+0x8100], R29 ;  /* 0x0081001d00007388 */ /* 0x0001e80000000400 */
[----:B0-----:R-:W4:Y:S04]  /*27ab0*/  LDL R29, [R1+0xb14] ;  /* 0x000b1400011d7983 */ /* 0x001f280000100800 */
[----:B---3--:R0:W-:Y:S04]  /*27ac0*/  STL [R1+0x78], R22 ;  /* 0x0000781601007387 */ /* 0x0081e80000100800 */
[----:B0-----:R-:W3:Y:S04]  /*27ad0*/  LDL R22, [R1+0xb18] ;  /* 0x000b180001167983 */ /* 0x001ee80000100800 */
[----:B--2---:R0:W-:Y:S04]  /*27ae0*/  STL [R1+0x74], R28 ;  /* 0x0000741c01007387 */ /* 0x0041e80000100800 */
[----:B0-----:R-:W2:Y:S04]  /*27af0*/  LDL.LU R28, [R1+0x29f0] ;  /* 0x0029f000011c7983 */ /* 0x001ea80000300800 */
[----:B------:R-:W2:Y:S01]  /*27b00*/  LDL.LU R5, [R1+0x20] ;  /* 0x0000200001057983 */ /* 0x000ea20000300800 */
[----:B------:R-:W-:Y:S01]  /*27b10*/  PRMT R2, RZ, 0x7610, R2 ;  /* 0x00007610ff027816 */ /* 0x000fe20000000002 */
[----:B------:R-:W-:-:S02]  /*27b20*/  @!P0 IMAD.MOV.U32 R4, RZ, RZ, R18 ;  /* 0x000000ffff048224 */ /* 0x000fc400078e0012 */
[----:B------:R-:W3:Y:S04]  /*27b30*/  LDL R18, [R1+0xad8] ;  /* 0x000ad80001127983 */ /* 0x000ee80000100800 */
[----:B--2---:R0:W-:Y:S02]  /*27b40*/  STS.U16 [R0+0x8500], R5 ;  /* 0x0085000500007388 */ /* 0x0041e40000000400 */
[----:B0-----:R-:W-:Y:S02]  /*27b50*/  @!P0 IMAD.MOV.U32 R5, RZ, RZ, R26 ;  /* 0x000000ffff058224 */ /* 0x001fe400078e001a */
[----:B------:R-:W2:Y:S04]  /*27b60*/  LDL R26, [R1+0xad4] ;  /* 0x000ad400011a7983 */ /* 0x000ea80000100800 */
[----:B------:R-:W2:Y:S04]  /*27b70*/  @!P0 LDG.E.U16 R2, [R4.64] ;  /* 0x0000000604028981 */ /* 0x000ea8000c1e1500 */
[----:B--2---:R-:W-:Y:S04]  /*27b80*/  STL [R1+0x70], R2 ;  /* 0x0000700201007387 */ /* 0x004fe80000100800 */
[----:B------:R-:W2:Y:S04]  /*27b90*/  LDL.LU R4, [R1+0x4] ;  /* 0x0000040001047983 */ /* 0x000ea80000300800 */
[----:B------:R-:W3:Y:S01]  /*27ba0*/  LDL R5, [R1+0xb54] ;  /* 0x000b540001057983 */ /* 0x000ee20000100800 */
[----:B------:R-:W-:-:S02]  /*27bb0*/  PRMT R9, RZ, 0x7610, R9 ;  /* 0x00007610ff097816 */ /* 0x000fc40000000009 */
[----:B------:R-:W-:Y:S01]  /*27bc0*/  PRMT R7, RZ, 0x7610, R7 ;  /* 0x00007610ff077816 */ /* 0x000fe20000000007 */
[----:B--2---:R0:W-:Y:S02]  /*27bd0*/  STS.U16 [R0+0x8900], R4 ;  /* 0x0089000400007388 */ /* 0x0041e40000000400 */
[----:B0-----:R-:W-:Y:S02]  /*27be0*/  @!P0 IMAD.MOV.U32 R4, RZ, RZ, R25 ;  /* 0x000000ffff048224 */ /* 0x001fe400078e0019 */
[----:B------:R-:W2:Y:S04]  /*27bf0*/  LDL R25, [R1+0xa94] ;  /* 0x000a940001197983 */ /* 0x000ea80000100800 */
[----:B---3--:R0:W3:Y:S02]  /*27c00*/  @!P0 LDG.E.U16 R9, [R4.64] ;  /* 0x0000000604098981 */ /* 0x0080e4000c1e1500 */
[----:B0-----:R-:W-:-:S02]  /*27c10*/  @!P0 IMAD.MOV.U32 R4, RZ, RZ, R22 ;  /* 0x000000ffff048224 */ /* 0x001fc400078e0016 */
[----:B----4-:R-:W-:-:S05]  /*27c20*/  @!P0 IMAD.MOV.U32 R5, RZ, RZ, R29 ;  /* 0x000000ffff058224 */ /* 0x010fca00078e001d */
[----:B------:R0:W4:Y:S01]  /*27c30*/  @!P0 LDG.E.U16 R7, [R4.64] ;  /* 0x0000000604078981 */ /* 0x000122000c1e1500 */
[----:B------:R-:W-:Y:S01]  /*27c40*/  PRMT R11, RZ, 0x7610, R11 ;  /* 0x00007610ff0b7816 */ /* 0x000fe2000000000b */
[----:B0-----:R-:W-:Y:S02]  /*27c50*/  @!P0 IMAD.MOV.U32 R4, RZ, RZ, R18 ;  /* 0x000000ffff048224 */ /* 0x001fe400078e0012 */
[----:B------:R-:W-:-:S05]  /*27c60*/  @!P0 IMAD.MOV.U32 R5, RZ, RZ, R26 ;  /* 0x000000ffff058224 */ /* 0x000fca00078e001a */
[----:B------:R2:W2:Y:S04]  /*27c70*/  @!P0 LDG.E.U16 R11, [R4.64] ;  /* 0x00000006040b8981 */ /* 0x0004a8000c1e1500 */
[----:B---3--:R0:W-:Y:S04]  /*27c80*/  STL [R1+0x6c], R9 ;  /* 0x00006c0901007387 */ /* 0x0081e80000100800 */
[----:B------:R-:W3:Y:S04]  /*27c90*/  LDL R29, [R1+0xa54] ;  /* 0x000a5400011d7983 */ /* 0x000ee80000100800 */
[----:B0-----:R-:W3:Y:S04]  /*27ca0*/  LDL R9, [R1+0xa98] ;  /* 0x000a980001097983 */ /* 0x001ee80000100800 */
[----:B----4-:R0:W-:Y:S04]  /*27cb0*/  STL [R1+0x68], R7 ;  /* 0x0000680701007387 */ /* 0x0101e80000100800 */
[----:B0-----:R-:W4:Y:S01]  /*27cc0*/  LDL R7, [R1+0xa58] ;  /* 0x000a580001077983 */ /* 0x001f220000100800 */
[----:B------:R-:W-:Y:S01]  /*27cd0*/  PRMT R8, RZ, 0x7610, R8 ;  /* 0x00007610ff087816 */ /* 0x000fe20000000008 */
[----:B--2---:R-:W-:Y:S01]  /*27ce0*/  @!P0 IMAD.MOV.U32 R5, RZ, RZ, R25 ;  /* 0x000000ffff058224 */ /* 0x004fe200078e0019 */
[----:B------:R-:W-:Y:S01]  /*27cf0*/  PRMT R6, RZ, 0x7610, R6 ;  /* 0x00007610ff067816 */ /* 0x000fe20000000006 */
[----:B------:R-:W2:Y:S04]  /*27d00*/  LDL.LU R22, [R1+0x34] ;  /* 0x0000340001167983 */ /* 0x000ea80000300800 */
[----:B------:R-:W2:Y:S04]  /*27d10*/  LDL R18, [R1+0xa14] ;  /* 0x000a140001127983 */ /* 0x000ea80000100800 */
[----:B------:R0:W-:Y:S04]  /*27d20*/  STL [R1+0x64], R11 ;  /* 0x0000640b01007387 */ /* 0x0001e80000100800 */
[----:B0-----:R-:W2:Y:S04]  /*27d30*/  LDL R11, [R1+0xa18] ;  /* 0x000a1800010b7983 */ /* 0x001ea80000100800 */
[----:B------:R-:W2:Y:S01]  /*27d40*/  LDL.LU R26, [R1+0x28] ;  /* 0x00002800011a7983 */ /* 0x000ea20000300800 */
[----:B---3--:R-:W-:-:S03]  /*27d50*/  @!P0 IMAD.MOV.U32 R4, RZ, RZ, R9 ;  /* 0x000000ffff048224 */ /* 0x008fc600078e0009 */
[----:B------:R0:W-:Y:S04]  /*27d60*/  STS.U16 [R0+0x8d00], R28 ;  /* 0x008d001c00007388 */ /* 0x0001e80000000400 */
[----:B------:R1:W3:Y:S04]  /*27d70*/  @!P0 LDG.E.U16 R8, [R4.64] ;  /* 0x0000000604088981 */ /* 0x0002e8000c1e1500 */
[----:B------:R-:W3:Y:S01]  /*27d80*/  LDL R9, [R1+0x9d4] ;  /* 0x0009d40001097983 */ /* 0x000ee20000100800 */
[----:B-1----:R-:W-:Y:S02]  /*27d90*/  @!P0 IMAD.MOV.U32 R5, RZ, RZ, R29 ;  /* 0x000000ffff058224 */ /* 0x002fe400078e001d */
[----:B----4-:R-:W-:-:S05]  /*27da0*/  @!P0 IMAD.MOV.U32 R4, RZ, RZ, R7 ;  /* 0x000000ffff048224 */ /* 0x010fca00078e0007 */
[----:B------:R2:W4:Y:S01]  /*27db0*/  @!P0 LDG.E.U16 R6, [R4.64] ;  /* 0x0000000604068981 */ /* 0x000522000c1e1500 */
[----:B0-----:R-:W-:Y:S01]  /*27dc0*/  PRMT R28, RZ, 0x7610, R28 ;  /* 0x00007610ff1c7816 */ /* 0x001fe2000000001c */
[----:B--2---:R-:W-:Y:S02]  /*27dd0*/  @!P0 IMAD.MOV.U32 R5, RZ, RZ, R18 ;  /* 0x000000ffff058224 */ /* 0x004fe400078e0012 */
[----:B------:R-:W-:-:S05]  /*27de0*/  @!P0 IMAD.MOV.U32 R4, RZ, RZ, R11 ;  /* 0x000000ffff048224 */ /* 0x000fca00078e000b */
[----:B------:R0:W2:Y:S04]  /*27df0*/  @!P0 LDG.E.U16 R28, [R4.64] ;  /* 0x00000006041c8981 */ /* 0x0000a8000c1e1500 */
[----:B---3--:R1:W-:Y:S04]  /*27e00*/  STL [R1+0xc], R8 ;  /* 0x00000c0801007387 */ /* 0x0083e80000100800 */
[----:B-1----:R-:W3:Y:S04]  /*27e10*/  LDL R8, [R1+0x9d8] ;  /* 0x0009d80001087983 */ /* 0x002ee80000100800 */
[----:B------:R-:W2:Y:S04]  /*27e20*/  LDL.LU R25, [R1+0x18] ;  /* 0x0000180001197983 */ /* 0x000ea80000300800 */
[----:B------:R-:W2:Y:S04]  /*27e30*/  LDL R7, [R1+0x994] ;  /* 0x0009940001077983 */ /* 0x000ea80000100800 */
[----:B----4-:R1:W-:Y:S04]  /*27e40*/  STL [R1+0x4], R6 ;  /* 0x0000040601007387 */ /* 0x0103e80000100800 */
[----:B-1----:R-:W4:Y:S04]  /*27e50*/  LDL R6, [R1+0x998] ;  /* 0x0009980001067983 */ /* 0x002f280000100800 */
[----:B------:R-:W2:Y:S04]  /*27e60*/  LDL.LU R29, [R1+0x8] ;  /* 0x00000800011d7983 */ /* 0x000ea80000300800 */
[----:B------:R-:W2:Y:S04]  /*27e70*/  LDL R18, [R1+0x954] ;  /* 0x0009540001127983 */ /* 0x000ea80000100800 */
[----:B------:R-:W2:Y:S04]  /*27e80*/  LDL R11, [R1+0x958] ;  /* 0x00095800010b7983 */ /* 0x000ea80000100800 */
[----:B0-----:R-:W2:Y:S04]  /*27e90*/  LDL.LU R5, [R1+0x3c] ;  /* 0x00003c0001057983 */ /* 0x001ea80000300800 */
[----:B------:R-:W0:Y:S04]  /*27ea0*/  S2R R2, SR_TID.X ;  /* 0x0000000000027919 */ /* 0x000e280000002100 */
[----:B------:R-:W-:Y:S04]  /*27eb0*/  STS.U16 [R0+0x9100], R23 ;  /* 0x0091001700007388 */ /* 0x000fe80000000400 */
[----:B------:R-:W-:Y:S04]  /*27ec0*/  STS.U16 [R0+0x9500], R19 ;  /* 0x0095001300007388 */ /* 0x000fe80000000400 */
[----:B------:R-:W-:Y:S01]  /*27ed0*/  STS.U16 [R0+0x9900], R15 ;  /* 0x0099000f00007388 */ /* 0x000fe20000000400 */
[----:B0-----:R-:W-:-:S03]  /*27ee0*/  LOP3.LUT R2, R2, 0x3f, RZ, 0xc0, !PT ;  /* 0x0000003f02027812 */ /* 0x001fc600078ec0ff */
[----:B------:R0:W-:Y:S02]  /*27ef0*/  STS.U16 [R0+0x9d00], R12 ;  /* 0x009d000c00007388 */ /* 0x0001e40000000400 */
[----:B------:R-:W-:Y:S01]  /*27f00*/  IMAD.SHL.U32 R2, R2, 0x2, RZ ;  /* 0x0000000202027824 */ /* 0x000fe200078e00ff */
[----:B------:R-:W-:-:S04]  /*27f10*/  PRMT R24, RZ, 0x7610, R24 ;  /* 0x00007610ff187816 */ /* 0x000fc80000000018 */
[----:B0-----:R-:W-:Y:S02]  /*27f20*/  LOP3.LUT R0, R2, 0x30, RZ, 0x3c, !PT ;  /* 0x0000003002007812 */ /* 0x001fe400078e3cff */
[----:B------:R-:W-:Y:S02]  /*27f30*/  PRMT R20, RZ, 0x7610, R20 ;  /* 0x00007610ff147816 */ /* 0x000fe40000000014 */
[----:B------:R-:W-:Y:S01]  /*27f40*/  PRMT R16, RZ, 0x7610, R16 ;  /* 0x00007610ff107816 */ /* 0x000fe20000000010 */
[----:B---3--:R-:W-:Y:S01]  /*27f50*/  @!P0 IMAD.MOV.U32 R4, RZ, RZ, R8 ;  /* 0x000000ffff048224 */ /* 0x008fe200078e0008 */
[----:B--2---:R0:W-:Y:S02]  /*27f60*/  STS.U16 [R0+0x8180], R5 ;  /* 0x0081800500007388 */ /* 0x0041e40000000400 */
[----:B0-----:R-:W-:-:S05]  /*27f70*/  @!P0 IMAD.MOV.U32 R5, RZ, RZ, R9 ;  /* 0x000000ffff058224 */ /* 0x001fca00078e0009 */
[----:B------:R4:W2:Y:S02]  /*27f80*/  @!P0 LDG.E.U16 R24, [R4.64] ;  /* 0x0000000604188981 */ /* 0x0008a4000c1e1500 */
[----:B----4-:R-:W-:Y:S02]  /*27f90*/  @!P0 IMAD.MOV.U32 R4, RZ, RZ, R6 ;  /* 0x000000ffff048224 */ /* 0x010fe400078e0006 */
[----:B------:R-:W-:-:S05]  /*27fa0*/  @!P0 IMAD.MOV.U32 R5, RZ, RZ, R7 ;  /* 0x000000ffff058224 */ /* 0x000fca00078e0007 */
[----:B------:R0:W3:Y:S02]  /*27fb0*/  @!P0 LDG.E.U16 R20, [R4.64] ;  /* 0x0000000604148981 */ /* 0x0000e4000c1e1500 */
[----:B0-----:R-:W-:Y:S02]  /*27fc0*/  @!P0 IMAD.MOV.U32 R4, RZ, RZ, R11 ;  /* 0x000000ffff048224 */ /* 0x001fe400078e000b */
[----:B------:R-:W-:-:S05]  /*27fd0*/  @!P0 IMAD.MOV.U32 R5, RZ, RZ, R18 ;  /* 0x000000ffff058224 */ /* 0x000fca00078e0012 */
[----:B------:R-:W4:Y:S04]  /*27fe0*/  @!P0 LDG.E.U16 R16, [R4.64] ;  /* 0x0000000604108981 */ /* 0x000f28000c1e1500 */
[----:B------:R-:W-:Y:S04]  /*27ff0*/  STL [R1+0x298c], R28 ;  /* 0x00298c1c01007387 */ /* 0x000fe80000100800 */
[----:B------:R-:W4:Y:S04]  /*28000*/  LDL R9, [R1+0x914] ;  /* 0x0009140001097983 */ /* 0x000f280000100800 */
[----:B------:R-:W4:Y:S04]  /*28010*/  LDL R8, [R1+0x918] ;  /* 0x0009180001087983 */ /* 0x000f280000100800 */
[----:B--2---:R-:W-:Y:S04]  /*28020*/  STL [R1+0x2990], R24 ;  /* 0x0029901801007387 */ /* 0x004fe80000100800 */
[----:B---3--:R-:W-:Y:S04]  /*28030*/  STL [R1+0x2994], R20 ;  /* 0x0029941401007387 */ /* 0x008fe80000100800 */
[----:B------:R-:W2:Y:S04]  /*28040*/  LDL R7, [R1+0x8d4] ;  /* 0x0008d40001077983 */ /* 0x000ea80000100800 */
[----:B------:R-:W2:Y:S04]  /*28050*/  LDL R6, [R1+0x8d8] ;  /* 0x0008d80001067983 */ /* 0x000ea80000100800 */
[----:B----4-:R-:W-:Y:S04]  /*28060*/  STL [R1+0x2998], R16 ;  /* 0x0029981001007387 */ /* 0x010fe80000100800 */
[----:B------:R-:W3:Y:S04]  /*28070*/  LDL R18, [R1+0x894] ;  /* 0x0008940001127983 */ /* 0x000ee80000100800 */
[----:B------:R-:W4:Y:S01]  /*28080*/  LDL R11, [R1+0x898] ;  /* 0x00089800010b7983 */ /* 0x000f220000100800 */
[----:B------:R-:W-:Y:S01]  /*28090*/  PRMT R3, RZ, 0x7610, R3 ;  /* 0x00007610ff037816 */ /* 0x000fe20000000003 */
[----:B------:R-:W-:-:S02]  /*280a0*/  @!P0 IMAD.MOV.U32 R5, RZ, RZ, R9 ;  /* 0x000000ffff058224 */ /* 0x000fc400078e0009 */
[----:B------:R-:W-:Y:S01]  /*280b0*/  @!P0 IMAD.MOV.U32 R4, RZ, RZ, R8 ;  /* 0x000000ffff048224 */ /* 0x000fe200078e0008 */
[----:B------:R-:W4:Y:S04]  /*280c0*/  LDL R9, [R1+0x85c] ;  /* 0x00085c0001097983 */ /* 0x000f280000100800 */
[----:B------:R0:W4:Y:S04]  /*280d0*/  @!P0 LDG.E.U16 R3, [R4.64] ;  /* 0x0000000604038981 */ /* 0x000128000c1e1500 */
[----:B------:R-:W4:Y:S01]  /*280e0*/  LDL R8, [R1+0xfd8] ;  /* 0x000fd80001087983 */ /* 0x000f220000100800 */
[----:B0-----:R-:W-:-:S02]  /*280f0*/  PRMT R4, RZ, 0x7610, R4 ;  /* 0x00007610ff047816 */ /* 0x001fc40000000004 */
[----:B------:R-:W-:-:S04]  /*28100*/  PRMT R5, RZ, 0x7610, R5 ;  /* 0x00007610ff057816 */ /* 0x000fc80000000005 */
[----:B--2---:R3:W2:Y:S02]  /*28110*/  @!P0 LDG.E.U16 R4, [R6.64] ;  /* 0x0000000606048981 */ /* 0x0046a4000c1e1500 */
[----:B---3--:R-:W-:Y:S02]  /*28120*/  @!P0 IMAD.MOV.U32 R7, RZ, RZ, R18 ;  /* 0x000000ffff078224 */ /* 0x008fe400078e0012 */
[----:B----4-:R-:W-:-:S05]  /*28130*/  @!P0 IMAD.MOV.U32 R6, RZ, RZ, R11 ;  /* 0x000000ffff068224 */ /* 0x010fca00078e000b */
[----:B------:R0:W3:Y:S04]  /*28140*/  @!P0 LDG.E.U16 R5, [R6.64] ;  /* 0x0000000606058981 */ /* 0x0000e8000c1e1500 */
[----:B------:R-:W-:Y:S04]  /*28150*/  STS.U16 [R0+0x8580], R22 ;  /* 0x0085801600007388 */ /* 0x000fe80000000400 */
[----:B------:R-:W-:Y:S01]  /*28160*/  STS.U16 [R0+0x8980], R26 ;  /* 0x0089801a00007388 */ /* 0x000fe20000000400 */
[----:B0-----:R-:W-:-:S03]  /*28170*/  PRMT R6, RZ, 0x7610, R6 ;  /* 0x00007610ff067816 */ /* 0x001fc60000000006 */
[----:B------:R0:W-:Y:S04]  /*28180*/  STS.U16 [R0+0x8d80], R25 ;  /* 0x008d801900007388 */ /* 0x0001e80000000400 */
[----:B------:R1:W-:Y:S04]  /*28190*/  STS.U16 [R0+0x9180], R29 ;  /* 0x0091801d00007388 */ /* 0x0003e80000000400 */
[----:B------:R4:W4:Y:S04]  /*281a0*/  @!P0 LDG.E.U16 R6, [R8.64] ;  /* 0x0000000608068981 */ /* 0x000928000c1e1500 */
[----:B0-----:R-:W4:Y:S04]  /*281b0*/  LDL.LU R25, [R1+0x44] ;  /* 0x0000440001197983 */ /* 0x001f280000300800 */
[----:B------:R-:W-:Y:S04]  /*281c0*/  STL [R1+0x299c], R3 ;  /* 0x00299c0301007387 */ /* 0x000fe80000100800 */
[----:B-1----:R-:W4:Y:S04]  /*281d0*/  LDL.LU R29, [R1+0x40] ;  /* 0x00004000011d7983 */ /* 0x002f280000300800 */
[----:B------:R-:W4:Y:S04]  /*281e0*/  LDL.LU R22, [R1+0x38] ;  /* 0x0000380001167983 */ /* 0x000f280000300800 */
[----:B--2---:R-:W-:Y:S04]  /*281f0*/  STL [R1+0x29a0], R4 ;  /* 0x0029a00401007387 */ /* 0x004fe80000100800 */
[----:B------:R-:W2:Y:S04]  /*28200*/  LDL.LU R11, [R1+0x30] ;  /* 0x00003000010b7983 */ /* 0x000ea80000300800 */
[----:B---3--:R-:W-:Y:S04]  /*28210*/  STL [R1+0x29a4], R5 ;  /* 0x0029a40501007387 */ /* 0x008fe80000100800 */
[----:B------:R-:W3:Y:S04]  /*28220*/  LDL.LU R18, [R1+0x24] ;  /* 0x0000240001127983 */ /* 0x000ee80000300800 */
[----:B----4-:R-:W4:Y:S04]  /*28230*/  LDL R8, [R1+0xfdc] ;  /* 0x000fdc0001087983 */ /* 0x010f280000100800 */
[----:B------:R-:W4:Y:S01]  /*28240*/  LDL R9, [R1+0x1020] ;  /* 0x0010200001097983 */ /* 0x000f220000100800 */
[----:B------:R-:W-:-:S02]  /*28250*/  PRMT R7, RZ, 0x7610, R7 ;  /* 0x00007610ff077816 */ /* 0x000fc40000000007 */
[----:B----4-:R-:W-:-:S04]  /*28260*/  @!P0 LOP3.LUT R9, R9, R8, RZ, 0x3c, !PT ;  /* 0x0000000809098212 */ /* 0x010fc800078e3cff */
[----:B------:R-:W-:-:S04]  /*28270*/  @!P0 LOP3.LUT R8, R9, R8, RZ, 0x3c, !PT ;  /* 0x0000000809088212 */ /* 0x000fc800078e3cff */
[----:B------:R-:W-:-:S05]  /*28280*/  @!P0 LOP3.LUT R9, R9, R8, RZ, 0x3c, !PT ;  /* 0x0000000809098212 */ /* 0x000fca00078e3cff */
[----:B------:R0:W4:Y:S04]  /*28290*/  @!P0 LDG.E.U16 R7, [R8.64] ;  /* 0x0000000608078981 */ /* 0x000128000c1e1500 */
[----:B------:R-:W-:Y:S04]  /*282a0*/  STS.U16 [R0+0x9580], R27 ;  /* 0x0095801b00007388 */ /* 0x000fe80000000400 */
[----:B------:R-:W-:Y:S04]  /*282b0*/  STL [R1+0x29a8], R6 ;  /* 0x0029a80601007387 */ /* 0x000fe80000100800 */
[----:B------:R-:W-:Y:S04]  /*282c0*/  STS.U16 [R0+0x9980], R21 ;  /* 0x0099801500007388 */ /* 0x000fe80000000400 */
[----:B------:R-:W2:Y:S04]  /*282d0*/  LDL.LU R26, [R1+0x14] ;  /* 0x00001400011a7983 */ /* 0x000ea80000300800 */
[----:B------:R1:W-:Y:S04]  /*282e0*/  STS.U16 [R0+0x9d80], R17 ;  /* 0x009d801100007388 */ /* 0x0003e80000000400 */
[----:B0-----:R-:W2:Y:S04]  /*282f0*/  LDL R8, [R1+0x838] ;  /* 0x0008380001087983 */ /* 0x001ea80000100800 */
[----:B------:R-:W2:Y:S01]  /*28300*/  LDL R9, [R1+0xfc0] ;  /* 0x000fc00001097983 */ /* 0x000ea20000100800 */
[----:B-1----:R-:W-:-:S05]  /*28310*/  LOP3.LUT R0, R2, 0x40, RZ, 0x3c, !PT ;  /* 0x0000004002007812 */ /* 0x002fca00078e3cff */
[----:B------:R0:W-:Y:S04]  /*28320*/  STS.U16 [R0+0x8200], R25 ;  /* 0x0082001900007388 */ /* 0x0001e80000000400 */
[----:B----4-:R-:W-:Y:S04]  /*28330*/  STL [R1+0x29ac], R7 ;  /* 0x0029ac0701007387 */ /* 0x010fe80000100800 */
[----:B0-----:R-:W4:Y:S01]  /*28340*/  LDL.LU R25, [R1+0x29ec] ;  /* 0x0029ec0001197983 */ /* 0x001f220000300800 */
[----:B--2---:R-:W-:-:S04]  /*28350*/  @!P0 LOP3.LUT R9, R9, R8, RZ, 0x3c, !PT ;  /* 0x0000000809098212 */ /* 0x004fc800078e3cff */
[----:B------:R-:W-:-:S04]  /*28360*/  @!P0 LOP3.LUT R8, R9, R8, RZ, 0x3c, !PT ;  /* 0x0000000809088212 */ /* 0x000fc800078e3cff */
[----:B------:R-:W-:Y:S02]  /*28370*/  @!P0 LOP3.LUT R9, R9, R8, RZ, 0x3c, !PT ;  /* 0x0000000809098212 */ /* 0x000fe400078e3cff */
[----:B----4-:R-:W-:-:S06]  /*28380*/  PRMT R25, RZ, 0x7610, R25 ;  /* 0x00007610ff197816 */ /* 0x010fcc0000000019 */
[----:B------:R-:W2:Y:S04]  /*28390*/  @!P0 LDG.E.U16 R25, [R8.64] ;  /* 0x0000000608198981 */ /* 0x000ea8000c1e1500 */
[----:B--2---:R0:W-:Y:S04]  /*283a0*/  STL [R1+0x60], R25 ;  /* 0x0000601901007387 */ /* 0x0041e80000100800 */
[----:B0-----:R-:W2:Y:S04]  /*283b0*/  LDL.LU R25, [R1+0x29e8] ;  /* 0x0029e80001197983 */ /* 0x001ea80000300800 */
[----:B------:R-:W4:Y:S04]  /*283c0*/  LDL R8, [R1+0xf8c] ;  /* 0x000f8c0001087983 */ /* 0x000f280000100800 */
[----:B------:R-:W4:Y:S01]  /*283d0*/  LDL R9, [R1+0xf90] ;  /* 0x000f900001097983 */ /* 0x000f220000100800 */
[----:B------:R-:W-:-:S03]  /*283e0*/  PRMT R24, RZ, 0x7610, R24 ;  /* 0x00007610ff187816 */ /* 0x000fc60000000018 */
[----:B------:R0:W-:Y:S04]  /*283f0*/  STS.U16 [R0+0x8600], R29 ;  /* 0x0086001d00007388 */ /* 0x0001e80000000400 */
[----:B0-----:R-:W2:Y:S01]  /*28400*/  LDL.LU R29, [R1+0x29e4] ;  /* 0x0029e400011d7983 */ /* 0x001ea20000300800 */
[----:B----4-:R-:W-:-:S04]  /*28410*/  @!P0 LOP3.LUT R9, R9, R8, RZ, 0x3c, !PT ;  /* 0x0000000809098212 */ /* 0x010fc800078e3cff */
[----:B------:R-:W-:-:S04]  /*28420*/  @!P0 LOP3.LUT R8, R9, R8, RZ, 0x3c, !PT ;  /* 0x0000000809088212 */ /* 0x000fc800078e3cff */
[----:B------:R-:W-:-:S05]  /*28430*/  @!P0 LOP3.LUT R9, R9, R8, RZ, 0x3c, !PT ;  /* 0x0000000809098212 */ /* 0x000fca00078e3cff */
[----:B------:R0:W4:Y:S04]  /*28440*/  @!P0 LDG.E.U16 R24, [R8.64] ;  /* 0x0000000608188981 */ /* 0x000128000c1e1500 */
[----:B0-----:R-:W3:Y:S04]  /*28450*/  LDL R8, [R1+0xf4c] ;  /* 0x000f4c0001087983 */ /* 0x001ee80000100800 */
[----:B------:R-:W3:Y:S01]  /*28460*/  LDL R9, [R1+0xf50] ;  /* 0x000f500001097983 */ /* 0x000ee20000100800 */
[----:B------:R-:W-:-:S03]  /*28470*/  PRMT R10, RZ, 0x7610, R10 ;  /* 0x00007610ff0a7816 */ /* 0x000fc6000000000a */
[----:B----4-:R0:W-:Y:S01]  /*28480*/  STL [R1+0x5c], R24 ;  /* 0x00005c1801007387 */ /* 0x0101e20000100800 */
[----:B--2---:R-:W-:-:S03]  /*28490*/  PRMT R29, RZ, 0x7610, R29 ;  /* 0x00007610ff1d7816 */ /* 0x004fc6000000001d */
[----:B------:R1:W-:Y:S01]  /*284a0*/  STS.U16 [R0+0x8a00], R22 ;  /* 0x008a001600007388 */ /* 0x0003e20000000400 */
[----:B---3--:R-:W-:-:S03]  /*284b0*/  @!P0 LOP3.LUT R9, R9, R8, RZ, 0x3c, !PT ;  /* 0x0000000809098212 */ /* 0x008fc600078e3cff */
[----:B0-----:R-:W2:Y:S01]  /*284c0*/  LDL R24, [R1+0xe8c] ;  /* 0x000e8c0001187983 */ /* 0x001ea20000100800 */
[----:B------:R-:W-:-:S03]  /*284d0*/  @!P0 LOP3.LUT R8, R9, R8, RZ, 0x3c, !PT ;  /* 0x0000000809088212 */ /* 0x000fc600078e3cff */
[----:B-1----:R-:W3:Y:S01]  /*284e0*/  LDL R22, [R1+0xe90] ;  /* 0x000e900001167983 */ /* 0x002ee20000100800 */
[----:B------:R-:W-:-:S05]  /*284f0*/  @!P0 LOP3.LUT R9, R9, R8, RZ, 0x3c, !PT ;  /* 0x0000000809098212 */ /* 0x000fca00078e3cff */
[----:B------:R0:W4:Y:S04]  /*28500*/  @!P0 LDG.E.U16 R10, [R8.64] ;  /* 0x00000006080a8981 */ /* 0x000128000c1e1500 */
[----:B0-----:R-:W2:Y:S04]  /*28510*/  LDL R8, [R1+0xf0c] ;  /* 0x000f0c0001087983 */ /* 0x001ea80000100800 */
[----:B------:R-:W2:Y:S02]  /*28520*/  LDL R9, [R1+0xf10] ;  /* 0x000f100001097983 */ /* 0x000ea40000100800 */
[----:B--2---:R-:W-:-:S04]  /*28530*/  @!P0 LOP3.LUT R9, R9, R8, RZ, 0x3c, !PT ;  /* 0x0000000809098212 */ /* 0x004fc800078e3cff */
[----:B------:R-:W-:-:S04]  /*28540*/  @!P0 LOP3.LUT R8, R9, R8, RZ, 0x3c, !PT ;  /* 0x0000000809088212 */ /* 0x000fc800078e3cff */
[----:B------:R-:W-:-:S05]  /*28550*/  @!P0 LOP3.LUT R9, R9, R8, RZ, 0x3c, !PT ;  /* 0x0000000809098212 */ /* 0x000fca00078e3cff */
[----:B------:R-:W2:Y:S04]  /*28560*/  @!P0 LDG.E.U16 R29, [R8.64] ;  /* 0x00000006081d8981 */ /* 0x000ea8000c1e1500 */
[----:B------:R0:W-:Y:S04]  /*28570*/  STS.U16 [R0+0x8e00], R11 ;  /* 0x008e000b00007388 */ /* 0x0001e80000000400 */
[----:B0-----:R-:W3:Y:S04]  /*28580*/  LDL R11, [R1+0xe4c] ;  /* 0x000e4c00010b7983 */ /* 0x001ee80000100800 */
[----:B----4-:R0:W-:Y:S04]  /*28590*/  STL [R1+0x58], R10 ;  /* 0x0000580a01007387 */ /* 0x0101e80000100800 */
[----:B0-----:R-:W4:Y:S04]  /*285a0*/  LDL R10, [R1+0xe50] ;  /* 0x000e5000010a7983 */ /* 0x001f280000100800 */
[----:B--2---:R0:W-:Y:S04]  /*285b0*/  STL [R1+0x54], R29 ;  /* 0x0000541d01007387 */ /* 0x0041e80000100800 */
[----:B0-----:R-:W2:Y:S04]  /*285c0*/  LDL.LU R29, [R1+0x29e0] ;  /* 0x0029e000011d7983 */ /* 0x001ea80000300800 */
[----:B------:R-:W2:Y:S04]  /*285d0*/  LDL R8, [R1+0xecc] ;  /* 0x000ecc0001087983 */ /* 0x000ea80000100800 */
[----:B------:R-:W2:Y:S01]  /*285e0*/  LDL R9, [R1+0xed0] ;  /* 0x000ed00001097983 */ /* 0x000ea20000100800 */
[----:B------:R-:W-:-:S02]  /*285f0*/  PRMT R2, RZ, 0x7610, R2 ;  /* 0x00007610ff027816 */ /* 0x000fc40000000002 */
[----:B------:R-:W-:Y:S02]  /*28600*/  PRMT R14, RZ, 0x7610, R14 ;  /* 0x00007610ff0e7816 */ /* 0x000fe4000000000e */
[----:B--2---:R-:W-:-:S04]  /*28610*/  @!P0 LOP3.LUT R9, R9, R8, RZ, 0x3c, !PT ;  /* 0x0000000809098212 */ /* 0x004fc800078e3cff */
[----:B------:R-:W-:-:S04]  /*28620*/  @!P0 LOP3.LUT R8, R9, R8, RZ, 0x3c, !PT ;  /* 0x0000000809088212 */ /* 0x000fc800078e3cff */
[----:B------:R-:W-:-:S05]  /*28630*/  @!P0 LOP3.LUT R9, R9, R8, RZ, 0x3c, !PT ;  /* 0x0000000809098212 */ /* 0x000fca00078e3cff */
[----:B------:R3:W2:Y:S02]  /*28640*/  @!P0 LDG.E.U16 R2, [R8.64] ;  /* 0x0000000608028981 */ /* 0x0006a4000c1e1500 */
[----:B---3--:R-:W-:Y:S02]  /*28650*/  @!P0 IMAD.MOV.U32 R8, RZ, RZ, R22 ;  /* 0x000000ffff088224 */ /* 0x008fe400078e0016 */
[----:B------:R-:W-:-:S05]  /*28660*/  @!P0 IMAD.MOV.U32 R9, RZ, RZ, R24 ;  /* 0x000000ffff098224 */ /* 0x000fca00078e0018 */
[----:B------:R4:W3:Y:S01]  /*28670*/  @!P0 LDG.E.U16 R14, [R8.64] ;  /* 0x00000006080e8981 */ /* 0x0008e2000c1e1500 */
[----:B------:R-:W-:-:S03]  /*28680*/  PRMT R3, RZ, 0x7610, R3 ;  /* 0x00007610ff037816 */ /* 0x000fc60000000003 */
[----:B------:R0:W-:Y:S01]  /*28690*/  STS.U16 [R0+0x9200], R18 ;  /* 0x0092001200007388 */ /* 0x0001e20000000400 */
[----:B----4-:R-:W-:Y:S02]  /*286a0*/  @!P0 IMAD.MOV.U32 R8, RZ, RZ, R10 ;  /* 0x000000ffff088224 */ /* 0x010fe400078e000a */
[----:B------:R-:W-:Y:S01]  /*286b0*/  @!P0 IMAD.MOV.U32 R9, RZ, RZ, R11 ;  /* 0x000000ffff098224 */ /* 0x000fe200078e000b */
[----:B0-----:R-:W4:Y:S04]  /*286c0*/  LDL.LU R18, [R1+0x5f4] ;  /* 0x0005f40001127983 */ /* 0x001f280000300800 */
[----:B------:R0:W4:Y:S04]  /*286d0*/  @!P0 LDG.E.U16 R3, [R8.64] ;  /* 0x0000000608038981 */ /* 0x000128000c1e1500 */
[----:B--2---:R-:W-:Y:S04]  /*286e0*/  STL [R1+0x50], R2 ;  /* 0x0000500201007387 */ /* 0x004fe80000100800 */
[----:B---3--:R1:W-:Y:S04]  /*286f0*/  STL [R1+0x4c], R14 ;  /* 0x00004c0e01007387 */ /* 0x0083e80000100800 */
[----:B-1----:R-:W2:Y:S04]  /*28700*/  LDL R14, [R1+0xdd0] ;  /* 0x000dd000010e7983 */ /* 0x002ea80000100800 */
[----:B------:R-:W3:Y:S04]  /*28710*/  LDL.LU R22, [R1+0x5dc] ;  /* 0x0005dc0001167983 */ /* 0x000ee80000300800 */
[----:B0-----:R-:W2:Y:S04]  /*28720*/  LDL R8, [R1+0xe0c] ;  /* 0x000e0c0001087983 */ /* 0x001ea80000100800 */
[----:B------:R-:W2:Y:S01]  /*28730*/  LDL R9, [R1+0xe10] ;  /* 0x000e100001097983 */ /* 0x000ea20000100800 */
[----:B------:R-:W-:-:S03]  /*28740*/  PRMT R13, RZ, 0x7610, R13 ;  /* 0x00007610ff0d7816 */ /* 0x000fc6000000000d */
[----:B------:R-:W0:Y:S04]  /*28750*/  S2R R2, SR_TID.X ;  /* 0x0000000000027919 */ /* 0x000e280000002100 */
[----:B------:R1:W-:Y:S04]  /*28760*/  STS.U16 [R0+0x9600], R26 ;  /* 0x0096001a00007388 */ /* 0x0003e80000000400 */
[----:B------:R-:W3:Y:S04]  /*28770*/  LDL R24, [R1+0xd4c] ;  /* 0x000d4c0001187983 */ /* 0x000ee80000100800 */
[----:B------:R-:W3:Y:S04]  /*28780*/  LDL R11, [R1+0xd50] ;  /* 0x000d5000010b7983 */ /* 0x000ee80000100800 */
[----:B-1----:R-:W3:Y:S04]  /*28790*/  LDL.LU R26, [R1+0x5a0] ;  /* 0x0005a000011a7983 */ /* 0x002ee80000300800 */
[----:B------:R-:W3:Y:S01]  /*287a0*/  LDL.LU R10, [R1+0x1c] ;  /* 0x00001c00010a7983 */ /* 0x000ee20000300800 */
[----:B--2---:R-:W-:-:S04]  /*287b0*/  @!P0 LOP3.LUT R9, R9, R8, RZ, 0x3c, !PT ;  /* 0x0000000809098212 */ /* 0x004fc800078e3cff */
[----:B------:R-:W-:-:S04]  /*287c0*/  @!P0 LOP3.LUT R8, R9, R8, RZ, 0x3c, !PT ;  /* 0x0000000809088212 */ /* 0x000fc800078e3cff */
[----:B------:R-:W-:-:S05]  /*287d0*/  @!P0 LOP3.LUT R9, R9, R8, RZ, 0x3c, !PT ;  /* 0x0000000809098212 */ /* 0x000fca00078e3cff */
[----:B------:R-:W2:Y:S01]  /*287e0*/  @!P0 LDG.E.U16 R13, [R8.64] ;  /* 0x00000006080d8981 */ /* 0x000ea2000c1e1500 */
[----:B0-----:R-:W-:-:S05]  /*287f0*/  LOP3.LUT R2, R2, 0x3f, RZ, 0xc0, !PT ;  /* 0x0000003f02027812 */ /* 0x001fca00078ec0ff */
[----:B------:R-:W-:Y:S01]  /*28800*/  IMAD.SHL.U32 R2, R2, 0x2, RZ ;  /* 0x0000000202027824 */ /* 0x000fe200078e00ff */
[----:B------:R-:W-:Y:S04]  /*28810*/  STL [R1+0x2934], R0 ;  /* 0x0029340001007387 */ /* 0x000fe80000100800 */
[----:B----4-:R0:W-:Y:S02]  /*28820*/  STL [R1+0x48], R3 ;  /* 0x0000480301007387 */ /* 0x0101e40000100800 */
[----:B0-----:R-:W-:Y:S02]  /*28830*/  LOP3.LUT R3, R2, 0x50, RZ, 0x3c, !PT ;  /* 0x0000005002037812 */ /* 0x001fe400078e3cff */
[----:B------:R-:W4:Y:S04]  /*28840*/  LDL.LU R2, [R1+0x57c] ;  /* 0x00057c0001027983 */ /* 0x000f280000300800 */
[----:B--2---:R0:W-:Y:S04]  /*28850*/  STL [R1+0x44], R13 ;  /* 0x0000440d01007387 */ /* 0x0041e80000100800 */
[----:B0-----:R-:W2:Y:S04]  /*28860*/  LDL.LU R13, [R1+0x29dc] ;  /* 0x0029dc00010d7983 */ /* 0x001ea80000300800 */
[----:B------:R-:W3:Y:S04]  /*28870*/  LDL.LU R8, [R1+0x600] ;  /* 0x0006000001087983 */ /* 0x000ee80000300800 */
[----:B------:R-:W4:Y:S04]  /*28880*/  LDL R9, [R1+0xdcc] ;  /* 0x000dcc0001097983 */ /* 0x000f280000100800 */
[----:B------:R-:W-:Y:S04]  /*28890*/  STS.U16 [R0+0x9a00], R29 ;  /* 0x009a001d00007388 */ /* 0x000fe80000000400 */
[----:B------:R-:W-:Y:S01]  /*288a0*/  STS.U16 [R0+0x9e00], R25 ;  /* 0x009e001900007388 */ /* 0x000fe20000000400 */
[----:B--2---:R-:W-:-:S03]  /*288b0*/  PRMT R13, RZ, 0x7610, R13 ;  /* 0x00007610ff0d7816 */ /* 0x004fc6000000000d */
[----:B---3--:R0:W-:Y:S02]  /*288c0*/  STS.U16 [R3+0x8280], R8 ;  /* 0x0082800803007388 */ /* 0x0081e40000000400 */
[----:B0-----:R-:W-:Y:S02]  /*288d0*/  @!P0 IMAD.MOV.U32 R8, RZ, RZ, R14 ;  /* 0x000000ffff088224 */ /* 0x001fe400078e000e */
[----:B------:R-:W2:Y:S04]  /*288e0*/  LDL.LU R14, [R1+0x10] ;  /* 0x00001000010e7983 */ /* 0x000ea80000300800 */
[----:B----4-:R-:W3:Y:S04]  /*288f0*/  @!P0 LDG.E.U16 R13, [R8.64] ;  /* 0x00000006080d8981 */ /* 0x010ee8000c1e1500 */
[----:B------:R-:W-:Y:S04]  /*28900*/  STS.U16 [R3+0x8680], R18 ;  /* 0x0086801203007388 */ /* 0x000fe80000000400 */
[----:B---3--:R0:W-:Y:S04]  /*28910*/  STL [R1+0x40], R13 ;  /* 0x0000400d01007387 */ /* 0x0081e80000100800 */
[----:B0-----:R-:W3:Y:S04]  /*28920*/  LDL.LU R13, [R1+0x29d8] ;  /* 0x0029d800010d7983 */ /* 0x001ee80000300800 */
[----:B------:R-:W4:Y:S04]  /*28930*/  LDL R8, [R1+0xd8c] ;  /* 0x000d8c0001087983 */ /* 0x000f280000100800 */
[----:B------:R-:W4:Y:S04]  /*28940*/  LDL R9, [R1+0xd90] ;  /* 0x000d900001097983 */ /* 0x000f280000100800 */
[----:B------:R-:W2:Y:S01]  /*28950*/  LDL.LU R18, [R1+0x29d4] ;  /* 0x0029d40001127983 */ /* 0x000ea20000300800 */
[----:B----4-:R-:W-:-:S04]  /*28960*/  @!P0 LOP3.LUT R9, R9, R8, RZ, 0x3c, !PT ;  /* 0x0000000809098212 */ /* 0x010fc800078e3cff */
[C---:B------:R-:W-:Y:S02]  /*28970*/  @!P0 LOP3.LUT R8, R9.reuse, R8, RZ, 0x3c, !PT ;  /* 0x0000000809088212 */ /* 0x040fe400078e3cff */
[----:B--2---:R-:W-:Y:S02]  /*28980*/  PRMT R18, RZ, 0x7610, R18 ;  /* 0x00007610ff127816 */ /* 0x004fe40000000012 */
[----:B------:R-:W-:-:S05]  /*28990*/  @!P0 LOP3.LUT R9, R9, R8, RZ, 0x3c, !PT ;  /* 0x0000000809098212 */ /* 0x000fca00078e3cff */
[----:B------:R-:W2:Y:S04]  /*289a0*/  @!P0 LDG.E.U16 R18, [R8.64] ;  /* 0x0000000608128981 */ /* 0x000ea8000c1e1500 */
[----:B--2---:R0:W-:Y:S04]  /*289b0*/  STL [R1+0x3c], R18 ;  /* 0x00003c1201007387 */ /* 0x0041e80000100800 */
[----:B0-----:R-:W2:Y:S04]  /*289c0*/  LDL.LU R18, [R1+0x29d0] ;  /* 0x0029d00001127983 */ /* 0x001ea80000300800 */
[----:B------:R-:W4:Y:S01]  /*289d0*/  LDL.LU R9, [R1+0x5e8] ;  /* 0x0005e80001097983 */ /* 0x000f220000300800 */
[----:B---3--:R-:W-:Y:S01]  /*289e0*/  PRMT R13, RZ, 0x7610, R13 ;  /* 0x00007610ff0d7816 */ /* 0x008fe2000000000d */
[----:B------:R-:W-:-:S02]  /*289f0*/  @!P0 IMAD.MOV.U32 R8, RZ, RZ, R11 ;  /* 0x000000ffff088224 */ /* 0x000fc400078e000b */
[----:B------:R-:W3:Y:S04]  /*28a00*/  LDL.LU R11, [R1+0x610] ;  /* 0x00061000010b7983 */ /* 0x000ee80000300800 */
[----:B----4-:R0:W-:Y:S02]  /*28a10*/  STS.U16 [R3+0x8a80], R9 ;  /* 0x008a800903007388 */ /* 0x0101e40000000400 */
[----:B0-----:R-:W-:Y:S02]  /*28a20*/  @!P0 IMAD.MOV.U32 R9, RZ, RZ, R24 ;  /* 0x000000ffff098224 */ /* 0x001fe400078e0018 */
[----:B------:R-:W4:Y:S04]  /*28a30*/  LDL R24, [R1+0xc4c] ;  /* 0x000c4c0001187983 */ /* 0x000f280000100800 */
[----:B------:R0:W2:Y:S04]  /*28a40*/  @!P0 LDG.E.U16 R13, [R8.64] ;  /* 0x00000006080d8981 */ /* 0x0000a8000c1e1500 */
[----:B------:R-:W-:Y:S04]  /*28a50*/  STS.U16 [R3+0x8e80], R22 ;  /* 0x008e801603007388 */ /* 0x000fe80000000400 */
[----:B0-----:R-:W3:Y:S04]  /*28a60*/  LDL R8, [R1+0xd0c] ;  /* 0x000d0c0001087983 */ /* 0x001ee80000100800 */
[----:B------:R-:W3:Y:S04]  /*28a70*/  LDL R9, [R1+0xd10] ;  /* 0x000d100001097983 */ /* 0x000ee80000100800 */
[----:B--2---:R0:W-:Y:S04]  /*28a80*/  STL [R1+0x38], R13 ;  /* 0x0000380d01007387 */ /* 0x0041e80000100800 */
[----:B0-----:R-:W2:Y:S04]  /*28a90*/  LDL R13, [R1+0xc50] ;  /* 0x000c5000010d7983 */ /* 0x001ea80000100800 */
[----:B------:R-:W2:Y:S01]  /*28aa0*/  LDL.LU R22, [R1+0x29cc] ;  /* 0x0029cc0001167983 */ /* 0x000ea20000300800 */
[----:B---3--:R-:W-:-:S04]  /*28ab0*/  @!P0 LOP3.LUT R9, R9, R8, RZ, 0x3c, !PT ;  /* 0x0000000809098212 */ /* 0x008fc800078e3cff */
[----:B------:R-:W-:-:S04]  /*28ac0*/  @!P0 LOP3.LUT R8, R9, R8, RZ, 0x3c, !PT ;  /* 0x0000000809088212 */ /* 0x000fc800078e3cff */
[----:B------:R-:W-:Y:S02]  /*28ad0*/  @!P0 LOP3.LUT R9, R9, R8, RZ, 0x3c, !PT ;  /* 0x0000000809098212 */ /* 0x000fe400078e3cff */
[----:B--2---:R-:W-:-:S06]  /*28ae0*/  PRMT R22, RZ, 0x7610, R22 ;  /* 0x00007610ff167816 */ /* 0x004fcc0000000016 */
[----:B------:R-:W2:Y:S04]  /*28af0*/  @!P0 LDG.E.U16 R22, [R8.64] ;  /* 0x0000000608168981 */ /* 0x000ea8000c1e1500 */
[----:B------:R-:W-:Y:S04]  /*28b00*/  STS.U16 [R3+0x9280], R26 ;  /* 0x0092801a03007388 */ /* 0x000fe80000000400 */
[----:B--2---:R0:W-:Y:S04]  /*28b10*/  STL [R1+0x34], R22 ;  /* 0x0000341601007387 */ /* 0x0041e80000100800 */
[----:B0-----:R-:W2:Y:S04]  /*28b20*/  LDL.LU R22, [R1+0x29c8] ;  /* 0x0029c80001167983 */ /* 0x001ea80000300800 */
[----:B------:R-:W3:Y:S04]  /*28b30*/  LDL R8, [R1+0xccc] ;  /* 0x000ccc0001087983 */ /* 0x000ee80000100800 */
[----:B------:R-:W3:Y:S04]  /*28b40*/  LDL R9, [R1+0xcd0] ;  /* 0x000cd00001097983 */ /* 0x000ee80000100800 */
[----:B------:R-:W2:Y:S01]  /*28b50*/  LDL.LU R26, [R1+0x29c4] ;  /* 0x0029c400011a7983 */ /* 0x000ea20000300800 */
[----:B---3--:R-:W-:-:S04]  /*28b60*/  @!P0 LOP3.LUT R9, R9, R8, RZ, 0x3c, !PT ;  /* 0x0000000809098212 */ /* 0x008fc800078e3cff */
[C---:B------:R-:W-:Y:S02]  /*28b70*/  @!P0 LOP3.LUT R8, R9.reuse, R8, RZ, 0x3c, !PT ;  /* 0x0000000809088212 */ /* 0x040fe400078e3cff */
[----:B--2---:R-:W-:Y:S02]  /*28b80*/  PRMT R26, RZ, 0x7610, R26 ;  /* 0x00007610ff1a7816 */ /* 0x004fe4000000001a */
        /* <DEDUP_REMOVED lines=10> */
[----:B------:R0:W3:Y:S01]  /*28c30*/  @!P0 LDG.E.U16 R28, [R8.64] ;  /* 0x00000006081c8981 */ /* 0x0000e2000c1e1500 */
[----:B------:R-:W-:-:S03]  /*28c40*/  PRMT R12, RZ, 0x7610, R12 ;  /* 0x00007610ff0c7816 */ /* 0x000fc6000000000c */
[----:B------:R-:W-:Y:S01]  /*28c50*/  STS.U16 [R3+0x9680], R2 ;  /* 0x0096800203007388 */ /* 0x000fe20000000400 */
[----:B0-----:R-:W-:Y:S02]  /*28c60*/  @!P0 IMAD.MOV.U32 R8, RZ, RZ, R13 ;  /* 0x000000ffff088224 */ /* 0x001fe400078e000d */
[----:B----4-:R-:W-:Y:S01]  /*28c70*/  @!P0 IMAD.MOV.U32 R9, RZ, RZ, R24 ;  /* 0x000000ffff098224 */ /* 0x010fe200078e0018 */
[----:B------:R-:W-:Y:S04]  /*28c80*/  STS.U16 [R3+0x9a80], R10 ;  /* 0x009a800a03007388 */ /* 0x000fe80000000400 */
[----:B------:R0:W4:Y:S04]  /*28c90*/  @!P0 LDG.E.U16 R12, [R8.64] ;  /* 0x00000006080c8981 */ /* 0x000128000c1e1500 */
[----:B---3--:R1:W-:Y:S04]  /*28ca0*/  STL [R1+0x2c], R28 ;  /* 0x00002c1c01007387 */ /* 0x0083e80000100800 */
[----:B-1----:R-:W3:Y:S04]  /*28cb0*/  LDL R28, [R1+0xbd0] ;  /* 0x000bd000011c7983 */ /* 0x002ee80000100800 */
[----:B------:R-:W2:Y:S04]  /*28cc0*/  LDL.LU R10, [R1+0x5f0] ;  /* 0x0005f000010a7983 */ /* 0x000ea80000300800 */
[----:B0-----:R-:W2:Y:S04]  /*28cd0*/  LDL R8, [R1+0xc0c] ;  /* 0x000c0c0001087983 */ /* 0x001ea80000100800 */
[----:B------:R-:W2:Y:S01]  /*28ce0*/  LDL R9, [R1+0xc10] ;  /* 0x000c100001097983 */ /* 0x000ea20000100800 */
[----:B------:R-:W-:-:S03]  /*28cf0*/  PRMT R16, RZ, 0x7610, R16 ;  /* 0x00007610ff107816 */ /* 0x000fc60000000010 */
[----:B------:R0:W-:Y:S04]  /*28d00*/  STS.U16 [R3+0x9e80], R14 ;  /* 0x009e800e03007388 */ /* 0x0001e80000000400 */
[----:B------:R-:W3:Y:S04]  /*28d10*/  LDL R24, [R1+0xb8c] ;  /* 0x000b8c0001187983 */ /* 0x000ee80000100800 */
[----:B------:R-:W3:Y:S04]  /*28d20*/  LDL R13, [R1+0xb90] ;  /* 0x000b9000010d7983 */ /* 0x000ee80000100800 */
[----:B0-----:R-:W3:Y:S04]  /*28d30*/  LDL.LU R14, [R1+0x5e4] ;  /* 0x0005e400010e7983 */ /* 0x001ee80000300800 */
[----:B----4-:R0:W-:Y:S04]  /*28d40*/  STL [R1+0x28], R12 ;  /* 0x0000280c01007387 */ /* 0x0101e80000100800 */
[----:B0-----:R-:W4:Y:S01]  /*28d50*/  LDL.LU R12, [R1+0x5d4] ;  /* 0x0005d400010c7983 */ /* 0x001f220000300800 */
[----:B--2---:R-:W-:-:S04]  /*28d60*/  @!P0 LOP3.LUT R9, R9, R8, RZ, 0x3c, !PT ;  /* 0x0000000809098212 */ /* 0x004fc800078e3cff */
[----:B------:R-:W-:-:S04]  /*28d70*/  @!P0 LOP3.LUT R8, R9, R8, RZ, 0x3c, !PT ;  /* 0x0000000809088212 */ /* 0x000fc800078e3cff */
[----:B------:R-:W-:-:S05]  /*28d80*/  @!P0 LOP3.LUT R9, R9, R8, RZ, 0x3c, !PT ;  /* 0x0000000809098212 */ /* 0x000fca00078e3cff */
[----:B------:R0:W2:Y:S04]  /*28d90*/  @!P0 LDG.E.U16 R16, [R8.64] ;  /* 0x0000000608108981 */ /* 0x0000a8000c1e1500 */
[----:B0-----:R-:W4:Y:S04]  /*28da0*/  LDL R9, [R1+0xbcc] ;  /* 0x000bcc0001097983 */ /* 0x001f280000100800 */
[----:B------:R-:W0:Y:S01]  /*28db0*/  S2R R2, SR_TID.X ;  /* 0x0000000000027919 */ /* 0x000e220000002100 */
[----:B------:R-:W-:Y:S01]  /*28dc0*/  PRMT R15, RZ, 0x7610, R15 ;  /* 0x00007610ff0f7816 */ /* 0x000fe2000000000f */
[----:B---3--:R-:W-:Y:S01]  /*28dd0*/  @!P0 IMAD.MOV.U32 R8, RZ, RZ, R28 ;  /* 0x000000ffff088224 */ /* 0x008fe200078e001c */
[----:B0-----:R-:W-:-:S05]  /*28de0*/  LOP3.LUT R2, R2, 0x3f, RZ, 0xc0, !PT ;  /* 0x0000003f02027812 */ /* 0x001fca00078ec0ff */
[----:B------:R-:W-:-:S05]  /*28df0*/  IMAD.SHL.U32 R2, R2, 0x2, RZ ;  /* 0x0000000202027824 */ /* 0x000fca00078e00ff */
[----:B------:R-:W-:-:S05]  /*28e00*/  LOP3.LUT R3, R2, 0x60, RZ, 0x3c, !PT ;  /* 0x0000006002037812 */ /* 0x000fca00078e3cff */
[----:B------:R-:W-:Y:S04]  /*28e10*/  STS.U16 [R3+0x8300], R11 ;  /* 0x0083000b03007388 */ /* 0x000fe80000000400 */
[----:B--2---:R0:W-:Y:S04]  /*28e20*/  STL [R1+0x24], R16 ;  /* 0x0000241001007387 */ /* 0x0041e80000100800 */
[----:B0-----:R-:W2:Y:S04]  /*28e30*/  LDL R16, [R1+0xb50] ;  /* 0x000b500001107983 */ /* 0x001ea80000100800 */
[----:B------:R-:W3:Y:S04]  /*28e40*/  LDL.LU R11, [R1+0x590] ;  /* 0x00059000010b7983 */ /* 0x000ee80000300800 */
[----:B----4-:R0:W4:Y:S04]  /*28e50*/  @!P0 LDG.E.U16 R15, [R8.64] ;  /* 0x00000006080f8981 */ /* 0x010128000c1e1500 */
[----:B0-----:R-:W2:Y:S01]  /*28e60*/  LDL.LU R9, [R1+0x608] ;  /* 0x0006080001097983 */ /* 0x001ea20000300800 */
[----:B------:R-:W-:Y:S01]  /*28e70*/  PRMT R20, RZ, 0x7610, R20 ;  /* 0x00007610ff147816 */ /* 0x000fe20000000014 */
[----:B------:R-:W-:-:S02]  /*28e80*/  @!P0 IMAD.MOV.U32 R8, RZ, RZ, R13 ;  /* 0x000000ffff088224 */ /* 0x000fc400078e000d */
[----:B------:R-:W3:Y:S04]  /*28e90*/  LDL R28, [R1+0xb0c] ;  /* 0x000b0c00011c7983 */ /* 0x000ee80000100800 */
[----:B----4-:R0:W-:Y:S04]  /*28ea0*/  STL [R1+0x20], R15 ;  /* 0x0000200f01007387 */ /* 0x0101e80000100800 */
[----:B--2---:R1:W-:Y:S04]  /*28eb0*/  STS.U16 [R3+0x8700], R9 ;  /* 0x0087000903007388 */ /* 0x0043e80000000400 */
[----:B0-----:R-:W2:Y:S04]  /*28ec0*/  LDL R15, [R1+0xb10] ;  /* 0x000b1000010f7983 */ /* 0x001ea80000100800 */
[----:B------:R-:W4:Y:S01]  /*28ed0*/  LDL.LU R13, [R1+0x56c] ;  /* 0x00056c00010d7983 */ /* 0x000f220000300800 */
[----:B-1----:R-:W-:-:S05]  /*28ee0*/  @!P0 IMAD.MOV.U32 R9, RZ, RZ, R24 ;  /* 0x000000ffff098224 */ /* 0x002fca00078e0018 */
[----:B------:R0:W2:Y:S04]  /*28ef0*/  @!P0 LDG.E.U16 R20, [R8.64] ;  /* 0x0000000608148981 */ /* 0x0000a8000c1e1500 */
[----:B0-----:R-:W3:Y:S04]  /*28f00*/  LDL.LU R8, [R1+0x5fc] ;  /* 0x0005fc0001087983 */ /* 0x001ee80000300800 */
[----:B------:R-:W4:Y:S01]  /*28f10*/  LDL R9, [R1+0xb4c] ;  /* 0x000b4c0001097983 */ /* 0x000f220000100800 */
[----:B------:R-:W-:-:S03]  /*28f20*/  PRMT R6, RZ, 0x7610, R6 ;  /* 0x00007610ff067816 */ /* 0x000fc60000000006 */
[----:B------:R-:W4:Y:S04]  /*28f30*/  LDL R24, [R1+0xacc] ;  /* 0x000acc0001187983 */ /* 0x000f280000100800 */
[----:B--2---:R0:W-:Y:S04]  /*28f40*/  STL [R1+0x1c], R20 ;  /* 0x00001c1401007387 */ /* 0x0041e80000100800 */
[----:B---3--:R1:W-:Y:S04]  /*28f50*/  STS.U16 [R3+0x8b00], R8 ;  /* 0x008b000803007388 */ /* 0x0083e80000000400 */
[----:B0-----:R-:W2:Y:S01]  /*28f60*/  LDL R20, [R1+0xad0] ;  /* 0x000ad00001147983 */ /* 0x001ea20000100800 */
[----:B-1----:R-:W-:Y:S01]  /*28f70*/  @!P0 IMAD.MOV.U32 R8, RZ, RZ, R16 ;  /* 0x000000ffff088224 */ /* 0x002fe200078e0010 */
[----:B------:R-:W-:-:S02]  /*28f80*/  PRMT R5, RZ, 0x7610, R5 ;  /* 0x00007610ff057816 */ /* 0x000fc40000000005 */
[----:B------:R-:W3:Y:S04]  /*28f90*/  LDL R16, [R1+0xa8c] ;  /* 0x000a8c0001107983 */ /* 0x000ee80000100800 */
[----:B----4-:R0:W4:Y:S01]  /*28fa0*/  @!P0 LDG.E.U16 R6, [R8.64] ;  /* 0x0000000608068981 */ /* 0x010122000c1e1500 */
[----:B------:R-:W-:Y:S01]  /*28fb0*/  PRMT R7, RZ, 0x7610, R7 ;  /* 0x00007610ff077816 */ /* 0x000fe20000000007 */
[----:B0-----:R-:W-:Y:S02]  /*28fc0*/  @!P0 IMAD.MOV.U32 R8, RZ, RZ, R15 ;  /* 0x000000ffff088224 */ /* 0x001fe400078e000f */
[----:B------:R-:W-:-:S05]  /*28fd0*/  @!P0 IMAD.MOV.U32 R9, RZ, RZ, R28 ;  /* 0x000000ffff098224 */ /* 0x000fca00078e001c */
[----:B------:R0:W3:Y:S02]  /*28fe0*/  @!P0 LDG.E.U16 R5, [R8.64] ;  /* 0x0000000608058981 */ /* 0x0000e4000c1e1500 */
[----:B0-----:R-:W-:Y:S02]  /*28ff0*/  @!P0 IMAD.MOV.U32 R9, RZ, RZ, R24 ;  /* 0x000000ffff098224 */ /* 0x001fe400078e0018 */
[----:B--2---:R-:W-:-:S05]  /*29000*/  @!P0 IMAD.MOV.U32 R8, RZ, RZ, R20 ;  /* 0x000000ffff088224 */ /* 0x004fca00078e0014 */
[----:B------:R0:W2:Y:S04]  /*29010*/  @!P0 LDG.E.U16 R7, [R8.64] ;  /* 0x0000000608078981 */ /* 0x0000a8000c1e1500 */
[----:B----4-:R1:W-:Y:S04]  /*29020*/  STL [R1+0x18], R6 ;  /* 0x0000180601007387 */ /* 0x0103e80000100800 */
[----:B-1----:R-:W4:Y:S04]  /*29030*/  LDL R6, [R1+0xa90] ;  /* 0x000a900001067983 */ /* 0x002f280000100800 */
[----:B------:R1:W-:Y:S01]  /*29040*/  STS.U16 [R3+0x8f00], R10 ;  /* 0x008f000a03007388 */ /* 0x0003e20000000400 */
[----:B------:R-:W-:-:S03]  /*29050*/  PRMT R4, RZ, 0x7610, R4 ;  /* 0x00007610ff047816 */ /* 0x000fc60000000004 */
[----:B------:R-:W-:Y:S04]  /*29060*/  STS.U16 [R3+0x9300], R14 ;  /* 0x0093000e03007388 */ /* 0x000fe80000000400 */
[----:B-1----:R-:W4:Y:S04]  /*29070*/  LDL.LU R10, [R1+0x618] ;  /* 0x00061800010a7983 */ /* 0x002f280000300800 */
[----:B------:R-:W4:Y:S04]  /*29080*/  LDL R15, [R1+0xa4c] ;  /* 0x000a4c00010f7983 */ /* 0x000f280000100800 */
[----:B---3--:R1:W-:Y:S01]  /*29090*/  STL [R1+0x14], R5 ;  /* 0x0000140501007387 */ /* 0x0083e20000100800 */
[----:B0-----:R-:W-:-:S03]  /*290a0*/  @!P0 IMAD.MOV.U32 R9, RZ, RZ, R16 ;  /* 0x000000ffff098224 */ /* 0x001fc600078e0010 */
[----:B------:R0:W-:Y:S04]  /*290b0*/  STS.U16 [R3+0x9700], R12 ;  /* 0x0097000c03007388 */ /* 0x0001e80000000400 */
[----:B-1----:R-:W3:Y:S04]  /*290c0*/  LDL R5, [R1+0xa50] ;  /* 0x000a500001057983 */ /* 0x002ee80000100800 */
[----:B------:R-:W3:Y:S04]  /*290d0*/  LDL.LU R14, [R1+0x614] ;  /* 0x00061400010e7983 */ /* 0x000ee80000300800 */
[----:B0-----:R-:W3:Y:S04]  /*290e0*/  LDL R12, [R1+0xa0c] ;  /* 0x000a0c00010c7983 */ /* 0x001ee80000100800 */
[----:B--2---:R0:W-:Y:S04]  /*290f0*/  STL [R1+0x10], R7 ;  /* 0x0000100701007387 */ /* 0x0041e80000100800 */
[----:B0-----:R-:W2:Y:S01]  /*29100*/  LDL R7, [R1+0xa10] ;  /* 0x000a100001077983 */ /* 0x001ea20000100800 */
[----:B----4-:R-:W-:-:S05]  /*29110*/  @!P0 IMAD.MOV.U32 R8, RZ, RZ, R6 ;  /* 0x000000ffff088224 */ /* 0x010fca00078e0006 */
[----:B------:R0:W4:Y:S01]  /*29120*/  @!P0 LDG.E.U16 R4, [R8.64] ;  /* 0x0000000608048981 */ /* 0x000122000c1e1500 */
[----:B------:R-:W-:Y:S02]  /*29130*/  PRMT R0, RZ, 0x7610, R0 ;  /* 0x00007610ff007816 */ /* 0x000fe40000000000 */
[----:B------:R-:W-:Y:S01]  /*29140*/  PRMT R26, RZ, 0x7610, R26 ;  /* 0x00007610ff1a7816 */ /* 0x000fe2000000001a */
[----:B0-----:R-:W-:Y:S02]  /*29150*/  @!P0 IMAD.MOV.U32 R9, RZ, RZ, R15 ;  /* 0x000000ffff098224 */ /* 0x001fe400078e000f */
[----:B---3--:R-:W-:-:S05]  /*29160*/  @!P0 IMAD.MOV.U32 R8, RZ, RZ, R5 ;  /* 0x000000ffff088224 */ /* 0x008fca00078e0005 */
[----:B------:R0:W3:Y:S02]  /*29170*/  @!P0 LDG.E.U16 R0, [R8.64] ;  /* 0x0000000608008981 */ /* 0x0000e4000c1e1500 */
[----:B0-----:R-:W-:Y:S02]  /*29180*/  @!P0 IMAD.MOV.U32 R9, RZ, RZ, R12 ;  /* 0x000000ffff098224 */ /* 0x001fe400078e000c */
[----:B--2---:R-:W-:-:S05]  /*29190*/  @!P0 IMAD.MOV.U32 R8, RZ, RZ, R7 ;  /* 0x000000ffff088224 */ /* 0x004fca00078e0007 */
[----:B------:R-:W2:Y:S04]  /*291a0*/  @!P0 LDG.E.U16 R26, [R8.64] ;  /* 0x00000006081a8981 */ /* 0x000ea8000c1e1500 */
[----:B----4-:R0:W-:Y:S04]  /*291b0*/  STL [R1+0x8], R4 ;  /* 0x0000080401007387 */ /* 0x0101e80000100800 */
[----:B------:R-:W4:Y:S04]  /*291c0*/  LDL R6, [R1+0x9cc] ;  /* 0x0009cc0001067983 */ /* 0x000f280000100800 */
[----:B0-----:R-:W4:Y:S04]  /*291d0*/  LDL R4, [R1+0x9d0] ;  /* 0x0009d00001047983 */ /* 0x001f280000100800 */
[----:B------:R0:W-:Y:S01]  /*291e0*/  STS.U16 [R3+0x9b00], R11 ;  /* 0x009b000b03007388 */ /* 0x0001e20000000400 */
[----:B------:R-:W-:-:S03]  /*291f0*/  LOP3.LUT R5, R2, 0x70, RZ, 0x3c, !PT ;  /* 0x0000007002057812 */ /* 0x000fc600078e3cff */
[----:B------:R1:W-:Y:S04]  /*29200*/  STS.U16 [R3+0x9f00], R13 ;  /* 0x009f000d03007388 */ /* 0x0003e80000000400 */
[----:B0-----:R-:W4:Y:S04]  /*29210*/  LDL.LU R11, [R1+0x60c] ;  /* 0x00060c00010b7983 */ /* 0x001f280000300800 */
[----:B------:R-:W4:Y:S04]  /*29220*/  LDL.LU R15, [R1+0x604] ;  /* 0x00060400010f7983 */ /* 0x000f280000300800 */
[----:B---3--:R0:W-:Y:S04]  /*29230*/  STL [R1+0x2938], R0 ;  /* 0x0029380001007387 */ /* 0x0081e80000100800 */
[----:B-1----:R-:W3:Y:S04]  /*29240*/  LDL R3, [R1+0x98c] ;  /* 0x00098c0001037983 */ /* 0x002ee80000100800 */
[----:B0-----:R-:W3:Y:S04]  /*29250*/  LDL R0, [R1+0x990] ;  /* 0x0009900001007983 */ /* 0x001ee80000100800 */
[----:B------:R-:W3:Y:S04]  /*29260*/  LDL.LU R13, [R1+0x5f8] ;  /* 0x0005f800010d7983 */ /* 0x000ee80000300800 */
[----:B------:R0:W-:Y:S01]  /*29270*/  STS.U16 [R5+0x8380], R10 ;  /* 0x0083800a05007388 */ /* 0x0001e20000000400 */
[----:B------:R-:W-:-:S03]  /*29280*/  PRMT R22, RZ, 0x7610, R22 ;  /* 0x00007610ff167816 */ /* 0x000fc60000000016 */
[----:B--2---:R-:W-:Y:S04]  /*29290*/  STL [R1+0x293c], R26 ;  /* 0x00293c1a01007387 */ /* 0x004fe80000100800 */
[----:B0-----:R-:W2:Y:S01]  /*292a0*/  LDL R10, [R1+0x94c] ;  /* 0x00094c00010a7983 */ /* 0x001ea20000100800 */
[----:B----4-:R-:W-:-:S03]  /*292b0*/  @!P0 IMAD.MOV.U32 R8, RZ, RZ, R4 ;  /* 0x000000ffff088224 */ /* 0x010fc600078e0004 */
[----:B------:R-:W4:Y:S01]  /*292c0*/  LDL R4, [R1+0x950] ;  /* 0x0009500001047983 */ /* 0x000f220000100800 */
[----:B------:R-:W-:Y:S01]  /*292d0*/  @!P0 IMAD.MOV.U32 R9, RZ, RZ, R6 ;  /* 0x000000ffff098224 */ /* 0x000fe200078e0006 */
[----:B------:R-:W-:Y:S02]  /*292e0*/  PRMT R18, RZ, 0x7610, R18 ;  /* 0x00007610ff127816 */ /* 0x000fe40000000012 */
[----:B------:R-:W-:Y:S04]  /*292f0*/  STS.U16 [R5+0x8780], R14 ;  /* 0x0087800e05007388 */ /* 0x000fe80000000400 */
[----:B------:R3:W4:Y:S04]  /*29300*/  @!P0 LDG.E.U16 R22, [R8.64] ;  /* 0x0000000608168981 */ /* 0x000728000c1e1500 */
[----:B------:R2:W-:Y:S04]  /*29310*/  STS.U16 [R5+0x8b80], R11 ;  /* 0x008b800b05007388 */ /* 0x0005e80000000400 */
[----:B------:R-:W4:Y:S01]  /*29320*/  LDL.LU R20, [R1+0x5ec] ;  /* 0x0005ec0001147983 */ /* 0x000f220000300800 */
[----:B---3--:R-:W-:-:S02]  /*29330*/  @!P0 IMAD.MOV.U32 R9, RZ, RZ, R3 ;  /* 0x000000ffff098224 */ /* 0x008fc400078e0003 */
[----:B------:R-:W-:-:S05]  /*29340*/  @!P0 IMAD.MOV.U32 R8, RZ, RZ, R0 ;  /* 0x000000ffff088224 */ /* 0x000fca00078e0000 */
[----:B------:R0:W3:Y:S02]  /*29350*/  @!P0 LDG.E.U16 R18, [R8.64] ;  /* 0x0000000608128981 */ /* 0x0000e4000c1e1500 */
[----:B0-----:R-:W-:Y:S01]  /*29360*/  PRMT R8, RZ, 0x7610, R8 ;  /* 0x00007610ff087816 */ /* 0x001fe20000000008 */
[----:B--2---:R-:W-:Y:S02]  /*29370*/  @!P0 IMAD.MOV.U32 R11, RZ, RZ, R10 ;  /* 0x000000ffff0b8224 */ /* 0x004fe400078e000a */
[----:B----4-:R-:W-:-:S05]  /*29380*/  @!P0 IMAD.MOV.U32 R10, RZ, RZ, R4 ;  /* 0x000000ffff0a8224 */ /* 0x010fca00078e0004 */
[----:B------:R-:W2:Y:S04]  /*29390*/  @!P0 LDG.E.U16 R8, [R10.64] ;  /* 0x000000060a088981 */ /* 0x000ea8000c1e1500 */
[----:B------:R-:W-:Y:S04]  /*293a0*/  STL [R1+0x2940], R22 ;  /* 0x0029401601007387 */ /* 0x000fe80000100800 */
[----:B------:R-:W4:Y:S04]  /*293b0*/  LDL R6, [R1+0x910] ;  /* 0x0009100001067983 */ /* 0x000f280000100800 */
[----:B------:R-:W4:Y:S04]  /*293c0*/  LDL R7, [R1+0x90c] ;  /* 0x00090c0001077983 */ /* 0x000f280000100800 */
[----:B------:R-:W4:Y:S04]  /*293d0*/  LDL R3, [R1+0x8cc] ;  /* 0x0008cc0001037983 */ /* 0x000f280000100800 */
[----:B------:R-:W4:Y:S04]  /*293e0*/  LDL R0, [R1+0x8d0] ;  /* 0x0008d00001007983 */ /* 0x000f280000100800 */
[----:B------:R-:W4:Y:S04]  /*293f0*/  LDL.LU R14, [R1+0x5e0] ;  /* 0x0005e000010e7983 */ /* 0x000f280000300800 */
[----:B------:R0:W-:Y:S04]  /*29400*/  STS.U16 [R5+0x8f80], R15 ;  /* 0x008f800f05007388 */ /* 0x0001e80000000400 */
[----:B---3--:R-:W-:Y:S04]  /*29410*/  STL [R1+0x2944], R18 ;  /* 0x0029441201007387 */ /* 0x008fe80000100800 */
[----:B------:R-:W3:Y:S04]  /*29420*/  LDL.LU R24, [R1+0x5a8] ;  /* 0x0005a80001187983 */ /* 0x000ee80000300800 */
[----:B--2---:R1:W-:Y:S04]  /*29430*/  STL [R1+0x2948], R8 ;  /* 0x0029480801007387 */ /* 0x0043e80000100800 */
[----:B0-----:R-:W2:Y:S04]  /*29440*/  LDL R15, [R1+0x88c] ;  /* 0x00088c00010f7983 */ /* 0x001ea80000100800 */
[----:B------:R-:W3:Y:S01]  /*29450*/  LDL R4, [R1+0x890] ;  /* 0x0008900001047983 */ /* 0x000ee20000100800 */
[----:B----4-:R-:W-:-:S03]  /*29460*/  @!P0 IMAD.MOV.U32 R10, RZ, RZ, R6 ;  /* 0x000000ffff0a8224 */ /* 0x010fc600078e0006 */
[----:B-1----:R-:W4:Y:S04]  /*29470*/  LDL R8, [R1+0x858] ;  /* 0x0008580001087983 */ /* 0x002f280000100800 */
[----:B------:R-:W4:Y:S01]  /*29480*/  LDL R6, [R1+0xfe0] ;  /* 0x000fe00001067983 */ /* 0x000f220000100800 */
[----:B------:R-:W-:Y:S01]  /*29490*/  PRMT R9, RZ, 0x7610, R9 ;  /* 0x00007610ff097816 */ /* 0x000fe20000000009 */
[----:B------:R-:W-:Y:S02]  /*294a0*/  @!P0 IMAD.MOV.U32 R11, RZ, RZ, R7 ;  /* 0x000000ffff0b8224 */ /* 0x000fe400078e0007 */
[----:B------:R0:W-:Y:S01]  /*294b0*/  STS.U16 [R5+0x9380], R13 ;  /* 0x0093800d05007388 */ /* 0x0001e20000000400 */
[----:B------:R-:W-:-:S03]  /*294c0*/  @!P0 IMAD.MOV.U32 R12, RZ, RZ, R0 ;  /* 0x000000ffff0c8224 */ /* 0x000fc600078e0000 */
[----:B------:R1:W4:Y:S01]  /*294d0*/  @!P0 LDG.E.U16 R9, [R10.64] ;  /* 0x000000060a098981 */ /* 0x000322000c1e1500 */
[----:B0-----:R-:W-:Y:S01]  /*294e0*/  @!P0 IMAD.MOV.U32 R13, RZ, RZ, R3 ;  /* 0x000000ffff0d8224 */ /* 0x001fe200078e0003 */
[----:B-1----:R-:W-:Y:S02]  /*294f0*/  PRMT R10, RZ, 0x7610, R10 ;  /* 0x00007610ff0a7816 */ /* 0x002fe4000000000a */
[----:B------:R-:W-:-:S04]  /*29500*/  PRMT R11, RZ, 0x7610, R11 ;  /* 0x00007610ff0b7816 */ /* 0x000fc8000000000b */
[----:B------:R2:W4:Y:S04]  /*29510*/  @!P0 LDG.E.U16 R10, [R12.64] ;  /* 0x000000060c0a8981 */ /* 0x000528000c1e1500 */
[----:B------:R-:W-:Y:S04]  /*29520*/  STS.U16 [R5+0x9780], R20 ;  /* 0x0097801405007388 */ /* 0x000fe80000000400 */
[----:B------:R0:W-:Y:S01]  /*29530*/  STS.U16 [R5+0x9b80], R14 ;  /* 0x009b800e05007388 */ /* 0x0001e20000000400 */
[----:B--2---:R-:W-:Y:S02]  /*29540*/  @!P0 IMAD.MOV.U32 R13, RZ, RZ, R15 ;  /* 0x000000ffff0d8224 */ /* 0x004fe400078e000f */
[----:B---3--:R-:W-:-:S05]  /*29550*/  @!P0 IMAD.MOV.U32 R12, RZ, RZ, R4 ;  /* 0x000000ffff0c8224 */ /* 0x008fca00078e0004 */
[----:B------:R1:W2:Y:S01]  /*29560*/  @!P0 LDG.E.U16 R11, [R12.64] ;  /* 0x000000060c0b8981 */ /* 0x0002a2000c1e1500 */
[----:B----4-:R-:W-:Y:S02]  /*29570*/  @!P0 IMAD.MOV.U32 R15, RZ, RZ, R8 ;  /* 0x000000ffff0f8224 */ /* 0x010fe400078e0008 */
[----:B0-----:R-:W-:Y:S01]  /*29580*/  @!P0 IMAD.MOV.U32 R14, RZ, RZ, R6 ;  /* 0x000000ffff0e8224 */ /* 0x001fe200078e0006 */
[----:B-1----:R-:W-:-:S06]  /*29590*/  PRMT R12, RZ, 0x7610, R12 ;  /* 0x00007610ff0c7816 */ /* 0x002fcc000000000c */
[----:B------:R-:W3:Y:S04]  /*295a0*/  @!P0 LDG.E.U16 R12, [R14.64] ;  /* 0x000000060e0c8981 */ /* 0x000ee8000c1e1500 */
[----:B------:R0:W-:Y:S04]  /*295b0*/  STL [R1+0x294c], R9 ;  /* 0x00294c0901007387 */ /* 0x0001e80000100800 */
[----:B------:R-:W4:Y:S04]  /*295c0*/  LDL.LU R28, [R1+0x5ac] ;  /* 0x0005ac00011c7983 */ /* 0x000f280000300800 */
[----:B------:R-:W4:Y:S04]  /*295d0*/  LDL R3, [R1+0xfe4] ;  /* 0x000fe40001037983 */ /* 0x000f280000100800 */
[----:B------:R-:W4:Y:S04]  /*295e0*/  LDL R0, [R1+0x101c] ;  /* 0x00101c0001007983 */ /* 0x000f280000100800 */
[----:B------:R-:W-:Y:S04]  /*295f0*/  STL [R1+0x2950], R10 ;  /* 0x0029500a01007387 */ /* 0x000fe80000100800 */
[----:B------:R-:W4:Y:S04]  /*29600*/  LDL.LU R7, [R1+0x5b4] ;  /* 0x0005b40001077983 */ /* 0x000f280000300800 */
[----:B------:R-:W4:Y:S04]  /*29610*/  LDL.LU R4, [R1+0x5b8] ;  /* 0x0005b80001047983 */ /* 0x000f280000300800 */
[----:B------:R1:W-:Y:S04]  /*29620*/  STS.U16 [R5+0x9f80], R24 ;  /* 0x009f801805007388 */ /* 0x0003e80000000400 */
[----:B--2---:R-:W-:Y:S04]  /*29630*/  STL [R1+0x2954], R11 ;  /* 0x0029540b01007387 */ /* 0x004fe80000100800 */
[----:B0-----:R-:W2:Y:S04]  /*29640*/  LDL R9, [R1+0x834] ;  /* 0x0008340001097983 */ /* 0x001ea80000100800 */
[----:B------:R-:W2:Y:S04]  /*29650*/  LDL R8, [R1+0xfbc] ;  /* 0x000fbc0001087983 */ /* 0x000ea80000100800 */
[----:B---3--:R-:W-:Y:S04]  /*29660*/  STL [R1+0x2958], R12 ;  /* 0x0029580c01007387 */ /* 0x008fe80000100800 */
[----:B------:R-:W3:Y:S04]  /*29670*/  LDL.LU R16, [R1+0x5c0] ;  /* 0x0005c00001107983 */ /* 0x000ee80000300800 */
[----:B------:R-:W3:Y:S04]  /*29680*/  LDL R6, [R1+0xf84] ;  /* 0x000f840001067983 */ /* 0x000ee80000100800 */
[----:B-1----:R-:W3:Y:S01]  /*29690*/  LDL R5, [R1+0xf88] ;  /* 0x000f880001057983 */ /* 0x002ee20000100800 */
[----:B------:R-:W-:Y:S01]  /*296a0*/  PRMT R13, RZ, 0x7610, R13 ;  /* 0x00007610ff0d7816 */ /* 0x000fe2000000000d */
[----:B----4-:R-:W-:-:S02]  /*296b0*/  @!P0 IMAD.MOV.U32 R15, RZ, RZ, R3 ;  /* 0x000000ffff0f8224 */ /* 0x010fc400078e0003 */
[----:B------:R-:W-:Y:S01]  /*296c0*/  @!P0 IMAD.MOV.U32 R14, RZ, RZ, R0 ;  /* 0x000000ffff0e8224 */ /* 0x000fe200078e0000 */
[----:B------:R-:W-:Y:S01]  /*296d0*/  PRMT R17, RZ, 0x7610, R17 ;  /* 0x00007610ff117816 */ /* 0x000fe20000000011 */
[----:B------:R-:W4:Y:S04]  /*296e0*/  LDL R3, [R1+0xf44] ;  /* 0x000f440001037983 */ /* 0x000f280000100800 */
[----:B------:R2:W4:Y:S01]  /*296f0*/  @!P0 LDG.E.U16 R13, [R14.64] ;  /* 0x000000060e0d8981 */ /* 0x000522000c1e1500 */
[----:B------:R-:W-:-:S03]  /*29700*/  PRMT R19, RZ, 0x7610, R19 ;  /* 0x00007610ff137816 */ /* 0x000fc60000000013 */
[----:B------:R-:W4:Y:S04]  /*29710*/  LDL R0, [R1+0xf48] ;  /* 0x000f480001007983 */ /* 0x000f280000100800 */
[----:B------:R-:W4:Y:S04]  /*29720*/  LDL.LU R20, [R1+0x5c4] ;  /* 0x0005c40001147983 */ /* 0x000f280000300800 */
[----:B------:R-:W4:Y:S01]  /*29730*/  LDL.LU R24, [R1+0x5cc] ;  /* 0x0005cc0001187983 */ /* 0x000f220000300800 */
[----:B--2---:R-:W-:Y:S02]  /*29740*/  @!P0 IMAD.MOV.U32 R15, RZ, RZ, R9 ;  /* 0x000000ffff0f8224 */ /* 0x004fe400078e0009 */
[----:B------:R-:W-:-:S05]  /*29750*/  @!P0 IMAD.MOV.U32 R14, RZ, RZ, R8 ;  /* 0x000000ffff0e8224 */ /* 0x000fca00078e0008 */
[----:B------:R3:W2:Y:S02]  /*29760*/  @!P0 LDG.E.U16 R17, [R14.64] ;  /* 0x000000060e118981 */ /* 0x0006a4000c1e1500 */
[----:B---3--:R-:W-:Y:S02]  /*29770*/  @!P0 IMAD.MOV.U32 R15, RZ, RZ, R6 ;  /* 0x000000ffff0f8224 */ /* 0x008fe400078e0006 */
[----:B------:R-:W-:-:S05]  /*29780*/  @!P0 IMAD.MOV.U32 R14, RZ, RZ, R5 ;  /* 0x000000ffff0e8224 */ /* 0x000fca00078e0005 */
[----:B------:R-:W3:Y:S04]  /*29790*/  @!P0 LDG.E.U16 R19, [R14.64] ;  /* 0x000000060e138981 */ /* 0x000ee8000c1e1500 */
[----:B------:R0:W-:Y:S04]  /*297a0*/  STS.U16 [R2], R28 ;  /* 0x0000001c02007388 */ /* 0x0001e80000000400 */
[----:B----4-:R-:W-:Y:S04]  /*297b0*/  STL [R1+0x295c], R13 ;  /* 0x00295c0d01007387 */ /* 0x010fe80000100800 */
[----:B0-----:R-:W4:Y:S04]  /*297c0*/  LDL.LU R28, [R1+0x5d0] ;  /* 0x0005d000011c7983 */ /* 0x001f280000300800 */
[----:B------:R-:W4:Y:S04]  /*297d0*/  LDL R9, [R1+0xf04] ;  /* 0x000f040001097983 */ /* 0x000f280000100800 */
[----:B------:R-:W4:Y:S04]  /*297e0*/  LDL R8, [R1+0xf08] ;  /* 0x000f080001087983 */ /* 0x000f280000100800 */
[----:B------:R0:W-:Y:S04]  /*297f0*/  STS.U16 [R2+0x400], R7 ;  /* 0x0004000702007388 */ /* 0x0001e80000000400 */
[----:B------:R1:W-:Y:S04]  /*29800*/  STS.U16 [R2+0x800], R4 ;  /* 0x0008000402007388 */ /* 0x0003e80000000400 */
[----:B--2---:R2:W-:Y:S04]  /*29810*/  STL [R1+0x2960], R17 ;  /* 0x0029601101007387 */ /* 0x0045e80000100800 */
[----:B0-----:R-:W2:Y:S04]  /*29820*/  LDL R7, [R1+0xec4] ;  /* 0x000ec40001077983 */ /* 0x001ea80000100800 */
[----:B------:R-:W2:Y:S04]  /*29830*/  LDL R6, [R1+0xec8] ;  /* 0x000ec80001067983 */ /* 0x000ea80000100800 */
[----:B---3--:R-:W-:Y:S04]  /*29840*/  STL [R1+0x2964], R19 ;  /* 0x0029641301007387 */ /* 0x008fe80000100800 */
[----:B------:R-:W3:Y:S04]  /*29850*/  LDL R5, [R1+0xe84] ;  /* 0x000e840001057983 */ /* 0x000ee80000100800 */
[----:B-1----:R-:W3:Y:S01]  /*29860*/  LDL R4, [R1+0xe88] ;  /* 0x000e880001047983 */ /* 0x002ee20000100800 */
[----:B------:R-:W-:-:S02]  /*29870*/  @!P0 IMAD.MOV.U32 R14, RZ, RZ, R0 ;  /* 0x000000ffff0e8224 */ /* 0x000fc400078e0000 */
[----:B------:R-:W-:Y:S01]  /*29880*/  @!P0 IMAD.MOV.U32 R15, RZ, RZ, R3 ;  /* 0x000000ffff0f8224 */ /* 0x000fe200078e0003 */
[----:B------:R-:W3:Y:S01]  /*29890*/  LDL R0, [R1+0xe48] ;  /* 0x000e480001007983 */ /* 0x000ee20000100800 */
[----:B------:R-:W-:-:S03]  /*298a0*/  PRMT R21, RZ, 0x7610, R21 ;  /* 0x00007610ff157816 */ /* 0x000fc60000000015 */
[----:B------:R-:W3:Y:S01]  /*298b0*/  LDL R3, [R1+0xe44] ;  /* 0x000e440001037983 */ /* 0x000ee20000100800 */
[----:B------:R-:W-:-:S03]  /*298c0*/  PRMT R23, RZ, 0x7610, R23 ;  /* 0x00007610ff177816 */ /* 0x000fc60000000017 */
[----:B------:R4:W3:Y:S01]  /*298d0*/  @!P0 LDG.E.U16 R21, [R14.64] ;  /* 0x000000060e158981 */ /* 0x0008e2000c1e1500 */
[----:B------:R-:W-:Y:S01]  /*298e0*/  PRMT R25, RZ, 0x7610, R25 ;  /* 0x00007610ff197816 */ /* 0x000fe20000000019 */
[----:B----4-:R-:W-:Y:S02]  /*298f0*/  @!P0 IMAD.MOV.U32 R14, RZ, RZ, R8 ;  /* 0x000000ffff0e8224 */ /* 0x010fe400078e0008 */
[----:B------:R-:W-:-:S05]  /*29900*/  @!P0 IMAD.MOV.U32 R15, RZ, RZ, R9 ;  /* 0x000000ffff0f8224 */ /* 0x000fca00078e0009 */
[----:B------:R2:W4:Y:S01]  /*29910*/  @!P0 LDG.E.U16 R23, [R14.64] ;  /* 0x000000060e178981 */ /* 0x000522000c1e1500 */
[----:B------:R-:W-:Y:S01]  /*29920*/  PRMT R27, RZ, 0x7610, R27 ;  /* 0x00007610ff1b7816 */ /* 0x000fe2000000001b */
[----:B--2---:R-:W-:Y:S02]  /*29930*/  @!P0 IMAD.MOV.U32 R15, RZ, RZ, R7 ;  /* 0x000000ffff0f8224 */ /* 0x004fe400078e0007 */
[----:B------:R-:W-:-:S05]  /*29940*/  @!P0 IMAD.MOV.U32 R14, RZ, RZ, R6 ;  /* 0x000000ffff0e8224 */ /* 0x000fca00078e0006 */
[----:B------:R3:W2:Y:S02]  /*29950*/  @!P0 LDG.E.U16 R25, [R14.64] ;  /* 0x000000060e198981 */ /* 0x0006a4000c1e1500 */
[----:B---3--:R-:W-:Y:S02]  /*29960*/  @!P0 IMAD.MOV.U32 R15, RZ, RZ, R5 ;  /* 0x000000ffff0f8224 */ /* 0x008fe400078e0005 */
[----:B------:R-:W-:-:S05]  /*29970*/  @!P0 IMAD.MOV.U32 R14, RZ, RZ, R4 ;  /* 0x000000ffff0e8224 */ /* 0x000fca00078e0004 */
[----:B------:R0:W3:Y:S01]  /*29980*/  @!P0 LDG.E.U16 R27, [R14.64] ;  /* 0x000000060e1b8981 */ /* 0x0000e2000c1e1500 */
[----:B------:R-:W-:Y:S01]  /*29990*/  PRMT R29, RZ, 0x7610, R29 ;  /* 0x00007610ff1d7816 */ /* 0x000fe2000000001d */
[----:B0-----:R-:W-:Y:S02]  /*299a0*/  @!P0 IMAD.MOV.U32 R14, RZ, RZ, R0 ;  /* 0x000000ffff0e8224 */ /* 0x001fe400078e0000 */
[----:B------:R-:W-:-:S05]  /*299b0*/  @!P0 IMAD.MOV.U32 R15, RZ, RZ, R3 ;  /* 0x000000ffff0f8224 */ /* 0x000fca00078e0003 */
[----:B------:R-:W3:Y:S04]  /*299c0*/  @!P0 LDG.E.U16 R29, [R14.64] ;  /* 0x000000060e1d8981 */ /* 0x000ee8000c1e1500 */
[----:B------:R-:W-:Y:S04]  /*299d0*/  STL [R1+0x2968], R21 ;  /* 0x0029681501007387 */ /* 0x000fe80000100800 */
[----:B----4-:R-:W-:Y:S04]  /*299e0*/  STL [R1+0x296c], R23 ;  /* 0x00296c1701007387 */ /* 0x010fe80000100800 */
[----:B--2---:R-:W-:Y:S04]  /*299f0*/  STL [R1+0x2970], R25 ;  /* 0x0029701901007387 */ /* 0x004fe80000100800 */
[----:B---3--:R-:W-:Y:S04]  /*29a00*/  STL [R1+0x2974], R27 ;  /* 0x0029741b01007387 */ /* 0x008fe80000100800 */
[----:B------:R-:W2:Y:S04]  /*29a10*/  LDL.LU R17, [R1+0x5d8] ;  /* 0x0005d80001117983 */ /* 0x000ea80000300800 */
[----:B------:R-:W3:Y:S04]  /*29a20*/  LDL.LU R13, [R1+0x5c8] ;  /* 0x0005c800010d7983 */ /* 0x000ee80000300800 */
[----:B------:R-:W4:Y:S04]  /*29a30*/  LDL.LU R12, [R1+0x5bc] ;  /* 0x0005bc00010c7983 */ /* 0x000f280000300800 */
[----:B------:R-:W2:Y:S04]  /*29a40*/  LDL.LU R11, [R1+0x5b0] ;  /* 0x0005b000010b7983 */ /* 0x000ea80000300800 */
        /* <DEDUP_REMOVED lines=11> */
[----:B------:R0:W-:Y:S04]  /*29b00*/  STS.U16 [R2+0xc00], R16 ;  /* 0x000c001002007388 */ /* 0x0001e80000000400 */
[----:B------:R-:W3:Y:S04]  /*29b10*/  LDL.LU R3, [R1+0x568] ;  /* 0x0005680001037983 */ /* 0x000ee80000300800 */
[----:B------:R1:W-:Y:S04]  /*29b20*/  STS.U16 [R2+0x1000], R20 ;  /* 0x0010001402007388 */ /* 0x0003e80000000400 */
[----:B0-----:R-:W3:Y:S04]  /*29b30*/  LDL.LU R16, [R1+0x564] ;  /* 0x0005640001107983 */ /* 0x001ee80000300800 */
[----:B------:R0:W-:Y:S04]  /*29b40*/  STS.U16 [R2+0x1800], R28 ;  /* 0x0018001c02007388 */ /* 0x0001e80000000400 */
[----:B-1----:R-:W4:Y:S04]  /*29b50*/  LDL.LU R20, [R1+0x560] ;  /* 0x0005600001147983 */ /* 0x002f280000300800 */
[----:B------:R1:W-:Y:S04]  /*29b60*/  STS.U16 [R2+0x1400], R24 ;  /* 0x0014001802007388 */ /* 0x0003e80000000400 */
[----:B0-----:R-:W4:Y:S04]  /*29b70*/  LDL.LU R28, [R1+0x55c] ;  /* 0x00055c00011c7983 */ /* 0x001f280000300800 */
[----:B-1----:R-:W4:Y:S04]  /*29b80*/  LDL.LU R24, [R1+0x558] ;  /* 0x0005580001187983 */ /* 0x002f280000300800 */
        /* <DEDUP_REMOVED lines=37> */
[----:B--2---:R0:W-:Y:S04]  /*29de0*/  STS.U16 [R2+0x5400], R4 ;  /* 0x0054000402007388 */ /* 0x0041e80000000400 */
[----:B0-----:R-:W2:Y:S04]  /*29df0*/  LDL.LU R4, [R1+0x550] ;  /* 0x0005500001047983 */ /* 0x001ea80000300800 */
[----:B------:R-:W-:Y:S04]  /*29e00*/  STS.U16 [R2+0x1c00], R17 ;  /* 0x001c001102007388 */ /* 0x000fe80000000400 */
[----:B---3--:R-:W-:Y:S04]  /*29e10*/  STS.U16 [R2+0x2000], R13 ;  /* 0x0020000d02007388 */ /* 0x008fe80000000400 */
[----:B----4-:R-:W-:Y:S04]  /*29e20*/  STS.U16 [R2+0x2400], R12 ;  /* 0x0024000c02007388 */ /* 0x010fe80000000400 */
[----:B------:R-:W-:Y:S04]  /*29e30*/  STS.U16 [R2+0x6400], R28 ;  /* 0x0064001c02007388 */ /* 0x000fe80000000400 */
[----:B--2---:R0:W-:Y:S04]  /*29e40*/  STL [R1+0x29bc], R4 ;  /* 0x0029bc0401007387 */ /* 0x0041e80000100800 */
[----:B0-----:R-:W2:Y:S04]  /*29e50*/  LDL.LU R4, [R1+0x554] ;  /* 0x0005540001047983 */ /* 0x001ea80000300800 */
[----:B------:R-:W3:Y:S04]  /*29e60*/  LDL.LU R15, [R1+0x54c] ;  /* 0x00054c00010f7983 */ /* 0x000ee80000300800 */
[----:B------:R-:W4:Y:S04]  /*29e70*/  LDL.LU R14, [R1+0x548] ;  /* 0x00054800010e7983 */ /* 0x000f280000300800 */
[----:B------:R-:W3:Y:S04]  /*29e80*/  LDL.LU R29, [R1+0x544] ;  /* 0x00054400011d7983 */ /* 0x000ee80000300800 */
[----:B------:R-:W4:Y:S04]  /*29e90*/  LDL.LU R27, [R1+0x540] ;  /* 0x00054000011b7983 */ /* 0x000f280000300800 */
[----:B------:R-:W4:Y:S04]  /*29ea0*/  LDL.LU R28, [R1+0x53c] ;  /* 0x00053c00011c7983 */ /* 0x000f280000300800 */
[----:B------:R-:W4:Y:S04]  /*29eb0*/  LDL.LU R25, [R1+0x538] ;  /* 0x0005380001197983 */ /* 0x000f280000300800 */
[----:B------:R-:W4:Y:S04]  /*29ec0*/  LDL.LU R23, [R1+0x534] ;  /* 0x0005340001177983 */ /* 0x000f280000300800 */
[----:B------:R-:W4:Y:S04]  /*29ed0*/  LDL.LU R21, [R1+0x530] ;  /* 0x0005300001157983 */ /* 0x000f280000300800 */
[----:B------:R-:W4:Y:S04]  /*29ee0*/  LDL.LU R19, [R1+0x52c] ;  /* 0x00052c0001137983 */ /* 0x000f280000300800 */
[----:B------:R-:W4:Y:S04]  /*29ef0*/  LDL.LU R17, [R1+0x528] ;  /* 0x0005280001117983 */ /* 0x000f280000300800 */
[----:B------:R-:W4:Y:S04]  /*29f00*/  LDL.LU R13, [R1+0x524] ;  /* 0x00052400010d7983 */ /* 0x000f280000300800 */
[----:B------:R0:W-:Y:S04]  /*29f10*/  STS.U16 [R2+0x2800], R11 ;  /* 0x0028000b02007388 */ /* 0x0001e80000000400 */
[----:B------:R-:W4:Y:S04]  /*29f20*/  LDL.LU R12, [R1+0x520] ;  /* 0x00052000010c7983 */ /* 0x000f280000300800 */
[----:B------:R1:W-:Y:S04]  /*29f30*/  STS.U16 [R2+0x2c00], R10 ;  /* 0x002c000a02007388 */ /* 0x0003e80000000400 */
[----:B0-----:R-:W4:Y:S04]  /*29f40*/  LDL.LU R11, [R1+0x51c] ;  /* 0x00051c00010b7983 */ /* 0x001f280000300800 */
[----:B------:R0:W-:Y:S04]  /*29f50*/  STS.U16 [R2+0x3000], R9 ;  /* 0x0030000902007388 */ /* 0x0001e80000000400 */
[----:B-1----:R-:W4:Y:S04]  /*29f60*/  LDL.LU R10, [R1+0x518] ;  /* 0x00051800010a7983 */ /* 0x002f280000300800 */
        /* <DEDUP_REMOVED lines=24> */
[----:B0-----:R-:W4:Y:S04]  /*2a0f0*/  LDL.LU R24, [R1+0x118] ;  /* 0x0001180001187983 */ /* 0x001f280000300800 */
[----:B--2---:R0:W-:Y:S04]  /*2a100*/  STS.U16 [R2+0x6c00], R4 ;  /* 0x006c000402007388 */ /* 0x0041e80000000400 */
[----:B0-----:R-:W2:Y:S04]  /*2a110*/  LDL.LU R4, [R1+0x29bc] ;  /* 0x0029bc0001047983 */ /* 0x001ea80000300800 */
[----:B---3--:R-:W-:Y:S04]  /*2a120*/  STS.U16 [R2+0x7400], R15 ;  /* 0x0074000f02007388 */ /* 0x008fe80000000400 */
[----:B----4-:R-:W-:Y:S04]  /*2a130*/  STS.U16 [R2+0x7800], R14 ;  /* 0x0078000e02007388 */ /* 0x010fe80000000400 */
[----:B------:R-:W-:Y:S04]  /*2a140*/  STS.U16 [R2+0x7c00], R29 ;  /* 0x007c001d02007388 */ /* 0x000fe80000000400 */
[----:B--2---:R0:W-:Y:S02]  /*2a150*/  STS.U16 [R2+0x7000], R4 ;  /* 0x0070000402007388 */ /* 0x0041e40000000400 */
[----:B0-----:R-:W-:-:S05]  /*2a160*/  LOP3.LUT R4, R2, 0x10, RZ, 0x3c, !PT ;  /* 0x0000001002047812 */ /* 0x001fca00078e3cff */
[----:B------:R-:W-:Y:S04]  /*2a170*/  STS.U16 [R4+0x80], R27 ;  /* 0x0000801b04007388 */ /* 0x000fe80000000400 */
[----:B------:R0:W-:Y:S04]  /*2a180*/  STS.U16 [R4+0x480], R28 ;  /* 0x0004801c04007388 */ /* 0x0001e80000000400 */
[----:B------:R-:W-:Y:S04]  /*2a190*/  STS.U16 [R4+0x880], R25 ;  /* 0x0008801904007388 */ /* 0x000fe80000000400 */
        /* <DEDUP_REMOVED lines=14> */
[----:B0-----:R-:W2:Y:S04]  /*2a280*/  LDL.LU R28, [R1+0x114] ;  /* 0x00011400011c7983 */ /* 0x001ea80000300800 */
[----:B------:R0:W-:Y:S04]  /*2a290*/  STS.U16 [R4+0x4480], R7 ;  /* 0x0044800704007388 */ /* 0x0001e80000000400 */
[----:B0-----:R-:W3:Y:S04]  /*2a2a0*/  LDL.LU R7, [R1+0xc4] ;  /* 0x0000c40001077983 */ /* 0x001ee80000300800 */
[----:B---3--:R0:W-:Y:S04]  /*2a2b0*/  STL [R1+0x29b0], R7 ;  /* 0x0029b00701007387 */ /* 0x0081e80000100800 */
[----:B0-----:R-:W3:Y:S04]  /*2a2c0*/  LDL.LU R7, [R1+0xc8] ;  /* 0x0000c80001077983 */ /* 0x001ee80000300800 */
[----:B---3--:R0:W-:Y:S04]  /*2a2d0*/  STL [R1+0x29b4], R7 ;  /* 0x0029b40701007387 */ /* 0x0081e80000100800 */
[----:B0-----:R-:W3:Y:S04]  /*2a2e0*/  LDL.LU R7, [R1+0xcc] ;  /* 0x0000cc0001077983 */ /* 0x001ee80000300800 */
[----:B------:R-:W-:Y:S04]  /*2a2f0*/  STS.U16 [R4+0x4880], R6 ;  /* 0x0048800604007388 */ /* 0x000fe80000000400 */
[----:B------:R-:W-:Y:S04]  /*2a300*/  STS.U16 [R4+0x4c80], R5 ;  /* 0x004c800504007388 */ /* 0x000fe80000000400 */
[----:B------:R-:W-:Y:S04]  /*2a310*/  STS.U16 [R4+0x5080], R3 ;  /* 0x0050800304007388 */ /* 0x000fe80000000400 */
[----:B------:R-:W-:Y:S04]  /*2a320*/  STS.U16 [R4+0x5480], R16 ;  /* 0x0054801004007388 */ /* 0x000fe80000000400 */
[----:B------:R-:W-:Y:S04]  /*2a330*/  STS.U16 [R4+0x5880], R20 ;  /* 0x0058801404007388 */ /* 0x000fe80000000400 */
[----:B---3--:R0:W-:Y:S04]  /*2a340*/  STL [R1+0x29b8], R7 ;  /* 0x0029b80701007387 */ /* 0x0081e80000100800 */
[----:B0-----:R-:W3:Y:S04]  /*2a350*/  LDL.LU R7, [R1+0x110] ;  /* 0x0001100001077983 */ /* 0x001ee80000300800 */
[----:B------:R-:W4:Y:S04]  /*2a360*/  LDL.LU R0, [R1+0x4] ;  /* 0x0000040001007983 */ /* 0x000f280000300800 */
[----:B------:R-:W4:Y:S04]  /*2a370*/  LDL.LU R6, [R1+0xc0] ;  /* 0x0000c00001067983 */ /* 0x000f280000300800 */
[----:B------:R-:W4:Y:S04]  /*2a380*/  LDL.LU R5, [R1+0xbc] ;  /* 0x0000bc0001057983 */ /* 0x000f280000300800 */
[----:B------:R-:W4:Y:S04]  /*2a390*/  LDL.LU R3, [R1+0xb8] ;  /* 0x0000b80001037983 */ /* 0x000f280000300800 */
[----:B------:R-:W4:Y:S04]  /*2a3a0*/  LDL.LU R16, [R1+0xb4] ;  /* 0x0000b40001107983 */ /* 0x000f280000300800 */
[----:B------:R0:W-:Y:S04]  /*2a3b0*/  STS.U16 [R4+0x5c80], R24 ;  /* 0x005c801804007388 */ /* 0x0001e80000000400 */
[----:B------:R-:W4:Y:S04]  /*2a3c0*/  LDL.LU R20, [R1+0xb0] ;  /* 0x0000b00001147983 */ /* 0x000f280000300800 */
[----:B--2---:R1:W-:Y:S04]  /*2a3d0*/  STS.U16 [R4+0x6080], R28 ;  /* 0x0060801c04007388 */ /* 0x0043e80000000400 */
[----:B0-----:R-:W2:Y:S04]  /*2a3e0*/  LDL.LU R24, [R1+0xac] ;  /* 0x0000ac0001187983 */ /* 0x001ea80000300800 */
[----:B-1----:R-:W2:Y:S04]  /*2a3f0*/  LDL.LU R28, [R1+0xa8] ;  /* 0x0000a800011c7983 */ /* 0x002ea80000300800 */
        /* <DEDUP_REMOVED lines=18> */
[----:B---3--:R0:W-:Y:S04]  /*2a520*/  STS.U16 [R4+0x6480], R7 ;  /* 0x0064800704007388 */ /* 0x0081e80000000400 */
[----:B0-----:R-:W3:Y:S04]  /*2a530*/  LDL.LU R7, [R1+0x29b8] ;  /* 0x0029b80001077983 */ /* 0x001ee80000300800 */
[----:B---3--:R0:W-:Y:S04]  /*2a540*/  STS.U16 [R4+0x6880], R7 ;  /* 0x0068800704007388 */ /* 0x0081e80000000400 */
[----:B0-----:R-:W3:Y:S04]  /*2a550*/  LDL.LU R7, [R1+0x29b4] ;  /* 0x0029b40001077983 */ /* 0x001ee80000300800 */
[----:B------:R-:W0:Y:S04]  /*2a560*/  S2R R26, SR_TID.X ;  /* 0x00000000001a7919 */ /* 0x000e280000002100 */
[----:B---3--:R1:W-:Y:S04]  /*2a570*/  STS.U16 [R4+0x6c80], R7 ;  /* 0x006c800704007388 */ /* 0x0083e80000000400 */
[----:B-1----:R-:W3:Y:S01]  /*2a580*/  LDL.LU R7, [R1+0x29b0] ;  /* 0x0029b00001077983 */ /* 0x002ee20000300800 */
[----:B0-----:R-:W-:-:S05]  /*2a590*/  LOP3.LUT R26, R26, 0x3f, RZ, 0xc0, !PT ;  /* 0x0000003f1a1a7812 */ /* 0x001fca00078ec0ff */
[----:B------:R-:W-:-:S05]  /*2a5a0*/  IMAD.SHL.U32 R26, R26, 0x2, RZ ;  /* 0x000000021a1a7824 */ /* 0x000fca00078e00ff */
[----:B------:R-:W-:Y:S01]  /*2a5b0*/  LOP3.LUT R26, R26, 0x20, RZ, 0x3c, !PT ;  /* 0x000000201a1a7812 */ /* 0x000fe200078e3cff */
[----:B---3--:R0:W-:Y:S04]  /*2a5c0*/  STS.U16 [R4+0x7080], R7 ;  /* 0x0070800704007388 */ /* 0x0081e80000000400 */
[----:B----4-:R1:W-:Y:S04]  /*2a5d0*/  STS.U16 [R4+0x7480], R6 ;  /* 0x0074800604007388 */ /* 0x0103e80000000400 */
[----:B------:R3:W-:Y:S04]  /*2a5e0*/  STS.U16 [R4+0x7880], R5 ;  /* 0x0078800504007388 */ /* 0x0007e80000000400 */
[----:B0-----:R-:W4:Y:S04]  /*2a5f0*/  LDL.LU R7, [R1+0x29ac] ;  /* 0x0029ac0001077983 */ /* 0x001f280000300800 */
[----:B-1----:R-:W4:Y:S04]  /*2a600*/  LDL.LU R6, [R1+0x29a8] ;  /* 0x0029a80001067983 */ /* 0x002f280000300800 */
[----:B---3--:R-:W3:Y:S04]  /*2a610*/  LDL.LU R5, [R1+0x29a4] ;  /* 0x0029a40001057983 */ /* 0x008ee80000300800 */
[----:B------:R0:W-:Y:S04]  /*2a620*/  STS.U16 [R4+0x7c80], R3 ;  /* 0x007c800304007388 */ /* 0x0001e80000000400 */
[----:B------:R1:W-:Y:S04]  /*2a630*/  STS.U16 [R26+0x100], R16 ;  /* 0x000100101a007388 */ /* 0x0003e80000000400 */
[----:B------:R1:W-:Y:S04]  /*2a640*/  STS.U16 [R26+0x500], R20 ;  /* 0x000500141a007388 */ /* 0x0003e80000000400 */
[----:B0-----:R-:W3:Y:S04]  /*2a650*/  LDL.LU R4, [R1+0x29a0] ;  /* 0x0029a00001047983 */ /* 0x001ee80000300800 */
[----:B------:R-:W3:Y:S04]  /*2a660*/  LDL.LU R3, [R1+0x299c] ;  /* 0x00299c0001037983 */ /* 0x000ee80000300800 */
[----:B-1----:R-:W3:Y:S04]  /*2a670*/  LDL.LU R16, [R1+0x2998] ;  /* 0x0029980001107983 */ /* 0x002ee80000300800 */
[----:B--2---:R0:W-:Y:S04]  /*2a680*/  STS.U16 [R26+0x900], R24 ;  /* 0x000900181a007388 */ /* 0x0041e80000000400 */
[----:B------:R-:W2:Y:S04]  /*2a690*/  LDL.LU R20, [R1+0x2994] ;  /* 0x0029940001147983 */ /* 0x000ea80000300800 */
[----:B------:R1:W-:Y:S04]  /*2a6a0*/  STS.U16 [R26+0xd00], R28 ;  /* 0x000d001c1a007388 */ /* 0x0003e80000000400 */
[----:B0-----:R-:W2:Y:S04]  /*2a6b0*/  LDL.LU R24, [R1+0x2990] ;  /* 0x0029900001187983 */ /* 0x001ea80000300800 */
[----:B------:R-:W-:Y:S04]  /*2a6c0*/  STS.U16 [R26+0x1100], R2 ;  /* 0x001100021a007388 */ /* 0x000fe80000000400 */
[----:B-1----:R-:W2:Y:S04]  /*2a6d0*/  LDL.LU R28, [R1+0x298c] ;  /* 0x00298c00011c7983 */ /* 0x002ea80000300800 */
[----:B------:R0:W-:Y:S04]  /*2a6e0*/  STS.U16 [R26+0x1500], R15 ;  /* 0x0015000f1a007388 */ /* 0x0001e80000000400 */
[----:B0-----:R-:W2:Y:S04]  /*2a6f0*/  LDL.LU R15, [R1+0x5c] ;  /* 0x00005c00010f7983 */ /* 0x001ea80000300800 */
        /* <DEDUP_REMOVED lines=8> */
[----:B--2---:R0:W-:Y:S04]  /*2a780*/  STL [R1+0x2984], R15 ;  /* 0x0029840f01007387 */ /* 0x0041e80000100800 */
        /* <DEDUP_REMOVED lines=9> */
[----:B------:R0:W-:Y:S04]  /*2a820*/  STS.U16 [R26+0x5900], R0 ;  /* 0x005900001a007388 */ /* 0x0001e80000000400 */
[----:B0-----:R-:W0:Y:S02]  /*2a830*/  S2R R0, SR_TID.X ;  /* 0x0000000000007919 */ /* 0x001e240000002100 */
[----:B0-----:R-:W-:-:S02]  /*2a840*/  LOP3.LUT R2, R0, 0x3f, RZ, 0xc0, !PT ;  /* 0x0000003f00027812 */ /* 0x001fc400078ec0ff */
[----:B--2---:R0:W-:Y:S01]  /*2a850*/  STL [R1+0x2988], R15 ;  /* 0x0029880f01007387 */ /* 0x0041e20000100800 */
[----:B------:R-:W2:Y:S02]  /*2a860*/  LDL.LU R14, [R1+0x58] ;  /* 0x00005800010e7983 */ /* 0x000ea40000300800 */
[----:B------:R-:W2:Y:S02]  /*2a870*/  LDL.LU R29, [R1+0x54] ;  /* 0x00005400011d7983 */ /* 0x000ea40000300800 */
[----:B------:R-:W2:Y:S01]  /*2a880*/  LDL.LU R27, [R1+0x50] ;  /* 0x00005000011b7983 */ /* 0x000ea20000300800 */
[----:B------:R-:W2:Y:S01]  /*2a890*/  LDL.LU R25, [R1+0x4c] ;  /* 0x00004c0001197983 */ /* 0x000ea20000300800 */
[----:B------:R-:W2:Y:S02]  /*2a8a0*/  LDL.LU R23, [R1+0x48] ;  /* 0x0000480001177983 */ /* 0x000ea40000300800 */
[----:B------:R-:W2:Y:S02]  /*2a8b0*/  LDL.LU R21, [R1+0x44] ;  /* 0x0000440001157983 */ /* 0x000ea40000300800 */
[----:B------:R-:W2:Y:S01]  /*2a8c0*/  LDL.LU R19, [R1+0x40] ;  /* 0x0000400001137983 */ /* 0x000ea20000300800 */
[----:B------:R-:W2:Y:S01]  /*2a8d0*/  LDL.LU R17, [R1+0x3c] ;  /* 0x00003c0001117983 */ /* 0x000ea20000300800 */
[----:B------:R-:W2:Y:S02]  /*2a8e0*/  LDL.LU R13, [R1+0x38] ;  /* 0x00003800010d7983 */ /* 0x000ea40000300800 */
[----:B0-----:R-:W-:-:S02]  /*2a8f0*/  IMAD.SHL.U32 R15, R2, 0x2, RZ ;  /* 0x00000002020f7824 */ /* 0x001fc400078e00ff */
[----:B------:R-:W2:Y:S01]  /*2a900*/  LDL.LU R12, [R1+0x34] ;  /* 0x00003400010c7983 */ /* 0x000ea20000300800 */
[----:B------:R-:W2:Y:S01]  /*2a910*/  LDL.LU R11, [R1+0x30] ;  /* 0x00003000010b7983 */ /* 0x000ea20000300800 */
[----:B------:R-:W2:Y:S02]  /*2a920*/  LDL.LU R10, [R1+0x2c] ;  /* 0x00002c00010a7983 */ /* 0x000ea40000300800 */
[----:B------:R-:W2:Y:S01]  /*2a930*/  LDL.LU R9, [R1+0x28] ;  /* 0x0000280001097983 */ /* 0x000ea20000300800 */
[----:B------:R-:W-:Y:S01]  /*2a940*/  LOP3.LUT R15, R15, 0x20, RZ, 0x3c, !PT ;  /* 0x000000200f0f7812 */ /* 0x000fe200078e3cff */
[----:B------:R-:W2:Y:S01]  /*2a950*/  LDL.LU R8, [R1+0x24] ;  /* 0x0000240001087983 */ /* 0x000ea20000300800 */
[----:B------:R-:W2:Y:S02]  /*2a960*/  LDL.LU R18, [R1+0x20] ;  /* 0x0000200001127983 */ /* 0x000ea40000300800 */
[----:B------:R-:W2:Y:S02]  /*2a970*/  LDL.LU R22, [R1+0x1c] ;  /* 0x00001c0001167983 */ /* 0x000ea40000300800 */
[----:B------:R-:W2:Y:S01]  /*2a980*/  LDL.LU R26, [R1+0x18] ;  /* 0x00001800011a7983 */ /* 0x000ea20000300800 */
[----:B------:R-:W-:Y:S01]  /*2a990*/  STS.U16 [R15+0x5d00], R28 ;  /* 0x005d001c0f007388 */ /* 0x000fe20000000400 */
[----:B------:R-:W-:Y:S02]  /*2a9a0*/  STS.U16 [R15+0x6100], R24 ;  /* 0x006100180f007388 */ /* 0x000fe40000000400 */
[----:B------:R-:W-:Y:S02]  /*2a9b0*/  STS.U16 [R15+0x6500], R20 ;  /* 0x006500140f007388 */ /* 0x000fe40000000400 */
[----:B---3--:R-:W-:Y:S01]  /*2a9c0*/  STS.U16 [R15+0x6900], R16 ;  /* 0x006900100f007388 */ /* 0x008fe20000000400 */
[----:B------:R-:W-:Y:S04]  /*2a9d0*/  STS.U16 [R15+0x6d00], R3 ;  /* 0x006d00030f007388 */ /* 0x000fe80000000400 */
[----:B------:R-:W4:Y:S01]  /*2a9e0*/  LDL.LU R0, [R1+0x14] ;  /* 0x0000140001007983 */ /* 0x000f220000300800 */
[----:B------:R0:W-:Y:S02]  /*2a9f0*/  STS.U16 [R15+0x7100], R4 ;  /* 0x007100040f007388 */ /* 0x0001e40000000400 */
[----:B------:R-:W-:Y:S02]  /*2aa00*/  STL [R1+0x27c8], R28 ;  /* 0x0027c81c01007387 */ /* 0x000fe40000100800 */
[----:B------:R1:W-:Y:S01]  /*2aa10*/  STS.U16 [R15+0x7500], R5 ;  /* 0x007500050f007388 */ /* 0x0003e20000000400 */
[----:B----4-:R-:W-:Y:S01]  /*2aa20*/  STS.U16 [R15+0x7900], R6 ;  /* 0x007900060f007388 */ /* 0x010fe20000000400 */
[----:B------:R4:W-:Y:S03]  /*2aa30*/  STS.U16 [R15+0x7d00], R7 ;  /* 0x007d00070f007388 */ /* 0x0009e60000000400 */
[----:B0-----:R-:W2:Y:S01]  /*2aa40*/  LDL.LU R4, [R1+0x8] ;  /* 0x0000080001047983 */ /* 0x001ea20000300800 */
[----:B-1----:R-:W2:Y:S03]  /*2aa50*/  LDL.LU R5, [R1+0x10] ;  /* 0x0000100001057983 */ /* 0x002ea60000300800 */
[----:B----4-:R-:W4:Y:S01]  /*2aa60*/  LDL.LU R15, [R1+0x2988] ;  /* 0x00298800010f7983 */ /* 0x010f220000300800 */
[----:B------:R-:W-:-:S05]  /*2aa70*/  IMAD.SHL.U32 R2, R2, 0x2, RZ ;  /* 0x0000000202027824 */ /* 0x000fca00078e00ff */
[----:B------:R-:W-:-:S05]  /*2aa80*/  LOP3.LUT R2, R2, 0x30, RZ, 0x3c, !PT ;  /* 0x0000003002027812 */ /* 0x000fca00078e3cff */
[----:B----4-:R0:W-:Y:S04]  /*2aa90*/  STS.U16 [R2+0x180], R15 ;  /* 0x0001800f02007388 */ /* 0x0101e80000000400 */
[----:B0-----:R-:W4:Y:S04]  /*2aaa0*/  LDL.LU R15, [R1+0x2984] ;  /* 0x00298400010f7983 */ /* 0x001f280000300800 */
[----:B----4-:R0:W-:Y:S01]  /*2aab0*/  STS.U16 [R2+0x580], R15 ;  /* 0x0005800f02007388 */ /* 0x0101e20000000400 */
[----:B--2---:R1:W-:Y:S02]  /*2aac0*/  STS.U16 [R2+0x980], R14 ;  /* 0x0009800e02007388 */ /* 0x0043e40000000400 */
[----:B------:R2:W-:Y:S02]  /*2aad0*/  STS.U16 [R2+0xd80], R29 ;  /* 0x000d801d02007388 */ /* 0x0005e40000000400 */
[----:B------:R4:W-:Y:S01]  /*2aae0*/  STS.U16 [R2+0x1180], R27 ;  /* 0x0011801b02007388 */ /* 0x0009e20000000400 */
[----:B------:R4:W-:Y:S01]  /*2aaf0*/  STS.U16 [R2+0x1580], R25 ;  /* 0x0015801902007388 */ /* 0x0009e20000000400 */
[----:B------:R4:W-:Y:S03]  /*2ab00*/  STS.U16 [R2+0x1980], R23 ;  /* 0x0019801702007388 */ /* 0x0009e60000000400 */
[----:B0-----:R-:W3:Y:S01]  /*2ab10*/  LDL.LU R15, [R1+0x2980] ;  /* 0x00298000010f7983 */ /* 0x001ee20000300800 */
[----:B-1----:R-:W3:Y:S02]  /*2ab20*/  LDL.LU R14, [R1+0x297c] ;  /* 0x00297c00010e7983 */ /* 0x002ee40000300800 */
[----:B--2---:R-:W2:Y:S02]  /*2ab30*/  LDL.LU R29, [R1+0x2978] ;  /* 0x00297800011d7983 */ /* 0x004ea40000300800 */
[----:B----4-:R-:W4:Y:S01]  /*2ab40*/  LDL.LU R27, [R1+0x2974] ;  /* 0x00297400011b7983 */ /* 0x010f220000300800 */
[----:B------:R-:W2:Y:S01]  /*2ab50*/  LDL.LU R25, [R1+0x2970] ;  /* 0x0029700001197983 */ /* 0x000ea20000300800 */
[----:B------:R-:W2:Y:S03]  /*2ab60*/  LDL.LU R23, [R1+0x296c] ;  /* 0x00296c0001177983 */ /* 0x000ea60000300800 */
[----:B------:R0:W-:Y:S01]  /*2ab70*/  STS.U16 [R2+0x1d80], R21 ;  /* 0x001d801502007388 */ /* 0x0001e20000000400 */
[----:B------:R1:W-:Y:S02]  /*2ab80*/  STS.U16 [R2+0x2180], R19 ;  /* 0x0021801302007388 */ /* 0x0003e40000000400 */
[----:B------:R1:W-:Y:S02]  /*2ab90*/  STS.U16 [R2+0x2580], R17 ;  /* 0x0025801102007388 */ /* 0x0003e40000000400 */
[----:B------:R1:W-:Y:S01]  /*2aba0*/  STS.U16 [R2+0x2980], R13 ;  /* 0x0029800d02007388 */ /* 0x0003e20000000400 */
[----:B------:R1:W-:Y:S01]  /*2abb0*/  STS.U16 [R2+0x2d80], R12 ;  /* 0x002d800c02007388 */ /* 0x0003e20000000400 */
[----:B------:R1:W-:Y:S03]  /*2abc0*/  STS.U16 [R2+0x3180], R11 ;  /* 0x0031800b02007388 */ /* 0x0003e60000000400 */
[----:B0-----:R-:W2:Y:S01]  /*2abd0*/  LDL.LU R21, [R1+0x2968] ;  /* 0x0029680001157983 */ /* 0x001ea20000300800 */
[----:B-1----:R-:W2:Y:S03]  /*2abe0*/  LDL.LU R19, [R1+0x2964] ;  /* 0x0029640001137983 */ /* 0x002ea60000300800 */
[----:B------:R-:W2:Y:S01]  /*2abf0*/  LDL.LU R17, [R1+0x2960] ;  /* 0x0029600001117983 */ /* 0x000ea20000300800 */
[----:B------:R-:W2:Y:S03]  /*2ac00*/  LDL.LU R13, [R1+0x295c] ;  /* 0x00295c00010d7983 */ /* 0x000ea60000300800 */
        /* <DEDUP_REMOVED lines=14> */
[----:B------:R0:W-:Y:S04]  /*2acf0*/  STS.U16 [R2+0x4d80], R0 ;  /* 0x004d800002007388 */ /* 0x0001e80000000400 */
[----:B0-----:R-:W2:Y:S01]  /*2ad00*/  LDL.LU R0, [R1+0x2938] ;  /* 0x0029380001007983 */ /* 0x001ea20000300800 */
[----:B------:R-:W-:Y:S02]  /*2ad10*/  STS.U16 [R2+0x5180], R5 ;  /* 0x0051800502007388 */ /* 0x000fe40000000400 */
[----:B------:R-:W-:Y:S01]  /*2ad20*/  STS.U16 [R2+0x5580], R4 ;  /* 0x0055800402007388 */ /* 0x000fe20000000400 */
[----:B--2---:R0:W-:Y:S04]  /*2ad30*/  STS.U16 [R2+0x5980], R0 ;  /* 0x0059800002007388 */ /* 0x0041e80000000400 */
[----:B0-----:R-:W2:Y:S01]  /*2ad40*/  LDL.LU R0, [R1+0x2934] ;  /* 0x0029340001007983 */ /* 0x001ea20000300800 */
[----:B------:R-:W2:Y:S02]  /*2ad50*/  LDL R5, [R1+0x830] ;  /* 0x0008300001057983 */ /* 0x000ea40000100800 */
[----:B------:R-:W2:Y:S01]  /*2ad60*/  LDL R4, [R1+0xfb8] ;  /* 0x000fb80001047983 */ /* 0x000ea20000100800 */
[----:B---3--:R-:W-:Y:S01]  /*2ad70*/  PRMT R15, RZ, 0x7610, R15 ;  /* 0x00007610ff0f7816 */ /* 0x008fe2000000000f */
[----:B------:R-:W-:Y:S01]  /*2ad80*/  STS.U16 [R2+0x5d80], R26 ;  /* 0x005d801a02007388 */ /* 0x000fe20000000400 */
[----:B------:R-:W-:Y:S02]  /*2ad90*/  STS.U16 [R2+0x6180], R22 ;  /* 0x0061801602007388 */ /* 0x000fe40000000400 */
[----:B------:R-:W-:Y:S02]  /*2ada0*/  STS.U16 [R2+0x6580], R18 ;  /* 0x0065801202007388 */ /* 0x000fe40000000400 */
[----:B------:R-:W-:Y:S01]  /*2adb0*/  STS.U16 [R2+0x6980], R8 ;  /* 0x0069800802007388 */ /* 0x000fe20000000400 */
[----:B------:R-:W-:Y:S01]  /*2adc0*/  STS.U16 [R2+0x6d80], R9 ;  /* 0x006d800902007388 */ /* 0x000fe20000000400 */
[----:B------:R-:W-:Y:S02]  /*2add0*/  STS.U16 [R2+0x7180], R10 ;  /* 0x0071800a02007388 */ /* 0x000fe40000000400 */
[----:B------:R-:W-:Y:S02]  /*2ade0*/  STS.U16 [R2+0x7580], R11 ;  /* 0x0075800b02007388 */ /* 0x000fe40000000400 */
[----:B------:R-:W-:Y:S01]  /*2adf0*/  STS.U16 [R2+0x7980], R12 ;  /* 0x0079800c02007388 */ /* 0x000fe20000000400 */
[----:B--2---:R-:W2:Y:S04]  /*2ae00*/  @!P0 LDG.E.U16 R15, [R4.64] ;  /* 0x00000006040f8981 */ /* 0x004ea8000c1e1500 */
[----:B------:R0:W-:Y:S01]  /*2ae10*/  STS.U16 [R2+0x7d80], R13 ;  /* 0x007d800d02007388 */ /* 0x0001e20000000400 */
[----:B------:R-:W-:Y:S02]  /*2ae20*/  STS.U16 [R0+0x200], R17 ;  /* 0x0002001100007388 */ /* 0x000fe40000000400 */
[----:B------:R-:W-:Y:S02]  /*2ae30*/  STS.U16 [R0+0x600], R19 ;  /* 0x0006001300007388 */ /* 0x000fe40000000400 */
[----:B------:R-:W-:Y:S01]  /*2ae40*/  STS.U16 [R0+0xa00], R21 ;  /* 0x000a001500007388 */ /* 0x000fe20000000400 */
[----:B------:R-:W-:Y:S01]  /*2ae50*/  STS.U16 [R0+0xe00], R23 ;  /* 0x000e001700007388 */ /* 0x000fe20000000400 */
[----:B------:R-:W-:Y:S02]  /*2ae60*/  STS.U16 [R0+0x1200], R25 ;  /* 0x0012001900007388 */ /* 0x000fe40000000400 */
[----:B----4-:R-:W-:Y:S02]  /*2ae70*/  STS.U16 [R0+0x1600], R27 ;  /* 0x0016001b00007388 */ /* 0x010fe40000000400 */
[----:B------:R1:W-:Y:S01]  /*2ae80*/  STS.U16 [R0+0x1a00], R29 ;  /* 0x001a001d00007388 */ /* 0x0003e20000000400 */
[----:B0-----:R-:W3:Y:S04]  /*2ae90*/  LDL.LU R2, [R1+0x1004] ;  /* 0x0010040001027983 */ /* 0x001ee80000300800 */
[----:B-1----:R-:W4:Y:S04]  /*2aea0*/  LDL.LU R0, [R1+0x2930] ;  /* 0x0029300001007983 */ /* 0x002f280000300800 */
[----:B--2---:R0:W-:Y:S04]  /*2aeb0*/  STL [R1+0x588], R15 ;  /* 0x0005880f01007387 */ /* 0x0041e80000100800 */
[----:B0-----:R-:W2:Y:S01]  /*2aec0*/  LDL.LU R15, [R1+0x292c] ;  /* 0x00292c00010f7983 */ /* 0x001ea20000300800 */
[----:B------:R-:W2:Y:S02]  /*2aed0*/  LDL R4, [R1+0x82c] ;  /* 0x00082c0001047983 */ /* 0x000ea40000100800 */
[----:B------:R-:W2:Y:S01]  /*2aee0*/  LDL R5, [R1+0xfb4] ;  /* 0x000fb40001057983 */ /* 0x000ea20000100800 */
[----:B----4-:R-:W-:-:S02]  /*2aef0*/  PRMT R0, RZ, 0x7610, R0 ;  /* 0x00007610ff007816 */ /* 0x010fc40000000000 */
[----:B--2---:R-:W-:-:S04]  /*2af00*/  @!P0 LOP3.LUT R5, R5, R4, RZ, 0x3c, !PT ;  /* 0x0000000405058212 */ /* 0x004fc800078e3cff */
[----:B------:R-:W-:-:S04]  /*2af10*/  @!P0 LOP3.LUT R4, R5, R4, RZ, 0x3c, !PT ;  /* 0x0000000405048212 */ /* 0x000fc800078e3cff */
[----:B------:R-:W-:-:S05]  /*2af20*/  @!P0 LOP3.LUT R5, R5, R4, RZ, 0x3c, !PT ;  /* 0x0000000405058212 */ /* 0x000fca00078e3cff */
[----:B------:R-:W2:Y:S04]  /*2af30*/  @!P0 LDG.E.U16 R0, [R4.64] ;  /* 0x0000000604008981 */ /* 0x000ea8000c1e1500 */
[----:B--2---:R0:W-:Y:S04]  /*2af40*/  STL [R1+0x584], R0 ;  /* 0x0005840001007387 */ /* 0x0041e80000100800 */
[----:B0-----:R-:W2:Y:S01]  /*2af50*/  LDL.LU R0, [R1+0x2928] ;  /* 0x0029280001007983 */ /* 0x001ea20000300800 */
[----:B------:R-:W4:Y:S02]  /*2af60*/  LDL R4, [R1+0xfac] ;  /* 0x000fac0001047983 */ /* 0x000f240000100800 */
[----:B------:R-:W4:Y:S01]  /*2af70*/  LDL R5, [R1+0xfb0] ;  /* 0x000fb00001057983 */ /* 0x000f220000100800 */
[----:B------:R-:W-:-:S02]  /*2af80*/  PRMT R14, RZ, 0x7610, R14 ;  /* 0x00007610ff0e7816 */ /* 0x000fc4000000000e */
[----:B----4-:R-:W-:-:S04]  /*2af90*/  @!P0 LOP3.LUT R5, R5, R4, RZ, 0x3c, !PT ;  /* 0x0000000405058212 */ /* 0x010fc800078e3cff */
[----:B------:R-:W-:-:S04]  /*2afa0*/  @!P0 LOP3.LUT R4, R5, R4, RZ, 0x3c, !PT ;  /* 0x0000000405048212 */ /* 0x000fc800078e3cff */
[----:B------:R-:W-:-:S05]  /*2afb0*/  @!P0 LOP3.LUT R5, R5, R4, RZ, 0x3c, !PT ;  /* 0x0000000405058212 */ /* 0x000fca00078e3cff */
[----:B------:R-:W4:Y:S04]  /*2afc0*/  @!P0 LDG.E.U16 R14, [R4.64] ;  /* 0x00000006040e8981 */ /* 0x000f28000c1e1500 */
[----:B----4-:R0:W-:Y:S04]  /*2afd0*/  STL [R1+0x580], R14 ;  /* 0x0005800e01007387 */ /* 0x0101e80000100800 */
[----:B0-----:R-:W4:Y:S01]  /*2afe0*/  LDL.LU R14, [R1+0x2924] ;  /* 0x00292400010e7983 */ /* 0x001f220000300800 */
[----:B------:R-:W3:Y:S02]  /*2aff0*/  LDL R4, [R1+0xf7c] ;  /* 0x000f7c0001047983 */ /* 0x000ee40000100800 */
[----:B------:R-:W3:Y:S01]  /*2b000*/  LDL R5, [R1+0xf80] ;  /* 0x000f800001057983 */ /* 0x000ee20000100800 */
[----:B--2---:R-:W-:-:S02]  /*2b010*/  PRMT R0, RZ, 0x7610, R0 ;  /* 0x00007610ff007816 */ /* 0x004fc40000000000 */
[----:B---3--:R-:W-:-:S04]  /*2b020*/  @!P0 LOP3.LUT R5, R5, R4, RZ, 0x3c, !PT ;  /* 0x0000000405058212 */ /* 0x008fc800078e3cff */
[----:B------:R-:W-:-:S04]  /*2b030*/  @!P0 LOP3.LUT R4, R5, R4, RZ, 0x3c, !PT ;  /* 0x0000000405048212 */ /* 0x000fc800078e3cff */
[----:B------:R-:W-:-:S05]  /*2b040*/  @!P0 LOP3.LUT R5, R5, R4, RZ, 0x3c, !PT ;  /* 0x0000000405058212 */ /* 0x000fca00078e3cff */
[----:B------:R-:W2:Y:S04]  /*2b050*/  @!P0 LDG.E.U16 R0, [R4.64] ;  /* 0x0000000604008981 */ /* 0x000ea8000c1e1500 */
[----:B--2---:R0:W-:Y:S04]  /*2b060*/  STL [R1+0x57c], R0 ;  /* 0x00057c0001007387 */ /* 0x0041e80000100800 */
[----:B0-----:R-:W2:Y:S01]  /*2b070*/  LDL.LU R0, [R1+0x2920] ;  /* 0x0029200001007983 */ /* 0x001ea20000300800 */
[----:B------:R-:W3:Y:S02]  /*2b080*/  LDL R4, [R1+0xf74] ;  /* 0x000f740001047983 */ /* 0x000ee40000100800 */
[----:B------:R-:W3:Y:S01]  /*2b090*/  LDL R5, [R1+0xf78] ;  /* 0x000f780001057983 */ /* 0x000ee20000100800 */
[----:B----4-:R-:W-:-:S02]  /*2b0a0*/  PRMT R14, RZ, 0x7610, R14 ;  /* 0x00007610ff0e7816 */ /* 0x010fc4000000000e */
[----:B---3--:R-:W-:-:S04]  /*2b0b0*/  @!P0 LOP3.LUT R5, R5, R4, RZ, 0x3c, !PT ;  /* 0x0000000405058212 */ /* 0x008fc800078e3cff */
[----:B------:R-:W-:-:S04]  /*2b0c0*/  @!P0 LOP3.LUT R4, R5, R4, RZ, 0x3c, !PT ;  /* 0x0000000405048212 */ /* 0x000fc800078e3cff */
[----:B------:R-:W-:-:S05]  /*2b0d0*/  @!P0 LOP3.LUT R5, R5, R4, RZ, 0x3c, !PT ;  /* 0x0000000405058212 */ /* 0x000fca00078e3cff */
[----:B------:R-:W3:Y:S04]  /*2b0e0*/  @!P0 LDG.E.U16 R14, [R4.64] ;  /* 0x00000006040e8981 */ /* 0x000ee8000c1e1500 */
[----:B---3--:R0:W-:Y:S04]  /*2b0f0*/  STL [R1+0x578], R14 ;  /* 0x0005780e01007387 */ /* 0x0081e80000100800 */
[----:B0-----:R-:W3:Y:S01]  /*2b100*/  LDL.LU R14, [R1+0x291c] ;  /* 0x00291c00010e7983 */ /* 0x001ee20000300800 */
[----:B------:R-:W4:Y:S02]  /*2b110*/  LDL R4, [R1+0xf6c] ;  /* 0x000f6c0001047983 */ /* 0x000f240000100800 */
[----:B------:R-:W4:Y:S01]  /*2b120*/  LDL R5, [R1+0xf70] ;  /* 0x000f700001057983 */ /* 0x000f220000100800 */
[----:B--2---:R-:W-:-:S02]  /*2b130*/  PRMT R0, RZ, 0x7610, R0 ;  /* 0x00007610ff007816 */ /* 0x004fc40000000000 */
[----:B----4-:R-:W-:-:S04]  /*2b140*/  @!P0 LOP3.LUT R5, R5, R4, RZ, 0x3c, !PT ;  /* 0x0000000405058212 */ /* 0x010fc800078e3cff */
[----:B------:R-:W-:-:S04]  /*2b150*/  @!P0 LOP3.LUT R4, R5, R4, RZ, 0x3c, !PT ;  /* 0x0000000405048212 */ /* 0x000fc800078e3cff */
[----:B------:R-:W-:-:S05]  /*2b160*/  @!P0 LOP3.LUT R5, R5, R4, RZ, 0x3c, !PT ;  /* 0x0000000405058212 */ /* 0x000fca00078e3cff */
[----:B------:R-:W2:Y:S04]  /*2b170*/  @!P0 LDG.E.U16 R0, [R4.64] ;  /* 0x0000000604008981 */ /* 0x000ea8000c1e1500 */
[----:B--2---:R0:W-:Y:S04]  /*2b180*/  STL [R1+0x574], R0 ;  /* 0x0005740001007387 */ /* 0x0041e80000100800 */
[----:B0-----:R-:W2:Y:S01]  /*2b190*/  LDL.LU R0, [R1+0x2918] ;  /* 0x0029180001007983 */ /* 0x001ea20000300800 */
[----:B------:R-:W4:Y:S02]  /*2b1a0*/  LDL R4, [R1+0xf3c] ;  /* 0x000f3c0001047983 */ /* 0x000f240000100800 */
[----:B------:R-:W4:Y:S01]  /*2b1b0*/  LDL R5, [R1+0xf40] ;  /* 0x000f400001057983 */ /* 0x000f220000100800 */
[----:B---3--:R-:W-:-:S02]  /*2b1c0*/  PRMT R14, RZ, 0x7610, R14 ;  /* 0x00007610ff0e7816 */ /* 0x008fc4000000000e */
[----:B----4-:R-:W-:-:S04]  /*2b1d0*/  @!P0 LOP3.LUT R5, R5, R4, RZ, 0x3c, !PT ;  /* 0x0000000405058212 */ /* 0x010fc800078e3cff */
        /* <DEDUP_REMOVED lines=375> */
[----:B------:R-:W4:Y:S02]  /*2c950*/  LDL R5, [R1+0xc70] ;  /* 0x000c700001057983 */ /* 0x000f240000100800 */
[----:B----4-:R-:W-:-:S02]  /*2c960*/  @!P0 LOP3.LUT R5, R5, R4, RZ, 0x3c, !PT ;  /* 0x0000000405058212 */ /* 0x010fc400078e3cff */
[----:B--2---:R-:W-:Y:S02]  /*2c970*/  PRMT R0, RZ, 0x7610, R0 ;  /* 0x00007610ff007816 */ /* 0x004fe40000000000 */
        /* <DEDUP_REMOVED lines=272> */
[----:B------:R0:W4:Y:S04]  /*2da80*/  @!P0 LDG.E.U16 R13, [R4.64] ;  /* 0x00000006040d8981 */ /* 0x000128000c1e1500 */
[----:B0-----:R-:W3:Y:S04]  /*2da90*/  LDL R4, [R1+0xa74] ;  /* 0x000a740001047983 */ /* 0x001ee80000100800 */
[----:B------:R-:W3:Y:S01]  /*2daa0*/  LDL R5, [R1+0xa78] ;  /* 0x000a780001057983 */ /* 0x000ee20000100800 */
[----:B--2---:R-:W-:Y:S02]  /*2dab0*/  PRMT R0, RZ, 0x7610, R0 ;  /* 0x00007610ff007816 */ /* 0x004fe40000000000 */
[----:B---3--:R-:W-:-:S04]  /*2dac0*/  @!P0 LOP3.LUT R5, R5, R4, RZ, 0x3c, !PT ;  /* 0x0000000405058212 */ /* 0x008fc800078e3cff */
[----:B------:R-:W-:-:S04]  /*2dad0*/  @!P0 LOP3.LUT R4, R5, R4, RZ, 0x3c, !PT ;  /* 0x0000000405048212 */ /* 0x000fc800078e3cff */
[----:B------:R-:W-:-:S05]  /*2dae0*/  @!P0 LOP3.LUT R5, R5, R4, RZ, 0x3c, !PT ;  /* 0x0000000405058212 */ /* 0x000fca00078e3cff */
[----:B------:R-:W2:Y:S04]  /*2daf0*/  @!P0 LDG.E.U16 R0, [R4.64] ;  /* 0x0000000604008981 */ /* 0x000ea8000c1e1500 */
[----:B----4-:R0:W-:Y:S04]  /*2db00*/  STL [R1+0x44], R13 ;  /* 0x0000440d01007387 */ /* 0x0101e80000100800 */
[----:B0-----:R-:W3:Y:S04]  /*2db10*/  LDL R13, [R1+0xa30] ;  /* 0x000a3000010d7983 */ /* 0x001ee80000100800 */
        /* <DEDUP_REMOVED lines=8> */
[----:B------:R0:W2:Y:S04]  /*2dba0*/  @!P0 LDG.E.U16 R0, [R4.64] ;  /* 0x0000000604008981 */ /* 0x0000a8000c1e1500 */
[----:B0-----:R-:W4:Y:S04]  /*2dbb0*/  LDL R4, [R1+0xa44] ;  /* 0x000a440001047983 */ /* 0x001f280000100800 */
[----:B------:R-:W4:Y:S01]  /*2dbc0*/  LDL R5, [R1+0xa48] ;  /* 0x000a480001057983 */ /* 0x000f220000100800 */
[----:B------:R-:W-:Y:S02]  /*2dbd0*/  PRMT R14, RZ, 0x7610, R14 ;  /* 0x00007610ff0e7816 */ /* 0x000fe4000000000e */
[----:B----4-:R-:W-:-:S04]  /*2dbe0*/  @!P0 LOP3.LUT R5, R5, R4, RZ, 0x3c, !PT ;  /* 0x0000000405058212 */ /* 0x010fc800078e3cff */
[----:B------:R-:W-:-:S04]  /*2dbf0*/  @!P0 LOP3.LUT R4, R5, R4, RZ, 0x3c, !PT ;  /* 0x0000000405048212 */ /* 0x000fc800078e3cff */
[----:B------:R-:W-:-:S05]  /*2dc00*/  @!P0 LOP3.LUT R5, R5, R4, RZ, 0x3c, !PT ;  /* 0x0000000405058212 */ /* 0x000fca00078e3cff */
[----:B------:R-:W4:Y:S04]  /*2dc10*/  @!P0 LDG.E.U16 R14, [R4.64] ;  /* 0x00000006040e8981 */ /* 0x000f28000c1e1500 */
[----:B--2---:R-:W-:Y:S04]  /*2dc20*/  STL [R1+0x2778], R0 ;  /* 0x0027780001007387 */ /* 0x004fe80000100800 */
[----:B----4-:R0:W-:Y:S04]  /*2dc30*/  STL [R1+0x38], R14 ;  /* 0x0000380e01007387 */ /* 0x0101e80000100800 */
        /* <DEDUP_REMOVED lines=16> */
[----:B------:R-:W2:Y:S01]  /*2dd40*/  @!P0 LDG.E.U16 R14, [R4.64] ;  /* 0x00000006040e8981 */ /* 0x000ea2000c1e1500 */
[----:B------:R-:W-:-:S03]  /*2dd50*/  PRMT R12, RZ, 0x7610, R12 ;  /* 0x00007610ff0c7816 */ /* 0x000fc6000000000c */
[----:B--2---:R0:W-:Y:S04]  /*2dd60*/  STL [R1+0x30], R14 ;  /* 0x0000300e01007387 */ /* 0x0041e80000100800 */
[----:B0-----:R-:W2:Y:S01]  /*2dd70*/  LDL.LU R14, [R1+0x27e8] ;  /* 0x0027e800010e7983 */ /* 0x001ea20000300800 */
[----:B------:R-:W4:Y:S02]  /*2dd80*/  LDL R5, [R1+0xa2c] ;  /* 0x000a2c0001057983 */ /* 0x000f240000100800 */
[----:B---3--:R-:W-:Y:S02]  /*2dd90*/  @!P0 IMAD.MOV.U32 R4, RZ, RZ, R13 ;  /* 0x000000ffff048224 */ /* 0x008fe400078e000d */
[----:B------:R-:W3:Y:S04]  /*2dda0*/  LDL R13, [R1+0x9bc] ;  /* 0x0009bc00010d7983 */ /* 0x000ee80000100800 */
[----:B----4-:R0:W4:Y:S04]  /*2ddb0*/  @!P0 LDG.E.U16 R12, [R4.64] ;  /* 0x00000006040c8981 */ /* 0x010128000c1e1500 */
[----:B0-----:R-:W3:Y:S04]  /*2ddc0*/  LDL R4, [R1+0xa04] ;  /* 0x000a040001047983 */ /* 0x001ee80000100800 */
[----:B------:R-:W3:Y:S01]  /*2ddd0*/  LDL R5, [R1+0xa08] ;  /* 0x000a080001057983 */ /* 0x000ee20000100800 */
[----:B--2---:R-:W-:-:S02]  /*2dde0*/  PRMT R14, RZ, 0x7610, R14 ;  /* 0x00007610ff0e7816 */ /* 0x004fc4000000000e */
        /* <DEDUP_REMOVED lines=38> */
[-C--:B----4-:R-:W-:Y:S02]  /*2e050*/  @!P0 LOP3.LUT R5, R5, R4.reuse, RZ, 0x3c, !PT ;  /* 0x0000000405058212 */ /* 0x090fe400078e3cff */
[----:B--2---:R-:W-:Y:S02]  /*2e060*/  PRMT R14, RZ, 0x7610, R14 ;  /* 0x00007610ff0e7816 */ /* 0x004fe4000000000e */
[----:B------:R-:W-:-:S04]  /*2e070*/  @!P0 LOP3.LUT R4, R5, R4, RZ, 0x3c, !PT ;  /* 0x0000000405048212 */ /* 0x000fc800078e3cff */
[----:B------:R-:W-:-:S05]  /*2e080*/  @!P0 LOP3.LUT R5, R5, R4, RZ, 0x3c, !PT ;  /* 0x0000000405058212 */ /* 0x000fca00078e3cff */
[----:B------:R3:W2:Y:S02]  /*2e090*/  @!P0 LDG.E.U16 R14, [R4.64] ;  /* 0x00000006040e8981 */ /* 0x0006a4000c1e1500 */
[----:B---3--:R-:W-:Y:S02]  /*2e0a0*/  @!P0 IMAD.MOV.U32 R4, RZ, RZ, R12 ;  /* 0x000000ffff048224 */ /* 0x008fe400078e000c */
[----:B------:R-:W-:-:S05]  /*2e0b0*/  @!P0 IMAD.MOV.U32 R5, RZ, RZ, R13 ;  /* 0x000000ffff058224 */ /* 0x000fca00078e000d */
[----:B------:R-:W3:Y:S04]  /*2e0c0*/  @!P0 LDG.E.U16 R15, [R4.64] ;  /* 0x00000006040f8981 */ /* 0x000ee8000c1e1500 */
[----:B--2---:R0:W-:Y:S01]  /*2e0d0*/  STL [R1+0x18], R14 ;  /* 0x0000180e01007387 */ /* 0x0041e20000100800 */
[----:B------:R-:W2:Y:S02]  /*2e0e0*/  LDL R13, [R1+0x974] ;  /* 0x00097400010d7983 */ /* 0x000ea40000100800 */
[----:B------:R-:W4:Y:S01]  /*2e0f0*/  LDL R12, [R1+0x978] ;  /* 0x00097800010c7983 */ /* 0x000f220000100800 */
[----:B0-----:R-:W2:Y:S04]  /*2e100*/  LDL R14, [R1+0x980] ;  /* 0x00098000010e7983 */ /* 0x001ea80000100800 */
[----:B---3--:R0:W-:Y:S04]  /*2e110*/  STL [R1+0x14], R15 ;  /* 0x0000140f01007387 */ /* 0x0081e80000100800 */
[----:B0-----:R-:W3:Y:S01]  /*2e120*/  LDL.LU R15, [R1+0x27d4] ;  /* 0x0027d400010f7983 */ /* 0x001ee20000300800 */
[----:B------:R-:W2:Y:S02]  /*2e130*/  LDL R4, [R1+0x9b4] ;  /* 0x0009b40001047983 */ /* 0x000ea40000100800 */
[----:B------:R-:W2:Y:S02]  /*2e140*/  LDL R5, [R1+0x9b8] ;  /* 0x0009b80001057983 */ /* 0x000ea40000100800 */
[----:B--2---:R-:W-:-:S02]  /*2e150*/  @!P0 LOP3.LUT R5, R5, R4, RZ, 0x3c, !PT ;  /* 0x0000000405058212 */ /* 0x004fc400078e3cff */
[----:B---3--:R-:W-:Y:S02]  /*2e160*/  PRMT R15, RZ, 0x7610, R15 ;  /* 0x00007610ff0f7816 */ /* 0x008fe4000000000f */
[----:B------:R-:W-:-:S04]  /*2e170*/  @!P0 LOP3.LUT R4, R5, R4, RZ, 0x3c, !PT ;  /* 0x0000000405048212 */ /* 0x000fc800078e3cff */
[----:B------:R-:W-:-:S05]  /*2e180*/  @!P0 LOP3.LUT R5, R5, R4, RZ, 0x3c, !PT ;  /* 0x0000000405058212 */ /* 0x000fca00078e3cff */
[----:B------:R-:W2:Y:S04]  /*2e190*/  @!P0 LDG.E.U16 R15, [R4.64] ;  /* 0x00000006040f8981 */ /* 0x000ea8000c1e1500 */
[----:B--2---:R0:W-:Y:S04]  /*2e1a0*/  STL [R1+0x10], R15 ;  /* 0x0000100f01007387 */ /* 0x0041e80000100800 */
[----:B0-----:R-:W2:Y:S01]  /*2e1b0*/  LDL.LU R15, [R1+0x27d0] ;  /* 0x0027d000010f7983 */ /* 0x001ea20000300800 */
[----:B------:R-:W3:Y:S02]  /*2e1c0*/  LDL R4, [R1+0x9ac] ;  /* 0x0009ac0001047983 */ /* 0x000ee40000100800 */
[----:B------:R-:W3:Y:S02]  /*2e1d0*/  LDL R5, [R1+0x9b0] ;  /* 0x0009b00001057983 */ /* 0x000ee40000100800 */
[----:B---3--:R-:W-:-:S02]  /*2e1e0*/  @!P0 LOP3.LUT R5, R5, R4, RZ, 0x3c, !PT ;  /* 0x0000000405058212 */ /* 0x008fc400078e3cff */
[----:B--2---:R-:W-:Y:S02]  /*2e1f0*/  PRMT R15, RZ, 0x7610, R15 ;  /* 0x00007610ff0f7816 */ /* 0x004fe4000000000f */
        /* <DEDUP_REMOVED lines=11> */
[----:B------:R0:W2:Y:S04]  /*2e2b0*/  @!P0 LDG.E.U16 R15, [R4.64] ;  /* 0x00000006040f8981 */ /* 0x0000a8000c1e1500 */
[----:B0-----:R-:W3:Y:S01]  /*2e2c0*/  LDL R5, [R1+0x97c] ;  /* 0x00097c0001057983 */ /* 0x001ee20000100800 */
[----:B------:R-:W-:Y:S01]  /*2e2d0*/  PRMT R28, RZ, 0x7610, R28 ;  /* 0x00007610ff1c7816 */ /* 0x000fe2000000001c */
[----:B------:R-:W-:Y:S01]  /*2e2e0*/  @!P0 IMAD.MOV.U32 R4, RZ, RZ, R14 ;  /* 0x000000ffff048224 */ /* 0x000fe200078e000e */
[----:B------:R-:W-:-:S04]  /*2e2f0*/  PRMT R0, RZ, 0x7610, R0 ;  /* 0x00007610ff007816 */ /* 0x000fc80000000000 */
[----:B---3--:R4:W3:Y:S04]  /*2e300*/  @!P0 LDG.E.U16 R28, [R4.64] ;  /* 0x00000006041c8981 */ /* 0x0088e8000c1e1500 */
[----:B--2---:R0:W-:Y:S01]  /*2e310*/  STL [R1+0x8], R15 ;  /* 0x0000080f01007387 */ /* 0x0041e20000100800 */
[----:B------:R-:W2:Y:S02]  /*2e320*/  LDL R14, [R1+0x940] ;  /* 0x00094000010e7983 */ /* 0x000ea40000100800 */
[----:B----4-:R-:W-:Y:S02]  /*2e330*/  @!P0 IMAD.MOV.U32 R4, RZ, RZ, R12 ;  /* 0x000000ffff048224 */ /* 0x010fe400078e000c */
[----:B------:R-:W-:Y:S01]  /*2e340*/  @!P0 IMAD.MOV.U32 R5, RZ, RZ, R13 ;  /* 0x000000ffff058224 */ /* 0x000fe200078e000d */
[----:B0-----:R-:W4:Y:S04]  /*2e350*/  LDL R15, [R1+0x948] ;  /* 0x00094800010f7983 */ /* 0x001f280000100800 */
[----:B------:R0:W2:Y:S04]  /*2e360*/  @!P0 LDG.E.U16 R0, [R4.64] ;  /* 0x0000000604008981 */ /* 0x0000a8000c1e1500 */
[----:B---3--:R1:W-:Y:S04]  /*2e370*/  STL [R1+0x4], R28 ;  /* 0x0000041c01007387 */ /* 0x0083e80000100800 */
[----:B-1----:R-:W3:Y:S01]  /*2e380*/  LDL.LU R28, [R1+0x27c8] ;  /* 0x0027c800011c7983 */ /* 0x002ee20000300800 */
[----:B0-----:R-:W3:Y:S02]  /*2e390*/  LDL R4, [R1+0x96c] ;  /* 0x00096c0001047983 */ /* 0x001ee40000100800 */
[----:B------:R-:W3:Y:S02]  /*2e3a0*/  LDL R5, [R1+0x970] ;  /* 0x0009700001057983 */ /* 0x000ee40000100800 */
[----:B------:R-:W4:Y:S01]  /*2e3b0*/  LDL R13, [R1+0x934] ;  /* 0x00093400010d7983 */ /* 0x000f220000100800 */
[----:B------:R-:W4:Y:S01]  /*2e3c0*/  LDL R12, [R1+0x938] ;  /* 0x00093800010c7983 */ /* 0x000f220000100800 */
[----:B--2---:R0:W-:Y:S03]  /*2e3d0*/  STL [R1+0x278c], R0 ;  /* 0x00278c0001007387 */ /* 0x0041e60000100800 */
[----:B0-----:R-:W2:Y:S01]  /*2e3e0*/  LDL R0, [R1+0x93c] ;  /* 0x00093c0001007983 */ /* 0x001ea20000100800 */
[----:B---3--:R-:W-:-:S02]  /*2e3f0*/  @!P0 LOP3.LUT R5, R5, R4, RZ, 0x3c, !PT ;  /* 0x0000000405058212 */ /* 0x008fc400078e3cff */
[----:B------:R-:W-:Y:S02]  /*2e400*/  PRMT R28, RZ, 0x7610, R28 ;  /* 0x00007610ff1c7816 */ /* 0x000fe4000000001c */
[----:B------:R-:W-:-:S04]  /*2e410*/  @!P0 LOP3.LUT R4, R5, R4, RZ, 0x3c, !PT ;  /* 0x0000000405048212 */ /* 0x000fc800078e3cff */
[----:B------:R-:W-:-:S05]  /*2e420*/  @!P0 LOP3.LUT R5, R5, R4, RZ, 0x3c, !PT ;  /* 0x0000000405058212 */ /* 0x000fca00078e3cff */
[----:B------:R0:W3:Y:S04]  /*2e430*/  @!P0 LDG.E.U16 R28, [R4.64] ;  /* 0x00000006041c8981 */ /* 0x0000e8000c1e1500 */
[----:B0-----:R-:W2:Y:S01]  /*2e440*/  LDL R5, [R1+0x944] ;  /* 0x0009440001057983 */ /* 0x001ea20000100800 */
[----:B------:R-:W-:Y:S01]  /*2e450*/  PRMT R26, RZ, 0x7610, R26 ;  /* 0x00007610ff1a7816 */ /* 0x000fe2000000001a */
[----:B----4-:R-:W-:Y:S01]  /*2e460*/  @!P0 IMAD.MOV.U32 R4, RZ, RZ, R15 ;  /* 0x000000ffff048224 */ /* 0x010fe200078e000f */
[----:B------:R-:W-:-:S04]  /*2e470*/  PRMT R24, RZ, 0x7610, R24 ;  /* 0x00007610ff187816 */ /* 0x000fc80000000018 */
[----:B--2---:R0:W4:Y:S02]  /*2e480*/  @!P0 LDG.E.U16 R26, [R4.64] ;  /* 0x00000006041a8981 */ /* 0x004124000c1e1500 */
[----:B0-----:R-:W-:Y:S02]  /*2e490*/  @!P0 IMAD.MOV.U32 R4, RZ, RZ, R14 ;  /* 0x000000ffff048224 */ /* 0x001fe400078e000e */
[----:B------:R-:W-:-:S05]  /*2e4a0*/  @!P0 IMAD.MOV.U32 R5, RZ, RZ, R0 ;  /* 0x000000ffff058224 */ /* 0x000fca00078e0000 */
[----:B------:R0:W4:Y:S01]  /*2e4b0*/  @!P0 LDG.E.U16 R24, [R4.64] ;  /* 0x0000000604188981 */ /* 0x000122000c1e1500 */
[----:B------:R-:W-:-:S03]  /*2e4c0*/  PRMT R22, RZ, 0x7610, R22 ;  /* 0x00007610ff167816 */ /* 0x000fc60000000016 */
[----:B---3--:R1:W-:Y:S01]  /*2e4d0*/  STL [R1+0x277c], R28 ;  /* 0x00277c1c01007387 */ /* 0x0083e20000100800 */
[----:B------:R-:W3:Y:S02]  /*2e4e0*/  LDL R15, [R1+0x908] ;  /* 0x00090800010f7983 */ /* 0x000ee40000100800 */
[----:B------:R-:W4:Y:S02]  /*2e4f0*/  LDL R14, [R1+0x8c4] ;  /* 0x0008c400010e7983 */ /* 0x000f240000100800 */
[----:B------:R-:W4:Y:S02]  /*2e500*/  LDL R0, [R1+0x8c8] ;  /* 0x0008c80001007983 */ /* 0x000f240000100800 */
[----:B0-----:R-:W-:Y:S02]  /*2e510*/  @!P0 IMAD.MOV.U32 R4, RZ, RZ, R12 ;  /* 0x000000ffff048224 */ /* 0x001fe400078e000c */
[----:B------:R-:W-:-:S05]  /*2e520*/  @!P0 IMAD.MOV.U32 R5, RZ, RZ, R13 ;  /* 0x000000ffff058224 */ /* 0x000fca00078e000d */
[----:B------:R0:W4:Y:S04]  /*2e530*/  @!P0 LDG.E.U16 R22, [R4.64] ;  /* 0x0000000604168981 */ /* 0x000128000c1e1500 */
[----:B----4-:R4:W-:Y:S01]  /*2e540*/  STL [R1+0x27b0], R24 ;  /* 0x0027b01801007387 */ /* 0x0109e20000100800 */
[----:B0-----:R-:W2:Y:S01]  /*2e550*/  LDL R5, [R1+0x904] ;  /* 0x0009040001057983 */ /* 0x001ea20000100800 */
[----:B------:R-:W-:Y:S01]  /*2e560*/  PRMT R20, RZ, 0x7610, R20 ;  /* 0x00007610ff147816 */ /* 0x000fe20000000014 */
[----:B---3--:R-:W-:Y:S01]  /*2e570*/  @!P0 IMAD.MOV.U32 R4, RZ, RZ, R15 ;  /* 0x000000ffff048224 */ /* 0x008fe200078e000f */
[----:B------:R-:W-:Y:S01]  /*2e580*/  PRMT R10, RZ, 0x7610, R10 ;  /* 0x00007610ff0a7816 */ /* 0x000fe2000000000a */
[----:B-1----:R-:W3:Y:S04]  /*2e590*/  LDL R28, [R1+0x854] ;  /* 0x00085400011c7983 */ /* 0x002ee80000100800 */
[----:B------:R-:W3:Y:S04]  /*2e5a0*/  LDL R13, [R1+0xfec] ;  /* 0x000fec00010d7983 */ /* 0x000ee80000100800 */
[----:B------:R-:W3:Y:S04]  /*2e5b0*/  LDL R12, [R1+0x1018] ;  /* 0x00101800010c7983 */ /* 0x000ee80000100800 */
[----:B----4-:R-:W4:Y:S04]  /*2e5c0*/  LDL R24, [R1+0xfe8] ;  /* 0x000fe80001187983 */ /* 0x010f280000100800 */
[----:B------:R0:W-:Y:S01]  /*2e5d0*/  STL [R1+0x2790], R22 ;  /* 0x0027901601007387 */ /* 0x0001e20000100800 */
[----:B------:R-:W3:Y:S03]  /*2e5e0*/  LDL R15, [R1+0x900] ;  /* 0x00090000010f7983 */ /* 0x000ee60000100800 */
[----:B0-----:R-:W3:Y:S04]  /*2e5f0*/  LDL R22, [R1+0x8fc] ;  /* 0x0008fc0001167983 */ /* 0x001ee80000100800 */
[----:B--2---:R0:W2:Y:S02]  /*2e600*/  @!P0 LDG.E.U16 R20, [R4.64] ;  /* 0x0000000604148981 */ /* 0x0040a4000c1e1500 */
[----:B0-----:R-:W-:-:S02]  /*2e610*/  @!P0 IMAD.MOV.U32 R4, RZ, RZ, R0 ;  /* 0x000000ffff048224 */ /* 0x001fc400078e0000 */
[----:B------:R-:W-:Y:S01]  /*2e620*/  @!P0 IMAD.MOV.U32 R5, RZ, RZ, R14 ;  /* 0x000000ffff058224 */ /* 0x000fe200078e000e */
[----:B------:R-:W2:Y:S04]  /*2e630*/  LDL R0, [R1+0x8c0] ;  /* 0x0008c00001007983 */ /* 0x000ea80000100800 */
[----:B------:R-:W2:Y:S04]  /*2e640*/  LDL R14, [R1+0x8bc] ;  /* 0x0008bc00010e7983 */ /* 0x000ea80000100800 */
[----:B------:R0:W2:Y:S04]  /*2e650*/  @!P0 LDG.E.U16 R10, [R4.64] ;  /* 0x00000006040a8981 */ /* 0x0000a8000c1e1500 */
[----:B0-----:R-:W2:Y:S04]  /*2e660*/  LDL R4, [R1+0x884] ;  /* 0x0008840001047983 */ /* 0x001ea80000100800 */
[----:B------:R-:W2:Y:S01]  /*2e670*/  LDL R5, [R1+0x888] ;  /* 0x0008880001057983 */ /* 0x000ea20000100800 */
[----:B------:R-:W-:-:S02]  /*2e680*/  PRMT R9, RZ, 0x7610, R9 ;  /* 0x00007610ff097816 */ /* 0x000fc40000000009 */
[----:B------:R-:W-:Y:S02]  /*2e690*/  PRMT R8, RZ, 0x7610, R8 ;  /* 0x00007610ff087816 */ /* 0x000fe40000000008 */
[----:B------:R-:W-:Y:S02]  /*2e6a0*/  PRMT R7, RZ, 0x7610, R7 ;  /* 0x00007610ff077816 */ /* 0x000fe40000000007 */
[----:B------:R-:W-:Y:S02]  /*2e6b0*/  PRMT R18, RZ, 0x7610, R18 ;  /* 0x00007610ff127816 */ /* 0x000fe40000000012 */
[----:B------:R-:W-:Y:S02]  /*2e6c0*/  PRMT R6, RZ, 0x7610, R6 ;  /* 0x00007610ff067816 */ /* 0x000fe40000000006 */
[----:B--2---:R-:W-:-:S04]  /*2e6d0*/  @!P0 LOP3.LUT R5, R5, R4, RZ, 0x3c, !PT ;  /* 0x0000000405058212 */ /* 0x004fc800078e3cff */
[----:B------:R-:W-:-:S04]  /*2e6e0*/  @!P0 LOP3.LUT R4, R5, R4, RZ, 0x3c, !PT ;  /* 0x0000000405048212 */ /* 0x000fc800078e3cff */
[----:B------:R-:W-:-:S05]  /*2e6f0*/  @!P0 LOP3.LUT R5, R5, R4, RZ, 0x3c, !PT ;  /* 0x0000000405058212 */ /* 0x000fca00078e3cff */
[----:B------:R4:W2:Y:S02]  /*2e700*/  @!P0 LDG.E.U16 R9, [R4.64] ;  /* 0x0000000604098981 */ /* 0x0008a4000c1e1500 */
[----:B----4-:R-:W-:Y:S02]  /*2e710*/  @!P0 IMAD.MOV.U32 R4, RZ, RZ, R24 ;  /* 0x000000ffff048224 */ /* 0x010fe400078e0018 */
[----:B---3--:R-:W-:Y:S02]  /*2e720*/  @!P0 IMAD.MOV.U32 R5, RZ, RZ, R28 ;  /* 0x000000ffff058224 */ /* 0x008fe400078e001c */
[----:B------:R-:W3:Y:S04]  /*2e730*/  LDL R28, [R1+0xff0] ;  /* 0x000ff000011c7983 */ /* 0x000ee80000100800 */
[----:B------:R0:W4:Y:S02]  /*2e740*/  @!P0 LDG.E.U16 R8, [R4.64] ;  /* 0x0000000604088981 */ /* 0x000124000c1e1500 */
[----:B0-----:R-:W-:-:S02]  /*2e750*/  @!P0 IMAD.MOV.U32 R4, RZ, RZ, R12 ;  /* 0x000000ffff048224 */ /* 0x001fc400078e000c */
[----:B------:R-:W-:Y:S01]  /*2e760*/  @!P0 IMAD.MOV.U32 R5, RZ, RZ, R13 ;  /* 0x000000ffff058224 */ /* 0x000fe200078e000d */
[----:B------:R-:W2:Y:S04]  /*2e770*/  LDL R12, [R1+0x880] ;  /* 0x00088000010c7983 */ /* 0x000ea80000100800 */
[----:B------:R-:W2:Y:S04]  /*2e780*/  LDL R13, [R1+0x87c] ;  /* 0x00087c00010d7983 */ /* 0x000ea80000100800 */
[----:B------:R0:W3:Y:S02]  /*2e790*/  @!P0 LDG.E.U16 R7, [R4.64] ;  /* 0x0000000604078981 */ /* 0x0000e4000c1e1500 */
[----:B0-----:R-:W-:-:S02]  /*2e7a0*/  @!P0 IMAD.MOV.U32 R4, RZ, RZ, R15 ;  /* 0x000000ffff048224 */ /* 0x001fc400078e000f */
[----:B------:R-:W-:-:S05]  /*2e7b0*/  @!P0 IMAD.MOV.U32 R5, RZ, RZ, R22 ;  /* 0x000000ffff058224 */ /* 0x000fca00078e0016 */
[----:B------:R0:W3:Y:S02]  /*2e7c0*/  @!P0 LDG.E.U16 R18, [R4.64] ;  /* 0x0000000604128981 */ /* 0x0000e4000c1e1500 */
[----:B0-----:R-:W-:Y:S02]  /*2e7d0*/  @!P0 IMAD.MOV.U32 R4, RZ, RZ, R0 ;  /* 0x000000ffff048224 */ /* 0x001fe400078e0000 */
[----:B------:R-:W-:-:S05]  /*2e7e0*/  @!P0 IMAD.MOV.U32 R5, RZ, RZ, R14 ;  /* 0x000000ffff058224 */ /* 0x000fca00078e000e */
[----:B------:R0:W4:Y:S02]  /*2e7f0*/  @!P0 LDG.E.U16 R6, [R4.64] ;  /* 0x0000000604068981 */ /* 0x000124000c1e1500 */
[----:B0-----:R-:W-:-:S06]  /*2e800*/  PRMT R5, RZ, 0x7610, R5 ;  /* 0x00007610ff057816 */ /* 0x001fcc0000000005 */
[----:B--2---:R-:W2:Y:S04]  /*2e810*/  @!P0 LDG.E.U16 R5, [R12.64] ;  /* 0x000000060c058981 */ /* 0x004ea8000c1e1500 */
[----:B---3--:R0:W-:Y:S01]  /*2e820*/  STL [R1+0x27b4], R18 ;  /* 0x0027b41201007387 */ /* 0x0081e20000100800 */
[----:B------:R-:W3:Y:S02]  /*2e830*/  LDL R24, [R1+0xff4] ;  /* 0x000ff40001187983 */ /* 0x000ee40000100800 */
[----:B------:R-:W3:Y:S02]  /*2e840*/  LDL R22, [R1+0x1014] ;  /* 0x0010140001167983 */ /* 0x000ee40000100800 */
[----:B------:R-:W3:Y:S01]  /*2e850*/  LDL R0, [R1+0x8f8] ;  /* 0x0008f80001007983 */ /* 0x000ee20000100800 */
[----:B0-----:R-:W3:Y:S04]  /*2e860*/  LDL R18, [R1+0x8f4] ;  /* 0x0008f40001127983 */ /* 0x001ee80000100800 */
[----:B----4-:R0:W-:Y:S01]  /*2e870*/  STL [R1+0x27b8], R6 ;  /* 0x0027b80601007387 */ /* 0x0101e20000100800 */
[----:B------:R-:W4:Y:S02]  /*2e880*/  LDL R15, [R1+0x8b4] ;  /* 0x0008b400010f7983 */ /* 0x000f240000100800 */
[----:B------:R-:W3:Y:S01]  /*2e890*/  LDL R14, [R1+0x8b8] ;  /* 0x0008b800010e7983 */ /* 0x000ee20000100800 */
[----:B0-----:R-:W3:Y:S04]  /*2e8a0*/  LDL R6, [R1+0x850] ;  /* 0x0008500001067983 */ /* 0x001ee80000100800 */
[----:B--2---:R0:W-:Y:S04]  /*2e8b0*/  STL [R1+0x27bc], R5 ;  /* 0x0027bc0501007387 */ /* 0x0041e80000100800 */
[----:B0-----:R-:W2:Y:S01]  /*2e8c0*/  LDL R5, [R1+0x878] ;  /* 0x0008780001057983 */ /* 0x001ea20000100800 */
[----:B---3--:R-:W-:-:S03]  /*2e8d0*/  @!P0 IMAD.MOV.U32 R13, RZ, RZ, R6 ;  /* 0x000000ffff0d8224 */ /* 0x008fc600078e0006 */
[----:B------:R-:W3:Y:S01]  /*2e8e0*/  LDL R6, [R1+0x874] ;  /* 0x0008740001067983 */ /* 0x000ee20000100800 */
[----:B------:R-:W-:Y:S01]  /*2e8f0*/  PRMT R4, RZ, 0x7610, R4 ;  /* 0x00007610ff047816 */ /* 0x000fe20000000004 */
[----:B------:R-:W-:Y:S01]  /*2e900*/  @!P0 IMAD.MOV.U32 R12, RZ, RZ, R28 ;  /* 0x000000ffff0c8224 */ /* 0x000fe200078e001c */
[----:B------:R-:W-:-:S04]  /*2e910*/  PRMT R3, RZ, 0x7610, R3 ;  /* 0x00007610ff037816 */ /* 0x000fc80000000003 */
[----:B------:R0:W3:Y:S01]  /*2e920*/  @!P0 LDG.E.U16 R4, [R12.64] ;  /* 0x000000060c048981 */ /* 0x0000e2000c1e1500 */
[----:B------:R-:W-:Y:S01]  /*2e930*/  PRMT R16, RZ, 0x7610, R16 ;  /* 0x00007610ff107816 */ /* 0x000fe20000000010 */
[----:B0-----:R-:W-:Y:S02]  /*2e940*/  @!P0 IMAD.MOV.U32 R12, RZ, RZ, R22 ;  /* 0x000000ffff0c8224 */ /* 0x001fe400078e0016 */
[----:B------:R-:W-:-:S05]  /*2e950*/  @!P0 IMAD.MOV.U32 R13, RZ, RZ, R24 ;  /* 0x000000ffff0d8224 */ /* 0x000fca00078e0018 */
[----:B------:R0:W3:Y:S01]  /*2e960*/  @!P0 LDG.E.U16 R3, [R12.64] ;  /* 0x000000060c038981 */ /* 0x0000e2000c1e1500 */
[----:B------:R-:W-:Y:S01]  /*2e970*/  PRMT R11, RZ, 0x7610, R11 ;  /* 0x00007610ff0b7816 */ /* 0x000fe2000000000b */
[----:B0-----:R-:W-:Y:S02]  /*2e980*/  @!P0 IMAD.MOV.U32 R12, RZ, RZ, R0 ;  /* 0x000000ffff0c8224 */ /* 0x001fe400078e0000 */
[----:B------:R-:W-:-:S05]  /*2e990*/  @!P0 IMAD.MOV.U32 R13, RZ, RZ, R18 ;  /* 0x000000ffff0d8224 */ /* 0x000fca00078e0012 */
[----:B------:R0:W3:Y:S02]  /*2e9a0*/  @!P0 LDG.E.U16 R16, [R12.64] ;  /* 0x000000060c108981 */ /* 0x0000e4000c1e1500 */
[----:B0-----:R-:W-:Y:S02]  /*2e9b0*/  @!P0 IMAD.MOV.U32 R12, RZ, RZ, R14 ;  /* 0x000000ffff0c8224 */ /* 0x001fe400078e000e */
[----:B----4-:R-:W-:-:S05]  /*2e9c0*/  @!P0 IMAD.MOV.U32 R13, RZ, RZ, R15 ;  /* 0x000000ffff0d8224 */ /* 0x010fca00078e000f */
[----:B------:R0:W4:Y:S02]  /*2e9d0*/  @!P0 LDG.E.U16 R11, [R12.64] ;  /* 0x000000060c0b8981 */ /* 0x000124000c1e1500 */
[----:B0-----:R-:W-:Y:S01]  /*2e9e0*/  PRMT R12, RZ, 0x7610, R12 ;  /* 0x00007610ff0c7816 */ /* 0x001fe2000000000c */
[----:B--2---:R-:W-:Y:S02]  /*2e9f0*/  @!P0 IMAD.MOV.U32 R14, RZ, RZ, R5 ;  /* 0x000000ffff0e8224 */ /* 0x004fe400078e0005 */
[----:B---3--:R-:W-:-:S05]  /*2ea00*/  @!P0 IMAD.MOV.U32 R15, RZ, RZ, R6 ;  /* 0x000000ffff0f8224 */ /* 0x008fca00078e0006 */
[----:B------:R-:W2:Y:S04]  /*2ea10*/  @!P0 LDG.E.U16 R12, [R14.64] ;  /* 0x000000060e0c8981 */ /* 0x000ea8000c1e1500 */
[----:B------:R-:W-:Y:S04]  /*2ea20*/  STL [R1+0x27c0], R4 ;  /* 0x0027c00401007387 */ /* 0x000fe80000100800 */
[----:B------:R0:W-:Y:S01]  /*2ea30*/  STL [R1+0x27c4], R3 ;  /* 0x0027c40301007387 */ /* 0x0001e20000100800 */
[----:B------:R-:W3:Y:S03]  /*2ea40*/  LDL R0, [R1+0xff8] ;  /* 0x000ff80001007983 */ /* 0x000ee60000100800 */
[----:B0-----:R-:W3:Y:S04]  /*2ea50*/  LDL R3, [R1+0x84c] ;  /* 0x00084c0001037983 */ /* 0x001ee80000100800 */
[----:B------:R0:W-:Y:S01]  /*2ea60*/  STL [R1+0x2794], R16 ;  /* 0x0027941001007387 */ /* 0x0001e20000100800 */
[----:B------:R-:W3:Y:S02]  /*2ea70*/  LDL R24, [R1+0xffc] ;  /* 0x000ffc0001187983 */ /* 0x000ee40000100800 */
[----:B------:R-:W3:Y:S01]  /*2ea80*/  LDL R22, [R1+0x1010] ;  /* 0x0010100001167983 */ /* 0x000ee20000100800 */
[----:B----4-:R1:W-:Y:S01]  /*2ea90*/  STL [R1+0x2798], R11 ;  /* 0x0027980b01007387 */ /* 0x0103e20000100800 */
[----:B------:R-:W4:Y:S03]  /*2eaa0*/  LDL R18, [R1+0x92c] ;  /* 0x00092c0001127983 */ /* 0x000f260000100800 */
[----:B0-----:R-:W4:Y:S01]  /*2eab0*/  LDL R16, [R1+0x930] ;  /* 0x0009300001107983 */ /* 0x001f220000100800 */
[----:B------:R-:W4:Y:S03]  /*2eac0*/  LDL R6, [R1+0x8f0] ;  /* 0x0008f00001067983 */ /* 0x000f260000100800 */
[----:B-1----:R-:W4:Y:S04]  /*2ead0*/  LDL R11, [R1+0x8ec] ;  /* 0x0008ec00010b7983 */ /* 0x002f280000100800 */
[----:B--2---:R-:W-:Y:S01]  /*2eae0*/  STL [R1+0x279c], R12 ;  /* 0x00279c0c01007387 */ /* 0x004fe20000100800 */
[----:B------:R-:W2:Y:S02]  /*2eaf0*/  LDL R5, [R1+0x8ac] ;  /* 0x0008ac0001057983 */ /* 0x000ea40000100800 */
[----:B------:R-:W2:Y:S01]  /*2eb00*/  LDL R4, [R1+0x8b0] ;  /* 0x0008b00001047983 */ /* 0x000ea20000100800 */
[----:B------:R-:W-:-:S02]  /*2eb10*/  PRMT R13, RZ, 0x7610, R13 ;  /* 0x00007610ff0d7816 */ /* 0x000fc4000000000d */
[----:B------:R-:W-:Y:S02]  /*2eb20*/  PRMT R17, RZ, 0x7610, R17 ;  /* 0x00007610ff117816 */ /* 0x000fe40000000011 */
[----:B------:R-:W-:Y:S01]  /*2eb30*/  PRMT R19, RZ, 0x7610, R19 ;  /* 0x00007610ff137816 */ /* 0x000fe20000000013 */
[----:B---3--:R-:W-:Y:S01]  /*2eb40*/  @!P0 IMAD.MOV.U32 R14, RZ, RZ, R0 ;  /* 0x000000ffff0e8224 */ /* 0x008fe200078e0000 */
[----:B------:R-:W-:Y:S02]  /*2eb50*/  PRMT R21, RZ, 0x7610, R21 ;  /* 0x00007610ff157816 */ /* 0x000fe40000000015 */
[----:B------:R-:W-:Y:S01]  /*2eb60*/  PRMT R23, RZ, 0x7610, R23 ;  /* 0x00007610ff177816 */ /* 0x000fe20000000017 */
[----:B------:R-:W3:Y:S01]  /*2eb70*/  LDL R0, [R1+0x870] ;  /* 0x0008700001007983 */ /* 0x000ee20000100800 */
[----:B------:R-:W-:-:S03]  /*2eb80*/  @!P0 IMAD.MOV.U32 R15, RZ, RZ, R3 ;  /* 0x000000ffff0f8224 */ /* 0x000fc600078e0003 */
[----:B------:R-:W3:Y:S04]  /*2eb90*/  LDL R3, [R1+0x86c] ;  /* 0x00086c0001037983 */ /* 0x000ee80000100800 */
[----:B------:R0:W3:Y:S02]  /*2eba0*/  @!P0 LDG.E.U16 R13, [R14.64] ;  /* 0x000000060e0d8981 */ /* 0x0000e4000c1e1500 */
[----:B0-----:R-:W-:Y:S02]  /*2ebb0*/  @!P0 IMAD.MOV.U32 R14, RZ, RZ, R22 ;  /* 0x000000ffff0e8224 */ /* 0x001fe400078e0016 */
[----:B------:R-:W-:-:S05]  /*2ebc0*/  @!P0 IMAD.MOV.U32 R15, RZ, RZ, R24 ;  /* 0x000000ffff0f8224 */ /* 0x000fca00078e0018 */
[----:B------:R4:W3:Y:S02]  /*2ebd0*/  @!P0 LDG.E.U16 R17, [R14.64] ;  /* 0x000000060e118981 */ /* 0x0008e4000c1e1500 */
[----:B----4-:R-:W-:Y:S02]  /*2ebe0*/  @!P0 IMAD.MOV.U32 R14, RZ, RZ, R16 ;  /* 0x000000ffff0e8224 */ /* 0x010fe400078e0010 */
[----:B------:R-:W-:-:S05]  /*2ebf0*/  @!P0 IMAD.MOV.U32 R15, RZ, RZ, R18 ;  /* 0x000000ffff0f8224 */ /* 0x000fca00078e0012 */
[----:B------:R0:W4:Y:S02]  /*2ec00*/  @!P0 LDG.E.U16 R19, [R14.64] ;  /* 0x000000060e138981 */ /* 0x000124000c1e1500 */
[----:B0-----:R-:W-:Y:S02]  /*2ec10*/  @!P0 IMAD.MOV.U32 R14, RZ, RZ, R6 ;  /* 0x000000ffff0e8224 */ /* 0x001fe400078e0006 */
[----:B------:R-:W-:-:S05]  /*2ec20*/  @!P0 IMAD.MOV.U32 R15, RZ, RZ, R11 ;  /* 0x000000ffff0f8224 */ /* 0x000fca00078e000b */
[----:B------:R2:W4:Y:S02]  /*2ec30*/  @!P0 LDG.E.U16 R21, [R14.64] ;  /* 0x000000060e158981 */ /* 0x000524000c1e1500 */
[----:B--2---:R-:W-:Y:S02]  /*2ec40*/  @!P0 IMAD.MOV.U32 R15, RZ, RZ, R5 ;  /* 0x000000ffff0f8224 */ /* 0x004fe400078e0005 */
[----:B------:R-:W-:-:S05]  /*2ec50*/  @!P0 IMAD.MOV.U32 R14, RZ, RZ, R4 ;  /* 0x000000ffff0e8224 */ /* 0x000fca00078e0004 */
[----:B------:R0:W2:Y:S01]  /*2ec60*/  @!P0 LDG.E.U16 R23, [R14.64] ;  /* 0x000000060e178981 */ /* 0x0000a2000c1e1500 */
[----:B------:R-:W-:-:S03]  /*2ec70*/  PRMT R25, RZ, 0x7610, R25 ;  /* 0x00007610ff197816 */ /* 0x000fc60000000019 */
[----:B---3--:R-:W-:Y:S01]  /*2ec80*/  STL [R1+0x27a0], R13 ;  /* 0x0027a00d01007387 */ /* 0x008fe20000100800 */
[----:B0-----:R-:W-:Y:S02]  /*2ec90*/  @!P0 IMAD.MOV.U32 R15, RZ, RZ, R3 ;  /* 0x000000ffff0f8224 */ /* 0x001fe400078e0003 */
[----:B------:R-:W-:-:S05]  /*2eca0*/  @!P0 IMAD.MOV.U32 R14, RZ, RZ, R0 ;  /* 0x000000ffff0e8224 */ /* 0x000fca00078e0000 */
[----:B------:R0:W3:Y:S04]  /*2ecb0*/  @!P0 LDG.E.U16 R25, [R14.64] ;  /* 0x000000060e198981 */ /* 0x0000e8000c1e1500 */
[----:B------:R-:W-:Y:S04]  /*2ecc0*/  STL [R1+0x27a4], R17 ;  /* 0x0027a41101007387 */ /* 0x000fe80000100800 */
[----:B----4-:R-:W-:Y:S04]  /*2ecd0*/  STL [R1+0x2780], R19 ;  /* 0x0027801301007387 */ /* 0x010fe80000100800 */
[----:B------:R-:W-:Y:S04]  /*2ece0*/  STL [R1+0x2784], R21 ;  /* 0x0027841501007387 */ /* 0x000fe80000100800 */
[----:B--2---:R1:W-:Y:S01]  /*2ecf0*/  STL [R1+0x2788], R23 ;  /* 0x0027881701007387 */ /* 0x0043e20000100800 */
[----:B------:R-:W2:Y:S03]  /*2ed00*/  LDL R3, [R1+0x1000] ;  /* 0x0010000001037983 */ /* 0x000ea60000100800 */
[----:B-1----:R-:W4:Y:S01]  /*2ed10*/  LDL.LU R23, [R1+0x4f4] ;  /* 0x0004f40001177983 */ /* 0x002f220000300800 */
[----:B------:R-:W4:Y:S02]  /*2ed20*/  LDL.LU R21, [R1+0x118] ;  /* 0x0001180001157983 */ /* 0x000f240000300800 */
[----:B------:R-:W4:Y:S02]  /*2ed30*/  LDL.LU R19, [R1+0xc8] ;  /* 0x0000c80001137983 */ /* 0x000f240000300800 */
[----:B------:R-:W4:Y:S01]  /*2ed40*/  LDL.LU R17, [R1+0xb8] ;  /* 0x0000b80001117983 */ /* 0x000f220000300800 */
[----:B------:R-:W4:Y:S01]  /*2ed50*/  LDL.LU R13, [R1+0xa8] ;  /* 0x0000a800010d7983 */ /* 0x000f220000300800 */
        /* <DEDUP_REMOVED lines=10> */
[----:B0-----:R-:W4:Y:S01]  /*2ee00*/  LDL R15, [R1+0x848] ;  /* 0x00084800010f7983 */ /* 0x001f220000100800 */
[----:B------:R-:W-:Y:S01]  /*2ee10*/  PRMT R27, RZ, 0x7610, R27 ;  /* 0x00007610ff1b7816 */ /* 0x000fe2000000001b */
[----:B---3--:R0:W-:Y:S04]  /*2ee20*/  STL [R1+0x27a8], R25 ;  /* 0x0027a81901007387 */ /* 0x0081e80000100800 */
[----:B0-----:R-:W3:Y:S01]  /*2ee30*/  LDL.LU R25, [R1+0x504] ;  /* 0x0005040001197983 */ /* 0x001ee20000300800 */
[----:B--2---:R-:W-:-:S05]  /*2ee40*/  @!P0 IMAD.MOV.U32 R14, RZ, RZ, R3 ;  /* 0x000000ffff0e8224 */ /* 0x004fca00078e0003 */
[----:B----4-:R0:W2:Y:S04]  /*2ee50*/  @!P0 LDG.E.U16 R27, [R14.64] ;  /* 0x000000060e1b8981 */ /* 0x0100a8000c1e1500 */
[----:B0-----:R-:W4:Y:S01]  /*2ee60*/  LDL R15, [R1+0x100c] ;  /* 0x00100c00010f7983 */ /* 0x001f220000100800 */
[----:B------:R-:W-:-:S03]  /*2ee70*/  PRMT R29, RZ, 0x7610, R29 ;  /* 0x00007610ff1d7816 */ /* 0x000fc6000000001d */
[----:B------:R-:W0:Y:S04]  /*2ee80*/  S2R R28, SR_TID.X ;  /* 0x00000000001c7919 */ /* 0x000e280000002100 */
[----:B--2---:R1:W-:Y:S01]  /*2ee90*/  STL [R1+0x27ac], R27 ;  /* 0x0027ac1b01007387 */ /* 0x0043e20000100800 */
[----:B----4-:R-:W-:Y:S02]  /*2eea0*/  @!P0 IMAD.MOV.U32 R14, RZ, RZ, R15 ;  /* 0x000000ffff0e8224 */ /* 0x010fe400078e000f */
[----:B------:R-:W-:Y:S01]  /*2eeb0*/  @!P0 IMAD.MOV.U32 R15, RZ, RZ, R2 ;  /* 0x000000ffff0f8224 */ /* 0x000fe200078e0002 */
[----:B-1----:R-:W2:Y:S01]  /*2eec0*/  LDL.LU R27, [R1+0x514] ;  /* 0x00051400011b7983 */ /* 0x002ea20000300800 */
[----:B------:R1:W-:Y:S03]  /*2eed0*/  STL [R1+0x1458], R2 ;  /* 0x0014580201007387 */ /* 0x0003e60000100800 */
[----:B------:R4:W2:Y:S04]  /*2eee0*/  @!P0 LDG.E.U16 R29, [R14.64] ;  /* 0x000000060e1d8981 */ /* 0x0008a8000c1e1500 */
[----:B-1----:R-:W2:Y:S01]  /*2eef0*/  LDL.LU R2, [R1+0x524] ;  /* 0x0005240001027983 */ /* 0x002ea20000300800 */
[----:B----4-:R-:W4:Y:S01]  /*2ef00*/  LDL.LU R15, [R1+0x534] ;  /* 0x00053400010f7983 */ /* 0x010f220000300800 */
[----:B0-----:R-:W-:-:S05]  /*2ef10*/  LOP3.LUT R28, R28, 0x3f, RZ, 0xc0, !PT ;  /* 0x0000003f1c1c7812 */ /* 0x001fca00078ec0ff */
[----:B------:R-:W-:-:S05]  /*2ef20*/  IMAD.SHL.U32 R3, R28, 0x2, RZ ;  /* 0x000000021c037824 */ /* 0x000fca00078e00ff */
[----:B------:R-:W-:-:S05]  /*2ef30*/  LOP3.LUT R3, R3, 0x40, RZ, 0x3c, !PT ;  /* 0x0000004003037812 */ /* 0x000fca00078e3cff */
[----:B----4-:R-:W-:Y:S01]  /*2ef40*/  STS.U16 [R3+0x1e00], R15 ;  /* 0x001e000f03007388 */ /* 0x010fe20000000400 */
[----:B--2---:R-:W-:Y:S02]  /*2ef50*/  STS.U16 [R3+0x2200], R2 ;  /* 0x0022000203007388 */ /* 0x004fe40000000400 */
[----:B------:R-:W-:Y:S02]  /*2ef60*/  STS.U16 [R3+0x2600], R27 ;  /* 0x0026001b03007388 */ /* 0x000fe40000000400 */
[----:B---3--:R-:W-:Y:S01]  /*2ef70*/  STS.U16 [R3+0x2a00], R25 ;  /* 0x002a001903007388 */ /* 0x008fe20000000400 */
        /* <DEDUP_REMOVED lines=8> */
[----:B------:R0:W-:Y:S01]  /*2f000*/  STS.U16 [R3+0x4e00], R4 ;  /* 0x004e000403007388 */ /* 0x0001e20000000400 */
[----:B------:R1:W-:Y:S02]  /*2f010*/  STS.U16 [R3+0x5200], R5 ;  /* 0x0052000503007388 */ /* 0x0003e40000000400 */
[----:B------:R2:W-:Y:S02]  /*2f020*/  STS.U16 [R3+0x5600], R6 ;  /* 0x0056000603007388 */ /* 0x0005e40000000400 */
[----:B------:R3:W-:Y:S01]  /*2f030*/  STS.U16 [R3+0x5a00], R18 ;  /* 0x005a001203007388 */ /* 0x0007e20000000400 */
[----:B------:R-:W-:Y:S01]  /*2f040*/  STS.U16 [R3+0x5e00], R22 ;  /* 0x005e001603007388 */ /* 0x000fe20000000400 */
[----:B------:R3:W-:Y:S03]  /*2f050*/  STS.U16 [R3+0x6200], R24 ;  /* 0x0062001803007388 */ /* 0x0007e60000000400 */
[----:B0-----:R-:W4:Y:S01]  /*2f060*/  LDL.LU R4, [R1+0x588] ;  /* 0x0005880001047983 */ /* 0x001f220000300800 */
[----:B-1----:R-:W4:Y:S02]  /*2f070*/  LDL.LU R5, [R1+0x57c] ;  /* 0x00057c0001057983 */ /* 0x002f240000300800 */
[----:B--2---:R-:W2:Y:S02]  /*2f080*/  LDL.LU R6, [R1+0x570] ;  /* 0x0005700001067983 */ /* 0x004ea40000300800 */
[----:B---3--:R-:W3:Y:S01]  /*2f090*/  LDL.LU R18, [R1+0x564] ;  /* 0x0005640001127983 */ /* 0x008ee20000300800 */
[----:B------:R-:W3:Y:S01]  /*2f0a0*/  LDL.LU R24, [R1+0x558] ;  /* 0x0005580001187983 */ /* 0x000ee20000300800 */
[----:B------:R-:W3:Y:S02]  /*2f0b0*/  LDL.LU R14, [R1+0x4f0] ;  /* 0x0004f000010e7983 */ /* 0x000ee40000300800 */
[----:B------:R-:W3:Y:S02]  /*2f0c0*/  LDL.LU R15, [R1+0x114] ;  /* 0x00011400010f7983 */ /* 0x000ee40000300800 */
[----:B------:R-:W3:Y:S01]  /*2f0d0*/  LDL.LU R2, [R1+0xc4] ;  /* 0x0000c40001027983 */ /* 0x000ee20000300800 */
[----:B------:R-:W3:Y:S01]  /*2f0e0*/  LDL.LU R25, [R1+0xb4] ;  /* 0x0000b40001197983 */ /* 0x000ee20000300800 */
[----:B------:R-:W3:Y:S02]  /*2f0f0*/  LDL.LU R23, [R1+0xa4] ;  /* 0x0000a40001177983 */ /* 0x000ee40000300800 */
[----:B------:R-:W3:Y:S02]  /*2f100*/  LDL.LU R21, [R1+0x94] ;  /* 0x0000940001157983 */ /* 0x000ee40000300800 */
[----:B------:R-:W3:Y:S01]  /*2f110*/  LDL.LU R19, [R1+0x84] ;  /* 0x0000840001137983 */ /* 0x000ee20000300800 */
[----:B------:R-:W3:Y:S01]  /*2f120*/  LDL.LU R17, [R1+0x74] ;  /* 0x0000740001117983 */ /* 0x000ee20000300800 */
[----:B------:R-:W3:Y:S02]  /*2f130*/  LDL.LU R13, [R1+0x64] ;  /* 0x00006400010d7983 */ /* 0x000ee40000300800 */
[----:B------:R-:W3:Y:S01]  /*2f140*/  LDL.LU R12, [R1+0x54] ;  /* 0x00005400010c7983 */ /* 0x000ee20000300800 */
[----:B------:R0:W-:Y:S01]  /*2f150*/  STS.U16 [R3+0x6600], R0 ;  /* 0x0066000003007388 */ /* 0x0001e20000000400 */
[----:B------:R-:W3:Y:S02]  /*2f160*/  LDL.LU R11, [R1+0x44] ;  /* 0x00004400010b7983 */ /* 0x000ee40000300800 */
[----:B------:R1:W-:Y:S02]  /*2f170*/  STS.U16 [R3+0x6a00], R26 ;  /* 0x006a001a03007388 */ /* 0x0003e40000000400 */
[----:B------:R1:W-:Y:S01]  /*2f180*/  STS.U16 [R3+0x6e00], R20 ;  /* 0x006e001403007388 */ /* 0x0003e20000000400 */
[----:B------:R1:W-:Y:S01]  /*2f190*/  STS.U16 [R3+0x7200], R10 ;  /* 0x0072000a03007388 */ /* 0x0003e20000000400 */
[----:B------:R-:W-:-:S03]  /*2f1a0*/  IMAD.SHL.U32 R27, R28, 0x2, RZ ;  /* 0x000000021c1b7824 */ /* 0x000fc600078e00ff */
[----:B0-----:R-:W3:Y:S01]  /*2f1b0*/  LDL.LU R0, [R1+0x34] ;  /* 0x0000340001007983 */ /* 0x001ee20000300800 */
[----:B-1----:R-:W3:Y:S03]  /*2f1c0*/  LDL.LU R26, [R1+0x500] ;  /* 0x00050000011a7983 */ /* 0x002ee60000300800 */
[----:B------:R-:W3:Y:S04]  /*2f1d0*/  LDL.LU R20, [R1+0x510] ;  /* 0x0005100001147983 */ /* 0x000ee80000300800 */
[----:B------:R-:W3:Y:S01]  /*2f1e0*/  LDL.LU R10, [R1+0x520] ;  /* 0x00052000010a7983 */ /* 0x000ee20000300800 */
[----:B------:R-:W3:Y:S02]  /*2f1f0*/  LDL.LU R16, [R1+0x24] ;  /* 0x0000240001107983 */ /* 0x000ee40000300800 */
[----:B------:R-:W3:Y:S02]  /*2f200*/  LDL.LU R22, [R1+0x14] ;  /* 0x0000140001167983 */ /* 0x000ee40000300800 */
[----:B------:R-:W3:Y:S01]  /*2f210*/  LDL.LU R28, [R1+0x4] ;  /* 0x00000400011c7983 */ /* 0x000ee20000300800 */
[----:B------:R0:W-:Y:S01]  /*2f220*/  STS.U16 [R3+0x7600], R9 ;  /* 0x0076000903007388 */ /* 0x0001e20000000400 */
[----:B------:R1:W-:Y:S02]  /*2f230*/  STS.U16 [R3+0x7a00], R8 ;  /* 0x007a000803007388 */ /* 0x0003e40000000400 */
[----:B------:R1:W-:Y:S01]  /*2f240*/  STS.U16 [R3+0x7e00], R7 ;  /* 0x007e000703007388 */ /* 0x0003e20000000400 */
[----:B0-----:R-:W3:Y:S01]  /*2f250*/  LDL.LU R9, [R1+0x530] ;  /* 0x0005300001097983 */ /* 0x001ee20000300800 */
[----:B-1----:R-:W3:Y:S02]  /*2f260*/  LDL.LU R8, [R1+0x540] ;  /* 0x0005400001087983 */ /* 0x002ee40000300800 */
[----:B------:R-:W3:Y:S02]  /*2f270*/  LDL.LU R3, [R1+0x27c4] ;  /* 0x0027c40001037983 */ /* 0x000ee40000300800 */
[----:B------:R-:W3:Y:S01]  /*2f280*/  LDL.LU R7, [R1+0x54c] ;  /* 0x00054c0001077983 */ /* 0x000ee20000300800 */
[----:B------:R-:W-:-:S05]  /*2f290*/  LOP3.LUT R27, R27, 0x50, RZ, 0x3c, !PT ;  /* 0x000000501b1b7812 */ /* 0x000fca00078e3cff */
[----:B----4-:R0:W-:Y:S01]  /*2f2a0*/  STS.U16 [R27+0x280], R4 ;  /* 0x000280041b007388 */ /* 0x0101e20000000400 */
[----:B------:R1:W-:Y:S02]  /*2f2b0*/  STS.U16 [R27+0x680], R5 ;  /* 0x000680051b007388 */ /* 0x0003e40000000400 */
[----:B--2---:R2:W-:Y:S02]  /*2f2c0*/  STS.U16 [R27+0xa80], R6 ;  /* 0x000a80061b007388 */ /* 0x0045e40000000400 */
[----:B---3--:R2:W-:Y:S01]  /*2f2d0*/  STS.U16 [R27+0xe80], R18 ;  /* 0x000e80121b007388 */ /* 0x0085e20000000400 */
[----:B------:R4:W-:Y:S04]  /*2f2e0*/  STS.U16 [R27+0x1280], R24 ;  /* 0x001280181b007388 */ /* 0x0009e80000000400 */
[----:B0-----:R-:W3:Y:S01]  /*2f2f0*/  LDL.LU R4, [R1+0x27c0] ;  /* 0x0027c00001047983 */ /* 0x001ee20000300800 */
[----:B-1----:R-:W3:Y:S02]  /*2f300*/  LDL.LU R5, [R1+0x27bc] ;  /* 0x0027bc0001057983 */ /* 0x002ee40000300800 */
[----:B--2---:R-:W2:Y:S01]  /*2f310*/  LDL.LU R6, [R1+0x27b8] ;  /* 0x0027b80001067983 */ /* 0x004ea20000300800 */
[----:B------:R-:W2:Y:S04]  /*2f320*/  LDL.LU R18, [R1+0x27b4] ;  /* 0x0027b40001127983 */ /* 0x000ea80000300800 */
[----:B----4-:R-:W4:Y:S04]  /*2f330*/  LDL.LU R24, [R1+0x27b0] ;  /* 0x0027b00001187983 */ /* 0x010f280000300800 */
        /* <DEDUP_REMOVED lines=8> */
[----:B------:R-:W-:Y:S01]  /*2f3c0*/  STS.U16 [R27+0x3680], R2 ;  /* 0x003680021b007388 */ /* 0x000fe20000000400 */
[----:B------:R0:W-:Y:S02]  /*2f3d0*/  STS.U16 [R27+0x3a80], R25 ;  /* 0x003a80191b007388 */ /* 0x0001e40000000400 */
[----:B------:R-:W-:Y:S02]  /*2f3e0*/  STS.U16 [R27+0x3e80], R23 ;  /* 0x003e80171b007388 */ /* 0x000fe40000000400 */
[----:B------:R-:W-:Y:S01]  /*2f3f0*/  STS.U16 [R27+0x4280], R21 ;  /* 0x004280151b007388 */ /* 0x000fe20000000400 */
[----:B------:R-:W-:Y:S01]  /*2f400*/  STS.U16 [R27+0x4680], R19 ;  /* 0x004680131b007388 */ /* 0x000fe20000000400 */
[----:B------:R-:W-:Y:S02]  /*2f410*/  STS.U16 [R27+0x4a80], R17 ;  /* 0x004a80111b007388 */ /* 0x000fe40000000400 */
[----:B------:R-:W-:Y:S02]  /*2f420*/  STS.U16 [R27+0x4e80], R13 ;  /* 0x004e800d1b007388 */ /* 0x000fe40000000400 */
[----:B------:R-:W-:Y:S01]  /*2f430*/  STS.U16 [R27+0x5280], R12 ;  /* 0x0052800c1b007388 */ /* 0x000fe20000000400 */
[----:B------:R-:W-:Y:S01]  /*2f440*/  STS.U16 [R27+0x5680], R11 ;  /* 0x0056800b1b007388 */ /* 0x000fe20000000400 */
[----:B------:R1:W-:Y:S03]  /*2f450*/  STS.U16 [R27+0x5a80], R0 ;  /* 0x005a80001b007388 */ /* 0x0003e60000000400 */
[----:B0-----:R-:W3:Y:S04]  /*2f460*/  LDL.LU R25, [R1+0x584] ;  /* 0x0005840001197983 */ /* 0x001ee80000300800 */
[----:B-1----:R-:W0:Y:S04]  /*2f470*/  S2R R0, SR_TID.X ;  /* 0x0000000000007919 */ /* 0x002e280000002100 */
[----:B------:R-:W3:Y:S01]  /*2f480*/  LDL.LU R17, [R1+0x578] ;  /* 0x0005780001117983 */ /* 0x000ee20000300800 */
[----:B------:R-:W3:Y:S02]  /*2f490*/  LDL.LU R13, [R1+0x56c] ;  /* 0x00056c00010d7983 */ /* 0x000ee40000300800 */
[----:B------:R-:W3:Y:S02]  /*2f4a0*/  LDL.LU R12, [R1+0x560] ;  /* 0x00056000010c7983 */ /* 0x000ee40000300800 */
[----:B------:R1:W-:Y:S01]  /*2f4b0*/  STS.U16 [R27+0x5e80], R16 ;  /* 0x005e80101b007388 */ /* 0x0003e20000000400 */
[----:B------:R-:W3:Y:S04]  /*2f4c0*/  LDL.LU R11, [R1+0x554] ;  /* 0x00055400010b7983 */ /* 0x000ee80000300800 */
[----:B------:R1:W-:Y:S04]  /*2f4d0*/  STS.U16 [R27+0x6280], R22 ;  /* 0x006280161b007388 */ /* 0x0003e80000000400 */
[----:B-1----:R-:W3:Y:S01]  /*2f4e0*/  LDL.LU R16, [R1+0x548] ;  /* 0x0005480001107983 */ /* 0x002ee20000300800 */
[----:B------:R-:W3:Y:S01]  /*2f4f0*/  LDL.LU R22, [R1+0x53c] ;  /* 0x00053c0001167983 */ /* 0x000ee20000300800 */
[----:B0-----:R-:W-:-:S02]  /*2f500*/  LOP3.LUT R15, R0, 0x3f, RZ, 0xc0, !PT ;  /* 0x0000003f000f7812 */ /* 0x001fc400078ec0ff */
        /* <DEDUP_REMOVED lines=9> */
[----:B------:R-:W3:Y:S03]  /*2f5a0*/  LDL.LU R21, [R1+0x30] ;  /* 0x0000300001157983 */ /* 0x000ee60000300800 */
[----:B------:R0:W-:Y:S01]  /*2f5b0*/  STS.U16 [R27+0x6680], R28 ;  /* 0x0066801c1b007388 */ /* 0x0001e20000000400 */
[----:B------:R-:W3:Y:S02]  /*2f5c0*/  LDL.LU R19, [R1+0x20] ;  /* 0x0000200001137983 */ /* 0x000ee40000300800 */
[----:B------:R-:W-:Y:S01]  /*2f5d0*/  IMAD.SHL.U32 R23, R15, 0x2, RZ ;  /* 0x000000020f177824 */ /* 0x000fe200078e00ff */
[----:B0-----:R-:W3:Y:S04]  /*2f5e0*/  LDL.LU R28, [R1+0x10] ;  /* 0x00001000011c7983 */ /* 0x001ee80000300800 */
[----:B------:R-:W-:Y:S01]  /*2f5f0*/  LOP3.LUT R23, R23, 0x60, RZ, 0x3c, !PT ;  /* 0x0000006017177812 */ /* 0x000fe200078e3cff */
[----:B----4-:R0:W-:Y:S01]  /*2f600*/  STS.U16 [R27+0x6a80], R24 ;  /* 0x006a80181b007388 */ /* 0x0101e20000000400 */
[----:B--2---:R1:W-:Y:S02]  /*2f610*/  STS.U16 [R27+0x6e80], R18 ;  /* 0x006e80121b007388 */ /* 0x0043e40000000400 */
[----:B------:R2:W-:Y:S02]  /*2f620*/  STS.U16 [R27+0x7280], R6 ;  /* 0x007280061b007388 */ /* 0x0005e40000000400 */
[----:B---3--:R4:W-:Y:S01]  /*2f630*/  STS.U16 [R27+0x7680], R5 ;  /* 0x007680051b007388 */ /* 0x0089e20000000400 */
[----:B------:R4:W-:Y:S01]  /*2f640*/  STS.U16 [R27+0x7a80], R4 ;  /* 0x007a80041b007388 */ /* 0x0009e20000000400 */
[----:B------:R4:W-:Y:S03]  /*2f650*/  STS.U16 [R27+0x7e80], R3 ;  /* 0x007e80031b007388 */ /* 0x0009e60000000400 */
[----:B0-----:R-:W3:Y:S01]  /*2f660*/  LDL.LU R24, [R1+0xc0] ;  /* 0x0000c00001187983 */ /* 0x001ee20000300800 */
[----:B-1----:R-:W3:Y:S02]  /*2f670*/  LDL.LU R18, [R1+0x110] ;  /* 0x0001100001127983 */ /* 0x002ee40000300800 */
[----:B--2---:R-:W2:Y:S01]  /*2f680*/  LDL.LU R6, [R1+0x4dc] ;  /* 0x0004dc0001067983 */ /* 0x004ea20000300800 */
[----:B----4-:R-:W4:Y:S04]  /*2f690*/  LDL.LU R5, [R1+0x4fc] ;  /* 0x0004fc0001057983 */ /* 0x010f280000300800 */
[----:B------:R-:W2:Y:S01]  /*2f6a0*/  LDL.LU R4, [R1+0x50c] ;  /* 0x00050c0001047983 */ /* 0x000ea20000300800 */
[----:B------:R-:W2:Y:S02]  /*2f6b0*/  LDL.LU R27, [R1+0x27ac] ;  /* 0x0027ac00011b7983 */ /* 0x000ea40000300800 */
[----:B------:R-:W2:Y:S01]  /*2f6c0*/  LDL.LU R3, [R1+0x51c] ;  /* 0x00051c0001037983 */ /* 0x000ea20000300800 */
[----:B------:R0:W-:Y:S04]  /*2f6d0*/  STS.U16 [R23+0x300], R25 ;  /* 0x0003001917007388 */ /* 0x0001e80000000400 */
[----:B0-----:R-:W3:Y:S04]  /*2f6e0*/  LDL.LU R25, [R1+0x27a8] ;  /* 0x0027a80001197983 */ /* 0x001ee80000300800 */
[----:B------:R0:W-:Y:S01]  /*2f6f0*/  STS.U16 [R23+0x700], R17 ;  /* 0x0007001117007388 */ /* 0x0001e20000000400 */
[----:B------:R1:W-:Y:S02]  /*2f700*/  STS.U16 [R23+0xb00], R13 ;  /* 0x000b000d17007388 */ /* 0x0003e40000000400 */
[----:B------:R1:W-:Y:S02]  /*2f710*/  STS.U16 [R23+0xf00], R12 ;  /* 0x000f000c17007388 */ /* 0x0003e40000000400 */
[----:B------:R1:W-:Y:S01]  /*2f720*/  STS.U16 [R23+0x1300], R11 ;  /* 0x0013000b17007388 */ /* 0x0003e20000000400 */
[----:B0-----:R-:W3:Y:S01]  /*2f730*/  LDL.LU R17, [R1+0x27a4] ;  /* 0x0027a40001117983 */ /* 0x001ee20000300800 */
[----:B-1----:R-:W3:Y:S02]  /*2f740*/  LDL.LU R13, [R1+0x27a0] ;  /* 0x0027a000010d7983 */ /* 0x002ee40000300800 */
[----:B------:R-:W3:Y:S02]  /*2f750*/  LDL.LU R12, [R1+0x279c] ;  /* 0x00279c00010c7983 */ /* 0x000ee40000300800 */
[----:B------:R-:W3:Y:S01]  /*2f760*/  LDL.LU R11, [R1+0x2798] ;  /* 0x00279800010b7983 */ /* 0x000ee20000300800 */
[----:B------:R0:W-:Y:S01]  /*2f770*/  STS.U16 [R23+0x1700], R16 ;  /* 0x0017001017007388 */ /* 0x0001e20000000400 */
[----:B------:R1:W-:Y:S03]  /*2f780*/  STS.U16 [R23+0x1b00], R22 ;  /* 0x001b001617007388 */ /* 0x0003e60000000400 */
[----:B0-----:R-:W3:Y:S01]  /*2f790*/  LDL.LU R16, [R1+0x2794] ;  /* 0x0027940001107983 */ /* 0x001ee20000300800 */
[----:B-1----:R-:W3:Y:S03]  /*2f7a0*/  LDL.LU R22, [R1+0x2790] ;  /* 0x0027900001167983 */ /* 0x002ee60000300800 */
[----:B------:R0:W-:Y:S04]  /*2f7b0*/  STS.U16 [R23+0x1f00], R0 ;  /* 0x001f000017007388 */ /* 0x0001e80000000400 */
[----:B0-----:R-:W3:Y:S04]  /*2f7c0*/  LDL.LU R0, [R1+0x278c] ;  /* 0x00278c0001007983 */ /* 0x001ee80000300800 */
[----:B--2---:R-:W-:Y:S01]  /*2f7d0*/  STS.U16 [R23+0x2300], R3 ;  /* 0x0023000317007388 */ /* 0x004fe20000000400 */
[----:B------:R-:W-:Y:S02]  /*2f7e0*/  STS.U16 [R23+0x2700], R4 ;  /* 0x0027000417007388 */ /* 0x000fe40000000400 */
[----:B----4-:R-:W-:Y:S02]  /*2f7f0*/  STS.U16 [R23+0x2b00], R5 ;  /* 0x002b000517007388 */ /* 0x010fe40000000400 */
[----:B------:R-:W-:Y:S01]  /*2f800*/  STS.U16 [R23+0x2f00], R6 ;  /* 0x002f000617007388 */ /* 0x000fe20000000400 */
[----:B---3--:R-:W-:Y:S01]  /*2f810*/  STS.U16 [R23+0x3300], R18 ;  /* 0x0033001217007388 */ /* 0x008fe20000000400 */
        /* <DEDUP_REMOVED lines=8> */
[----:B------:R-:W-:Y:S02]  /*2f8a0*/  STS.U16 [R23+0x5700], R2 ;  /* 0x0057000217007388 */ /* 0x000fe40000000400 */
[----:B------:R0:W-:Y:S02]  /*2f8b0*/  STS.U16 [R23+0x5b00], R21 ;  /* 0x005b001517007388 */ /* 0x0001e40000000400 */
[----:B------:R1:W-:Y:S01]  /*2f8c0*/  STS.U16 [R23+0x5f00], R19 ;  /* 0x005f001317007388 */ /* 0x0003e20000000400 */
[----:B------:R2:W-:Y:S04]  /*2f8d0*/  STS.U16 [R23+0x6300], R28 ;  /* 0x0063001c17007388 */ /* 0x0005e80000000400 */
[----:B0-----:R-:W3:Y:S01]  /*2f8e0*/  LDL.LU R21, [R1+0x580] ;  /* 0x0005800001157983 */ /* 0x001ee20000300800 */
[----:B-1----:R-:W4:Y:S02]  /*2f8f0*/  LDL.LU R19, [R1+0x574] ;  /* 0x0005740001137983 */ /* 0x002f240000300800 */
[----:B--2---:R-:W2:Y:S01]  /*2f900*/  LDL.LU R28, [R1+0x568] ;  /* 0x00056800011c7983 */ /* 0x004ea20000300800 */
[----:B------:R0:W-:Y:S04]  /*2f910*/  STS.U16 [R23+0x6700], R0 ;  /* 0x0067000017007388 */ /* 0x0001e80000000400 */
[----:B0-----:R-:W2:Y:S01]  /*2f920*/  LDL.LU R0, [R1+0x55c] ;  /* 0x00055c0001007983 */ /* 0x001ea20000300800 */
        /* <DEDUP_REMOVED lines=13> */
[----:B------:R-:W2:Y:S01]  /*2fa00*/  LDL.LU R2, [R1+0xc] ;  /* 0x00000c0001027983 */ /* 0x000ea20000300800 */
        /* <DEDUP_REMOVED lines=11> */
[----:B------:R-:W2:Y:S02]  /*2fac0*/  LDL.LU R23, [R1+0x2788] ;  /* 0x0027880001177983 */ /* 0x000ea40000300800 */
[----:B------:R-:W2:Y:S02]  /*2fad0*/  LDL.LU R17, [R1+0x550] ;  /* 0x0005500001117983 */ /* 0x000ea40000300800 */
[----:B------:R-:W-:-:S05]  /*2fae0*/  IMAD.SHL.U32 R15, R15, 0x2, RZ ;  /* 0x000000020f0f7824 */ /* 0x000fca00078e00ff */
[----:B------:R-:W-:-:S05]  /*2faf0*/  LOP3.LUT R15, R15, 0x70, RZ, 0x3c, !PT ;  /* 0x000000700f0f7812 */ /* 0x000fca00078e3cff */
[----:B---3--:R0:W-:Y:S01]  /*2fb00*/  STS.U16 [R15+0x380], R21 ;  /* 0x000380150f007388 */ /* 0x0081e20000000400 */
[----:B----4-:R1:W-:Y:S02]  /*2fb10*/  STS.U16 [R15+0x780], R19 ;  /* 0x000780130f007388 */ /* 0x0103e40000000400 */
[----:B--2---:R2:W-:Y:S01]  /*2fb20*/  STS.U16 [R15+0xb80], R28 ;  /* 0x000b801c0f007388 */ /* 0x0045e20000000400 */
[----:B0-----:R-:W3:Y:S01]  /*2fb30*/  LDL.LU R21, [R1+0x2784] ;  /* 0x0027840001157983 */ /* 0x001ee20000300800 */
[----:B-1----:R-:W4:Y:S03]  /*2fb40*/  LDL.LU R19, [R1+0x2780] ;  /* 0x0027800001137983 */ /* 0x002f260000300800 */
[----:B--2---:R-:W2:Y:S04]  /*2fb50*/  LDL.LU R28, [R1+0x277c] ;  /* 0x00277c00011c7983 */ /* 0x004ea80000300800 */
[----:B------:R0:W-:Y:S04]  /*2fb60*/  STS.U16 [R15+0xf80], R0 ;  /* 0x000f80000f007388 */ /* 0x0001e80000000400 */
[----:B0-----:R-:W2:Y:S04]  /*2fb70*/  LDL.LU R0, [R1+0x2778] ;  /* 0x0027780001007983 */ /* 0x001ea80000300800 */
[----:B------:R-:W-:Y:S01]  /*2fb80*/  STS.U16 [R15+0x1380], R17 ;  /* 0x001380110f007388 */ /* 0x000fe20000000400 */
[----:B------:R-:W-:Y:S02]  /*2fb90*/  STS.U16 [R15+0x1780], R13 ;  /* 0x0017800d0f007388 */ /* 0x000fe40000000400 */
[----:B------:R-:W-:Y:S02]  /*2fba0*/  STS.U16 [R15+0x1b80], R12 ;  /* 0x001b800c0f007388 */ /* 0x000fe40000000400 */
[----:B------:R-:W-:Y:S01]  /*2fbb0*/  STS.U16 [R15+0x1f80], R11 ;  /* 0x001f800b0f007388 */ /* 0x000fe20000000400 */
[----:B------:R-:W-:Y:S01]  /*2fbc0*/  STS.U16 [R15+0x2380], R16 ;  /* 0x002380100f007388 */ /* 0x000fe20000000400 */
[----:B------:R-:W-:Y:S02]  /*2fbd0*/  STS.U16 [R15+0x2780], R22 ;  /* 0x002780160f007388 */ /* 0x000fe40000000400 */
[----:B------:R-:W-:Y:S02]  /*2fbe0*/  STS.U16 [R15+0x2b80], R3 ;  /* 0x002b80030f007388 */ /* 0x000fe40000000400 */
[----:B------:R0:W-:Y:S02]  /*2fbf0*/  STS.U16 [R15+0x2f80], R4 ;  /* 0x002f80040f007388 */ /* 0x0001e40000000400 */
[----:B0-----:R-:W3:Y:S04]  /*2fc00*/  LDL R4, [R1+0x4d0] ;  /* 0x0004d00001047983 */ /* 0x001ee80000100800 */
        /* <DEDUP_REMOVED lines=8> */
[----:B------:R-:W-:Y:S04]  /*2fc90*/  STS.U16 [R15+0x5380], R20 ;  /* 0x005380140f007388 */ /* 0x000fe80000000400 */
[----:B--2---:R0:W-:Y:S01]  /*2fca0*/  STS.U16 [R15+0x5780], R0 ;  /* 0x005780000f007388 */ /* 0x0041e20000000400 */
[----:B------:R-:W-:Y:S02]  /*2fcb0*/  STS.U16 [R15+0x5b80], R26 ;  /* 0x005b801a0f007388 */ /* 0x000fe40000000400 */
[----:B------:R-:W-:Y:S02]  /*2fcc0*/  STS.U16 [R15+0x5f80], R14 ;  /* 0x005f800e0f007388 */ /* 0x000fe40000000400 */
[----:B------:R1:W-:Y:S01]  /*2fcd0*/  STS.U16 [R15+0x6380], R2 ;  /* 0x006380020f007388 */ /* 0x0003e20000000400 */
[----:B------:R-:W-:Y:S01]  /*2fce0*/  STS.U16 [R15+0x6780], R28 ;  /* 0x0067801c0f007388 */ /* 0x000fe20000000400 */
[----:B----4-:R-:W-:Y:S02]  /*2fcf0*/  STS.U16 [R15+0x6b80], R19 ;  /* 0x006b80130f007388 */ /* 0x010fe40000000400 */
[----:B---3--:R-:W-:Y:S01]  /*2fd00*/  STS.U16 [R15+0x6f80], R21 ;  /* 0x006f80150f007388 */ /* 0x008fe20000000400 */
[----:B------:R-:W-:Y:S04]  /*2fd10*/  STS.U16 [R15+0x7380], R23 ;  /* 0x007380170f007388 */ /* 0x000fe80000000400 */
[----:B------:R-:W-:Y:S01]  /*2fd20*/  STS.U16 [R15+0x7780], R25 ;  /* 0x007780190f007388 */ /* 0x000fe20000000400 */
[----:B------:R-:W-:Y:S02]  /*2fd30*/  STS.U16 [R15+0x7b80], R27 ;  /* 0x007b801b0f007388 */ /* 0x000fe40000000400 */
[----:B------:R-:W-:Y:S02]  /*2fd40*/  STS.U16 [R15+0x7f80], R29 ;  /* 0x007f801d0f007388 */ /* 0x000fe40000000400 */
[----:B------:R-:W-:Y:S06]  /*2fd50*/  BAR.SYNC.DEFER_BLOCKING 0x0 ;  /* 0x0000000000007b1d */ /* 0x000fec0000010000 */
[----:B0-----:R-:W0:Y:S04]  /*2fd60*/  S2R R0, SR_TID.X ;  /* 0x0000000000007919 */ /* 0x001e280000002100 */
[----:B------:R-:W2:Y:S04]  /*2fd70*/  LDSM.16.M88.4 R8, [R4] ;  /* 0x000000000408783b */ /* 0x000ea80000000200 */
[----:B------:R-:W-:Y:S04]  /*2fd80*/  LDSM.16.M88.4 R12, [R4+0x1000] ;  /* 0x00100000040c783b */ /* 0x000fe80000000200 */
[----:B------:R-:W-:Y:S01]  /*2fd90*/  LDSM.16.M88.4 R24, [R4+0x1800] ;  /* 0x001800000418783b */ /* 0x000fe20000000200 */
[C---:B0-----:R-:W-:Y:S01]  /*2fda0*/  LOP3.LUT R7, R0.reuse, 0x7, RZ, 0xc0, !PT ;  /* 0x0000000700077812 */ /* 0x041fe200078ec0ff */
[----:B------:R-:W-:-:S04]  /*2fdb0*/  IMAD.SHL.U32 R22, R0, 0x2, RZ ;  /* 0x0000000200167824 */ /* 0x000fc800078e00ff */
[----:B-1----:R-:W-:Y:S02]  /*2fdc0*/  IMAD R2, R7, 0x90, RZ ;  /* 0x0000009007027824 */ /* 0x002fe400078e02ff */
[----:B------:R-:W-:-:S03]  /*2fdd0*/  IMAD.SHL.U32 R20, R0, 0x40, RZ ;  /* 0x0000004000147824 */ /* 0x000fc600078e00ff */
[----:B------:R-:W-:-:S04]  /*2fde0*/  LOP3.LUT R0, R2, 0x10, R22, 0x78, !PT ;  /* 0x0000001002007812 */ /* 0x000fc800078e7816 */
[----:B------:R-:W-:Y:S01]  /*2fdf0*/  LOP3.LUT R0, R0, 0x400, R20, 0xf8, !PT ;  /* 0x0000040000007812 */ /* 0x000fe200078ef814 */
[----:B------:R0:W-:Y:S04]  /*2fe00*/  STL [R1+0x2690], R2 ;  /* 0x0026900201007387 */ /* 0x0001e80000100800 */
[----:B------:R-:W-:Y:S04]  /*2fe10*/  STL [R1+0x2488], R0 ;  /* 0x0024880001007387 */ /* 0x000fe80000100800 */
[----:B------:R1:W-:Y:S04]  /*2fe20*/  LDSM.16.MT88.4 R16, [R0+0x8000] ;  /* 0x008000000010783b */ /* 0x0003e80000004200 */
[----:B--2---:R-:W-:Y:S01]  /*2fe30*/  STL.64 [R1+0xc0], R8 ;  /* 0x0000c00801007387 */ /* 0x004fe20000100a00 */
[----:B0-----:R-:W-:-:S02]  /*2fe40*/  IMAD.MOV.U32 R2, RZ, RZ, R8 ;  /* 0x000000ffff027224 */ /* 0x001fc400078e0008 */
[----:B------:R-:W-:Y:S02]  /*2fe50*/  STL.64 [R1+0xc8], R10 ;  /* 0x0000c80a01007387 */ /* 0x000fe40000100a00 */
[----:B-1----:R-:W-:Y:S02]  /*2fe60*/  IMAD.MOV.U32 R0, RZ, RZ, R9 ;  /* 0x000000ffff007224 */ /* 0x002fe400078e0009 */
[----:B------:R-:W0:Y:S04]  /*2fe70*/  LDSM.16.M88.4 R8, [R4+0x800] ;  /* 0x000800000408783b */ /* 0x000e280000000200 */
[----:B0-----:R-:W-:Y:S01]  /*2fe80*/  STL.64 [R1+0xb0], R8 ;  /* 0x0000b00801007387 */ /* 0x001fe20000100a00 */
[----:B------:R-:W-:Y:S02]  /*2fe90*/  IMAD.MOV.U32 R5, RZ, RZ, R8 ;  /* 0x000000ffff057224 */ /* 0x000fe400078e0008 */
[----:B------:R-:W-:Y:S02]  /*2fea0*/  STL.64 [R1+0xb8], R10 ;  /* 0x0000b80a01007387 */ /* 0x000fe40000100a00 */
[----:B------:R-:W-:-:S02]  /*2feb0*/  IMAD.MOV.U32 R3, RZ, RZ, R9 ;  /* 0x000000ffff037224 */ /* 0x000fc400078e0009 */
[----:B------:R-:W0:Y:S04]  /*2fec0*/  LDSM.16.M88.4 R8, [R4+0x2000] ;  /* 0x002000000408783b */ /* 0x000e280000000200 */
[----:B------:R-:W-:Y:S01]  /*2fed0*/  STL.64 [R1+0xa0], R12 ;  /* 0x0000a00c01007387 */ /* 0x000fe20000100a00 */
[----:B------:R-:W-:Y:S02]  /*2fee0*/  STL.64 [R1+0xa8], R14 ;  /* 0x0000a80e01007387 */ /* 0x000fe40000100a00 */
[----:B------:R-:W1:Y:S01]  /*2fef0*/  LDSM.16.M88.4 R12, [R4+0x2800] ;  /* 0x00280000040c783b */ /* 0x000e620000000200 */
[----:B0-----:R-:W-:Y:S03]  /*2ff00*/  STL.64 [R1+0x80], R8 ;  /* 0x0000800801007387 */ /* 0x001fe60000100a00 */
[----:B------:R-:W-:Y:S02]  /*2ff10*/  STL.64 [R1+0x88], R10 ;  /* 0x0000880a01007387 */ /* 0x000fe40000100a00 */
[----:B------:R-:W0:Y:S04]  /*2ff20*/  LDSM.16.M88.4 R8, [R4+0x3000] ;  /* 0x003000000408783b */ /* 0x000e280000000200 */
[----:B------:R-:W-:Y:S01]  /*2ff30*/  STL.64 [R1+0x98], R26 ;  /* 0x0000981a01007387 */ /* 0x000fe20000100a00 */
[----:B-1----:R-:W-:Y:S01]  /*2ff40*/  STL.64 [R1+0x70], R12 ;  /* 0x0000700c01007387 */ /* 0x002fe20000100a00 */
[----:B------:R-:W-:Y:S02]  /*2ff50*/  STL.64 [R1+0x78], R14 ;  /* 0x0000780e01007387 */ /* 0x000fe40000100a00 */
[----:B------:R1:W-:Y:S02]  /*2ff60*/  STL.64 [R1+0x2738], R24 ;  /* 0x0027381801007387 */ /* 0x0003e40000100a00 */
[----:B------:R-:W2:Y:S01]  /*2ff70*/  LDSM.16.M88.4 R12, [R4+0x3800] ;  /* 0x00380000040c783b */ /* 0x000ea20000000200 */
[----:B0-----:R-:W-:Y:S03]  /*2ff80*/  STL.64 [R1+0x60], R8 ;  /* 0x0000600801007387 */ /* 0x001fe60000100a00 */
[----:B------:R-:W-:Y:S02]  /*2ff90*/  STL.64 [R1+0x68], R10 ;  /* 0x0000680a01007387 */ /* 0x000fe40000100a00 */
[----:B-1----:R-:W3:Y:S02]  /*2ffa0*/  LDL.64 R24, [R1+0xa0] ;  /* 0x0000a00001187983 */ /* 0x002ee40000100a00 */
[----:B------:R-:W0:Y:S01]  /*2ffb0*/  LDSM.16.M88.4 R8, [R4+0x4000] ;  /* 0x004000000408783b */ /* 0x000e220000000200 */
[----:B---3--:R1:W-:Y:S03]  /*2ffc0*/  STL.64 [R1+0x2748], R24 ;  /* 0x0027481801007387 */ /* 0x0083e60000100a00 */
[----:B-1----:R-:W-:-:S02]  /*2ffd0*/  IMAD.MOV.U32 R24, RZ, RZ, R5 ;  /* 0x000000ffff187224 */ /* 0x002fc400078e0005 */
[----:B------:R-:W-:-:S05]  /*2ffe0*/  IMAD.MOV.U32 R25, RZ, RZ, R3 ;  /* 0x000000ffff197224 */ /* 0x000fca00078e0003 */
[----:B------:R-:W-:Y:S01]  /*2fff0*/  STL.64 [R1+0x2760], R24 ;  /* 0x0027601801007387 */ /* 0x000fe20000100a00 */
[----:B--2---:R-:W-:Y:S02]  /*30000*/  STL.64 [R1+0x50], R12 ;  /* 0x0000500c01007387 */ /* 0x004fe40000100a00 */
[----:B------:R-:W-:Y:S02]  /*30010*/  STL.64 [R1+0x58], R14 ;  /* 0x0000580e01007387 */ /* 0x000fe40000100a00 */
[----:B------:R-:W1:Y:S04]  /*30020*/  LDSM.16.M88.4 R12, [R4+0x4800] ;  /* 0x00480000040c783b */ /* 0x000e680000000200 */
[----:B0-----:R-:W-:Y:S01]  /*30030*/  STL.64 [R1+0x40], R8 ;  /* 0x0000400801007387 */ /* 0x001fe20000100a00 */
[----:B------:R-:W-:Y:S02]  /*30040*/  STL.64 [R1+0x48], R10 ;  /* 0x0000480a01007387 */ /* 0x000fe40000100a00 */
[----:B------:R-:W0:Y:S01]  /*30050*/  LDSM.16.M88.4 R8, [R4+0x5000] ;  /* 0x005000000408783b */ /* 0x000e220000000200 */
[----:B-1----:R-:W-:Y:S03]  /*30060*/  STL.64 [R1+0x30], R12 ;  /* 0x0000300c01007387 */ /* 0x002fe60000100a00 */
[----:B------:R-:W-:Y:S02]  /*30070*/  STL.64 [R1+0x38], R14 ;  /* 0x0000380e01007387 */ /* 0x000fe40000100a00 */
[----:B------:R-:W1:Y:S04]  /*30080*/  LDSM.16.M88.4 R12, [R4+0x5800] ;  /* 0x00580000040c783b */ /* 0x000e680000000200 */
[----:B0-----:R-:W-:Y:S01]  /*30090*/  STL.64 [R1+0x20], R8 ;  /* 0x0000200801007387 */ /* 0x001fe20000100a00 */
[----:B------:R-:W-:Y:S02]  /*300a0*/  STL.64 [R1+0x28], R10 ;  /* 0x0000280a01007387 */ /* 0x000fe40000100a00 */
[----:B------:R-:W-:Y:S02]  /*300b0*/  LDSM.16.M88.4 R8, [R4+0x6000] ;  /* 0x006000000408783b */ /* 0x000fe40000000200 */
[----:B-1----:R-:W-:Y:S02]  /*300c0*/  STL.64 [R1+0x10], R12 ;  /* 0x0000100c01007387 */ /* 0x002fe40000100a00 */
[----:B------:R-:W-:Y:S02]  /*300d0*/  STL.64 [R1+0x18], R14 ;  /* 0x0000180e01007387 */ /* 0x000fe40000100a00 */
[----:B------:R-:W0:Y:S02]  /*300e0*/  LDSM.16.M88.4 R12, [R4+0x6800] ;  /* 0x00680000040c783b */ /* 0x000e240000000200 */
[----:B0-----:R-:W-:Y:S02]  /*300f0*/  STL.64 [R1+0x26c8], R14 ;  /* 0x0026c80e01007387 */ /* 0x001fe40000100a00 */
[----:B------:R-:W-:Y:S02]  /*30100*/  STL.64 [R1], R8 ;  /* 0x0000000801007387 */ /* 0x000fe40000100a00 */
[----:B------:R-:W-:Y:S02]  /*30110*/  STL.64 [R1+0x8], R10 ;  /* 0x0000080a01007387 */ /* 0x000fe40000100a00 */
[----:B------:R-:W0:Y:S04]  /*30120*/  LDSM.16.M88.4 R8, [R4+0x7000] ;  /* 0x007000000408783b */ /* 0x000e280000000200 */
[----:B------:R-:W-:Y:S04]  /*30130*/  STL.64 [R1+0x26c0], R12 ;  /* 0x0026c00c01007387 */ /* 0x000fe80000100a00 */
[----:B0-----:R-:W-:Y:S01]  /*30140*/  STL [R1+0x24bc], R10 ;  /* 0x0024bc0a01007387 */ /* 0x001fe20000100800 */
[----:B------:R-:W-:Y:S02]  /*30150*/  STL [R1+0x24b8], R11 ;  /* 0x0024b80b01007387 */ /* 0x000fe40000100800 */
[----:B------:R0:W-:Y:S02]  /*30160*/  STL.64 [R1+0x2740], R8 ;  /* 0x0027400801007387 */ /* 0x0001e40000100a00 */
[----:B0-----:R-:W2:Y:S01]  /*30170*/  LDL.LU.64 R8, [R1+0x330] ;  /* 0x0003300001087983 */ /* 0x001ea20000300a00 */
[----:B------:R-:W3:Y:S03]  /*30180*/  LDL.LU.64 R10, [R1+0x338] ;  /* 0x00033800010a7983 */ /* 0x000ee60000300a00 */
[----:B---3--:R-:W-:Y:S01]  /*30190*/  STL.64 [R1+0x2758], R10 ;  /* 0x0027580a01007387 */ /* 0x008fe20000100a00 */
[----:B--2---:R0:W-:Y:S03]  /*301a0*/  STL.64 [R1+0x2750], R8 ;  /* 0x0027500801007387 */ /* 0x0041e60000100a00 */
[----:B0-----:R-:W2:Y:S01]  /*301b0*/  LDL.LU.64 R8, [R1+0x340] ;  /* 0x0003400001087983 */ /* 0x001ea20000300a00 */
[----:B------:R-:W3:Y:S02]  /*301c0*/  LDL.LU.64 R10, [R1+0x348] ;  /* 0x00034800010a7983 */ /* 0x000ee40000300a00 */
[----:B------:R-:W-:-:S02]  /*301d0*/  IMAD R3, R7, 0x90, RZ ;  /* 0x0000009007037824 */ /* 0x000fc400078e02ff */
[----:B------:R-:W-:Y:S01]  /*301e0*/  IMAD.MOV.U32 R25, RZ, RZ, R0 ;  /* 0x000000ffff197224 */ /* 0x000fe200078e0000 */
[----:B------:R-:W0:Y:S02]  /*301f0*/  LDSM.16.M88.4 R4, [R4+0x7800] ;  /* 0x007800000404783b */ /* 0x000e240000000200 */
[----:B------:R-:W-:-:S04]  /*30200*/  LOP3.LUT R0, R3, 0x10, R22, 0x78, !PT ;  /* 0x0000001003007812 */ /* 0x000fc800078e7816 */
[----:B------:R-:W-:-:S04]  /*30210*/  LOP3.LUT R0, R0, 0x400, R20, 0xf8, !PT ;  /* 0x0000040000007812 */ /* 0x000fc800078ef814 */
[----:B------:R-:W-:-:S05]  /*30220*/  LOP3.LUT R0, R0, 0x20, RZ, 0x3c, !PT ;  /* 0x0000002000007812 */ /* 0x000fca00078e3cff */
[----:B------:R-:W1:Y:S04]  /*30230*/  LDSM.16.MT88.4 R20, [R0+0x8000] ;  /* 0x008000000014783b */ /* 0x000e680000004200 */
[----:B---3--:R-:W-:Y:S01]  /*30240*/  STL.64 [R1+0x2770], R10 ;  /* 0x0027700a01007387 */ /* 0x008fe20000100a00 */
[----:B--2---:R2:W-:Y:S03]  /*30250*/  STL.64 [R1+0x2768], R8 ;  /* 0x0027680801007387 */ /* 0x0045e60000100a00 */
[----:B--2---:R-:W2:Y:S01]  /*30260*/  LDL.LU.64 R8, [R1+0x350] ;  /* 0x0003500001087983 */ /* 0x004ea20000300a00 */
[----:B------:R-:W2:Y:S02]  /*30270*/  LDL.LU.64 R10, [R1+0x358] ;  /* 0x00035800010a7983 */ /* 0x000ea40000300a00 */
[----:B------:R-:W-:-:S02]  /*30280*/  IMAD.MOV.U32 R24, RZ, RZ, R2 ;  /* 0x000000ffff187224 */ /* 0x000fc400078e0002 */
[----:B0-----:R-:W-:Y:S01]  /*30290*/  STL [R1+0x26bc], R4 ;  /* 0x0026bc0401007387 */ /* 0x001fe20000100800 */
[----:B------:R0:W-:Y:S01]  /*302a0*/  STL [R1+0x26b8], R5 ;  /* 0x0026b80501007387 */ /* 0x0001e20000100800 */
[----:B------:R-:W-:Y:S02]  /*302b0*/  STL [R1+0x236c], R6 ;  /* 0x00236c0601007387 */ /* 0x000fe40000100800 */
[----:B------:R-:W-:Y:S01]  /*302c0*/  STL [R1+0x2368], R7 ;  /* 0x0023680701007387 */ /* 0x000fe20000100800 */
[----:B0-----:R-:W3:Y:S01]  /*302d0*/  LDL.64 R4, [R1+0x80] ;  /* 0x0000800001047983 */ /* 0x001ee20000100a00 */
[----:B------:R-:W3:Y:S02]  /*302e0*/  LDL.LU.64 R12, [R1+0x310] ;  /* 0x00031000010c7983 */ /* 0x000ee40000300a00 */
[----:B------:R-:W3:Y:S02]  /*302f0*/  LDL.LU.64 R14, [R1+0x318] ;  /* 0x00031800010e7983 */ /* 0x000ee40000300a00 */
[----:B-1----:R-:W-:Y:S01]  /*30300*/  STL.64 [R1+0x26b0], R22 ;  /* 0x0026b01601007387 */ /* 0x002fe20000100a00 */
[----:B------:R0:W-:Y:S04]  /*30310*/  STL.64 [R1+0x26a8], R20 ;  /* 0x0026a81401007387 */ /* 0x0001e80000100a00 */
[----:B0-----:R-:W4:Y:S01]  /*30320*/  LDL.LU.64 R20, [R1+0x320] ;  /* 0x0003200001147983 */ /* 0x001f220000300a00 */
[----:B------:R-:W4:Y:S01]  /*30330*/  LDL.LU.64 R22, [R1+0x328] ;  /* 0x0003280001167983 */ /* 0x000f220000300a00 */
[C---:B--2---:R-:W-:Y:S02]  /*30340*/  HMMA.16816.F32.BF16 R24, R16.reuse, R24, R8 ;  /* 0x000000181018723c */ /* 0x044fe40000041808 */
[----:B------:R-:W2:Y:S01]  /*30350*/  LDL.LU.64 R10, [R1+0x2770] ;  /* 0x00277000010a7983 */ /* 0x000ea20000300a00 */
[----:B------:R-:W2:Y:S11]  /*30360*/  LDL.LU.64 R8, [R1+0x2768] ;  /* 0x0027680001087983 */ /* 0x000eb60000300a00 */
[----:B------:R-:W-:Y:S09]  /*30370*/  @!UPT UIADD3 URZ, URZ, URZ, URZ ;  /* 0x0000003f3f3ff290 */ /* 0x000ff2000fffe03f */
[----:B------:R0:W-:Y:S01]  /*30380*/  STL.64 [R1+0x350], R24 ;  /* 0x0003501801007387 */ /* 0x0001e20000100a00 */
[----:B------:R2:W-:Y:S03]  /*30390*/  STL.64 [R1+0x358], R26 ;  /* 0x0003581a01007387 */ /* 0x0005e60000100a00 */
[----:B0-----:R-:W2:Y:S02]  /*303a0*/  LDL.LU.64 R24, [R1+0x2760] ;  /* 0x0027600001187983 */ /* 0x001ea40000300a00 */
[C---:B--2---:R-:W-:Y:S02]  /*303b0*/  HMMA.16816.F32.BF16 R24, R16.reuse, R24, R8 ;  /* 0x000000181018723c */ /* 0x044fe40000041808 */
[----:B------:R-:W2:Y:S01]  /*303c0*/  LDL.LU.64 R10, [R1+0x2758] ;  /* 0x00275800010a7983 */ /* 0x000ea20000300a00 */
[----:B------:R-:W2:Y:S11]  /*303d0*/  LDL.LU.64 R8, [R1+0x2750] ;  /* 0x0027500001087983 */ /* 0x000eb60000300a00 */
[----:B------:R-:W-:Y:S09]  /*303e0*/  @!UPT UIADD3 URZ, URZ, URZ, URZ ;  /* 0x0000003f3f3ff290 */ /* 0x000ff2000fffe03f */
[----:B------:R0:W-:Y:S01]  /*303f0*/  STL.64 [R1+0x340], R24 ;  /* 0x0003401801007387 */ /* 0x0001e20000100a00 */
[----:B------:R-:W-:Y:S03]  /*30400*/  STL.64 [R1+0x348], R26 ;  /* 0x0003481a01007387 */ /* 0x000fe60000100a00 */
[----:B0-----:R-:W2:Y:S02]  /*30410*/  LDL.LU.64 R24, [R1+0x2748] ;  /* 0x0027480001187983 */ /* 0x001ea40000300a00 */
[C---:B--2---:R-:W-:Y:S11]  /*30420*/  HMMA.16816.F32.BF16 R8, R16.reuse, R24, R8 ;  /* 0x000000181008723c */ /* 0x044ff60000041808 */
[----:B------:R-:W-:Y:S11]  /*30430*/  @!UPT UIADD3 URZ, URZ, URZ, URZ ;  /* 0x0000003f3f3ff290 */ /* 0x000ff6000fffe03f */
[----:B------:R-:W-:Y:S01]  /*30440*/  @!UPT UIADD3 URZ, URZ, URZ, URZ ;  /* 0x0000003f3f3ff290 */ /* 0x000fe2000fffe03f */
[----:B------:R0:W-:Y:S01]  /*30450*/  STL.64 [R1+0x330], R8 ;  /* 0x0003300801007387 */ /* 0x0001e20000100a00 */
[----:B------:R1:W-:Y:S03]  /*30460*/  STL.64 [R1+0x338], R10 ;  /* 0x0003380a01007387 */ /* 0x0003e60000100a00 */
[----:B0-----:R-:W2:Y:S01]  /*30470*/  LDL.LU.64 R8, [R1+0x2740] ;  /* 0x0027400001087983 */ /* 0x001ea20000300a00 */
[----:B-1----:R-:W-:Y:S02]  /*30480*/  IMAD.MOV.U32 R11, RZ, RZ, R24 ;  /* 0x000000ffff0b7224 */ /* 0x002fe400078e0018 */
[----:B------:R-:W-:Y:S02]  /*30490*/  IMAD.MOV.U32 R10, RZ, RZ, R25 ;  /* 0x000000ffff0a7224 */ /* 0x000fe400078e0019 */
[----:B------:R-:W4:Y:S03]  /*304a0*/  LDL.LU.64 R24, [R1+0x2738] ;  /* 0x0027380001187983 */ /* 0x000f260000300a00 */
[----:B------:R-:W-:Y:S02]  /*304b0*/  STL [R1+0x2698], R10 ;  /* 0x0026980a01007387 */ /* 0x000fe40000100800 */
[----:B------:R-:W-:Y:S01]  /*304c0*/  STL [R1+0x2694], R11 ;  /* 0x0026940b01007387 */ /* 0x000fe20000100800 */
[----:B--2---:R0:W-:Y:S04]  /*304d0*/  STL.64 [R1+0x2710], R8 ;  /* 0x0027100801007387 */ /* 0x0041e80000100a00 */
[----:B0-----:R-:W2:Y:S01]  /*304e0*/  LDL.64 R8, [R1+0x60] ;  /* 0x0000600001087983 */ /* 0x001ea20000100a00 */
[C---:B----4-:R-:W-:Y:S03]  /*304f0*/  HMMA.16816.F32.BF16 R20, R16.reuse, R24, R20 ;  /* 0x000000181014723c */ /* 0x050fe60000041814 */
[----:B--2---:R0:W-:Y:S04]  /*30500*/  STL.64 [R1+0x2720], R8 ;  /* 0x0027200801007387 */ /* 0x0041e80000100a00 */
[----:B0-----:R-:W2:Y:S01]  /*30510*/  LDL.64 R8, [R1+0x70] ;  /* 0x0000700001087983 */ /* 0x001ea20000100a00 */
[----:B------:R-:W-:Y:S11]  /*30520*/  STL.64 [R1+0x2708], R24 ;  /* 0x0027081801007387 */ /* 0x000ff60000100a00 */
[----:B------:R-:W-:Y:S04]  /*30530*/  @!UPT UIADD3 URZ, URZ, URZ, URZ ;  /* 0x0000003f3f3ff290 */ /* 0x000fe8000fffe03f */
[----:B------:R0:W-:Y:S02]  /*30540*/  STL.64 [R1+0x320], R20 ;  /* 0x0003201401007387 */ /* 0x0001e40000100a00 */
[----:B------:R-:W-:Y:S01]  /*30550*/  STL.64 [R1+0x328], R22 ;  /* 0x0003281601007387 */ /* 0x000fe20000100a00 */
[----:B0-----:R-:W4:Y:S01]  /*30560*/  LDL.64 R20, [R1+0x40] ;  /* 0x0000400001147983 */ /* 0x001f220000100a00 */
[C---:B---3--:R-:W-:Y:S03]  /*30570*/  HMMA.16816.F32.BF16 R12, R16.reuse, R4, R12 ;  /* 0x00000004100c723c */ /* 0x048fe6000004180c */
[----:B----4-:R0:W-:Y:S04]  /*30580*/  STL.64 [R1+0x2718], R20 ;  /* 0x0027181401007387 */ /* 0x0101e80000100a00 */
[----:B0-----:R-:W3:Y:S01]  /*30590*/  LDL.LU.64 R20, [R1+0x2f0] ;  /* 0x0002f00001147983 */ /* 0x001ee20000300a00 */
[----:B------:R-:W4:Y:S11]  /*305a0*/  LDL.LU.64 R22, [R1+0x2f8] ;  /* 0x0002f80001167983 */ /* 0x000f360000300a00 */
[----:B------:R-:W-:Y:S05]  /*305b0*/  @!UPT UIADD3 URZ, URZ, URZ, URZ ;  /* 0x0000003f3f3ff290 */ /* 0x000fea000fffe03f */
[----:B------:R-:W-:Y:S02]  /*305c0*/  IMAD.MOV.U32 R6, RZ, RZ, R12 ;  /* 0x000000ffff067224 */ /* 0x000fe400078e000c */
[----:B------:R-:W-:Y:S01]  /*305d0*/  IMAD.MOV.U32 R7, RZ, RZ, R13 ;  /* 0x000000ffff077224 */ /* 0x000fe200078e000d */
[----:B----4-:R-:W-:Y:S01]  /*305e0*/  STL.64 [R1+0x2730], R22 ;  /* 0x0027301601007387 */ /* 0x010fe20000100a00 */
[----:B---3--:R0:W-:Y:S03]  /*305f0*/  STL.64 [R1+0x2728], R20 ;  /* 0x0027281401007387 */ /* 0x0081e60000100a00 */
[----:B0-----:R-:W2:Y:S01]  /*30600*/  LDL.LU.64 R20, [R1+0x300] ;  /* 0x0003000001147983 */ /* 0x001ea20000300a00 */
[----:B------:R-:W2:Y:S02]  /*30610*/  LDL.LU.64 R22, [R1+0x308] ;  /* 0x0003080001167983 */ /* 0x000ea40000300a00 */
[----:B------:R-:W3:Y:S02]  /*30620*/  LDL.LU.64 R24, [R1+0x4c0] ;  /* 0x0004c00001187983 */ /* 0x000ee40000300a00 */
[----:B------:R-:W3:Y:S01]  /*30630*/  LDL.LU.64 R26, [R1+0x4c8] ;  /* 0x0004c800011a7983 */ /* 0x000ee20000300a00 */
[----:B------:R-:W4:Y:S04]  /*30640*/  LDL.64 R12, [R1] ;  /* 0x00000000010c7983 */ /* 0x000f280000100a00 */
[----:B----4-:R0:W-:Y:S04]  /*30650*/  STL.64 [R1+0x26d0], R12 ;  /* 0x0026d00c01007387 */ /* 0x0101e80000100a00 */
[----:B0-----:R-:W4:Y:S01]  /*30660*/  LDL.64 R12, [R1+0x10] ;  /* 0x00001000010c7983 */ /* 0x001f220000100a00 */
[----:B--2---:R-:W-:Y:S01]  /*30670*/  HMMA.16816.F32.BF16 R20, R16, R8, R20 ;  /* 0x000000081014723c */ /* 0x004fe20000041814 */
[----:B------:R-:W-:-:S02]  /*30680*/  IMAD.MOV.U32 R2, RZ, RZ, R4 ;  /* 0x000000ffff027224 */ /* 0x000fc400078e0004 */
[----:B----4-:R0:W-:Y:S04]  /*30690*/  STL.64 [R1+0x26e8], R12 ;  /* 0x0026e80c01007387 */ /* 0x0101e80000100a00 */
[----:B0-----:R-:W2:Y:S01]  /*306a0*/  LDL.64 R12, [R1+0x20] ;  /* 0x00002000010c7983 */ /* 0x001ea20000100a00 */
[----:B------:R-:W-:Y:S02]  /*306b0*/  IMAD.MOV.U32 R3, RZ, RZ, R15 ;  /* 0x000000ffff037224 */ /* 0x000fe400078e000f */
[----:B------:R-:W-:Y:S02]  /*306c0*/  IMAD.MOV.U32 R28, RZ, RZ, R14 ;  /* 0x000000ffff1c7224 */ /* 0x000fe400078e000e */
[----:B------:R-:W-:Y:S01]  /*306d0*/  IMAD.MOV.U32 R29, RZ, RZ, R5 ;  /* 0x000000ffff1d7224 */ /* 0x000fe200078e0005 */
[----:B--2---:R0:W-:Y:S04]  /*306e0*/  STL.64 [R1+0x26f0], R12 ;  /* 0x0026f00c01007387 */ /* 0x0041e80000100a00 */
[----:B0-----:R-:W2:Y:S01]  /*306f0*/  LDL.64 R12, [R1+0x30] ;  /* 0x00003000010c7983 */ /* 0x001ea20000100a00 */
[----:B------:R-:W-:Y:S02]  /*30700*/  STL [R1+0x269c], R2 ;  /* 0x00269c0201007387 */ /* 0x000fe40000100800 */
[----:B------:R-:W-:Y:S02]  /*30710*/  STL [R1+0x24b4], R7 ;  /* 0x0024b40701007387 */ /* 0x000fe40000100800 */
[----:B------:R-:W-:Y:S01]  /*30720*/  STL [R1+0x24b0], R6 ;  /* 0x0024b00601007387 */ /* 0x000fe20000100800 */
[----:B------:R-:W3:Y:S01]  /*30730*/  LDL.64 R4, [R1+0x50] ;  /* 0x0000500001047983 */ /* 0x000ee20000100a00 */
[----:B------:R-:W-:Y:S02]  /*30740*/  STL [R1+0x2490], R3 ;  /* 0x0024900301007387 */ /* 0x000fe40000100800 */
[----:B------:R0:W-:Y:S02]  /*30750*/  STL [R1+0x248c], R28 ;  /* 0x00248c1c01007387 */ /* 0x0001e40000100800 */
[----:B------:R-:W-:Y:S01]  /*30760*/  STL.64 [R1+0x300], R20 ;  /* 0x0003001401007387 */ /* 0x000fe20000100a00 */
[----:B------:R1:W-:Y:S01]  /*30770*/  STL.64 [R1+0x308], R22 ;  /* 0x0003081601007387 */ /* 0x0003e20000100a00 */
[----:B0-----:R-:W-:-:S03]  /*30780*/  IMAD.MOV.U32 R28, RZ, RZ, R9 ;  /* 0x000000ffff1c7224 */ /* 0x001fc600078e0009 */
[----:B-1----:R-:W4:Y:S01]  /*30790*/  LDL.LU.64 R22, [R1+0x2730] ;  /* 0x0027300001167983 */ /* 0x002f220000300a00 */
[----:B------:R-:W4:Y:S02]  /*307a0*/  LDL.LU.64 R20, [R1+0x2728] ;  /* 0x0027280001147983 */ /* 0x000f240000300a00 */
[----:B------:R-:W4:Y:S01]  /*307b0*/  LDL.LU.64 R8, [R1+0x2720] ;  /* 0x0027200001087983 */ /* 0x000f220000300a00 */
[C---:B---3--:R-:W-:Y:S08]  /*307c0*/  HMMA.16816.F32.BF16 R24, R16.reuse, R4, R24 ;  /* 0x000000041018723c */ /* 0x048ff00000041818 */
[----:B----4-:R-:W-:Y:S01]  /*307d0*/  HMMA.16816.F32.BF16 R20, R16, R8, R20 ;  /* 0x000000081014723c */ /* 0x010fe20000041814 */
[----:B------:R-:W-:-:S02]  /*307e0*/  IMAD.MOV.U32 R11, RZ, RZ, R8 ;  /* 0x000000ffff0b7224 */ /* 0x000fc400078e0008 */
[----:B------:R-:W-:Y:S02]  /*307f0*/  IMAD.MOV.U32 R2, RZ, RZ, R4 ;  /* 0x000000ffff027224 */ /* 0x000fe400078e0004 */
[----:B------:R-:W-:Y:S11]  /*30800*/  IMAD.MOV.U32 R10, RZ, RZ, R5 ;  /* 0x000000ffff0a7224 */ /* 0x000ff600078e0005 */
[----:B------:R-:W-:Y:S07]  /*30810*/  @!UPT UIADD3 URZ, URZ, URZ, URZ ;  /* 0x0000003f3f3ff290 */ /* 0x000fee000fffe03f */
[----:B------:R0:W-:Y:S01]  /*30820*/  STL.64 [R1+0x2f0], R20 ;  /* 0x0002f01401007387 */ /* 0x0001e20000100a00 */
[----:B------:R-:W-:Y:S03]  /*30830*/  STL.64 [R1+0x2f8], R22 ;  /* 0x0002f81601007387 */ /* 0x000fe60000100a00 */
[----:B0-----:R-:W3:Y:S01]  /*30840*/  LDL.LU.64 R20, [R1+0x2718] ;  /* 0x0027180001147983 */ /* 0x001ee20000300a00 */
[----:B------:R-:W4:Y:S02]  /*30850*/  LDL.LU.64 R8, [R1+0x2710] ;  /* 0x0027100001087983 */ /* 0x000f240000300a00 */
[----:B------:R0:W-:Y:S02]  /*30860*/  STL.64 [R1+0x4c0], R24 ;  /* 0x0004c01801007387 */ /* 0x0001e40000100a00 */
[----:B------:R-:W-:Y:S01]  /*30870*/  STL.64 [R1+0x4c8], R26 ;  /* 0x0004c81a01007387 */ /* 0x000fe20000100a00 */
[----:B0-----:R-:W2:Y:S01]  /*30880*/  LDL.LU.64 R24, [R1+0x2708] ;  /* 0x0027080001187983 */ /* 0x001ea20000300a00 */
[----:B------:R-:W2:Y:S02]  /*30890*/  LDL.LU.64 R4, [R1+0x490] ;  /* 0x0004900001047983 */ /* 0x000ea40000300a00 */
[----:B------:R-:W2:Y:S02]  /*308a0*/  LDL.LU.64 R6, [R1+0x498] ;  /* 0x0004980001067983 */ /* 0x000ea40000300a00 */
[----:B--2---:R-:W-:Y:S01]  /*308b0*/  STL.64 [R1+0x2700], R6 ;  /* 0x0027000601007387 */ /* 0x004fe20000100a00 */
[----:B------:R0:W-:Y:S03]  /*308c0*/  STL.64 [R1+0x26f8], R4 ;  /* 0x0026f80401007387 */ /* 0x0001e60000100a00 */
[----:B0-----:R-:W2:Y:S01]  /*308d0*/  LDL.LU.64 R4, [R1+0x4a0] ;  /* 0x0004a00001047983 */ /* 0x001ea20000300a00 */
[----:B------:R-:W2:Y:S02]  /*308e0*/  LDL.LU.64 R6, [R1+0x4a8] ;  /* 0x0004a80001067983 */ /* 0x000ea40000300a00 */
[----:B------:R-:W-:Y:S02]  /*308f0*/  STL.64 [R1+0x26e0], R10 ;  /* 0x0026e00a01007387 */ /* 0x000fe40000100a00 */
[----:B----4-:R0:W-:Y:S02]  /*30900*/  STL.64 [R1+0x26d8], R8 ;  /* 0x0026d80801007387 */ /* 0x0101e40000100a00 */
[----:B0-----:R-:W4:Y:S01]  /*30910*/  LDL.LU.64 R8, [R1+0x4b0] ;  /* 0x0004b00001087983 */ /* 0x001f220000300a00 */
[----:B------:R-:W4:Y:S02]  /*30920*/  LDL.LU.64 R10, [R1+0x4b8] ;  /* 0x0004b800010a7983 */ /* 0x000f240000300a00 */
[----:B---3--:R-:W-:-:S02]  /*30930*/  IMAD.MOV.U32 R27, RZ, RZ, R20 ;  /* 0x000000ffff1b7224 */ /* 0x008fc400078e0014 */
[----:B------:R-:W-:Y:S01]  /*30940*/  IMAD.MOV.U32 R26, RZ, RZ, R21 ;  /* 0x000000ffff1a7224 */ /* 0x000fe200078e0015 */
[C---:B----4-:R-:W-:Y:S11]  /*30950*/  HMMA.16816.F32.BF16 R8, R16.reuse, R20, R8 ;  /* 0x000000141008723c */ /* 0x050ff60000041808 */
[----:B------:R-:W-:Y:S11]  /*30960*/  @!UPT UIADD3 URZ, URZ, URZ, URZ ;  /* 0x0000003f3f3ff290 */ /* 0x000ff6000fffe03f */
[----:B------:R-:W-:Y:S01]  /*30970*/  @!UPT UIADD3 URZ, URZ, URZ, URZ ;  /* 0x0000003f3f3ff290 */ /* 0x000fe2000fffe03f */
[----:B------:R0:W-:Y:S01]  /*30980*/  STL.64 [R1+0x4b0], R8 ;  /* 0x0004b00801007387 */ /* 0x0001e20000100a00 */
[----:B------:R1:W-:Y:S03]  /*30990*/  STL.64 [R1+0x4b8], R10 ;  /* 0x0004b80a01007387 */ /* 0x0003e60000100a00 */
[----:B0-----:R-:W3:Y:S01]  /*309a0*/  LDL.LU.64 R8, [R1+0x480] ;  /* 0x0004800001087983 */ /* 0x001ee20000300a00 */
[----:B-1----:R-:W3:Y:S02]  /*309b0*/  LDL.LU.64 R10, [R1+0x488] ;  /* 0x00048800010a7983 */ /* 0x002ee40000300a00 */
[----:B------:R-:W4:Y:S02]  /*309c0*/  LDL.LU.64 R20, [R1+0x460] ;  /* 0x0004600001147983 */ /* 0x000f240000300a00 */
[----:B------:R-:W4:Y:S01]  /*309d0*/  LDL.LU.64 R22, [R1+0x468] ;  /* 0x0004680001167983 */ /* 0x000f220000300a00 */
[----:B------:R-:W-:Y:S01]  /*309e0*/  STL.64 [R1+0x2678], R26 ;  /* 0x0026781a01007387 */ /* 0x000fe20000100a00 */
[----:B------:R0:W-:Y:S03]  /*309f0*/  STL.64 [R1+0x2670], R24 ;  /* 0x0026701801007387 */ /* 0x0001e60000100a00 */
[----:B0-----:R-:W3:Y:S01]  /*30a00*/  LDL.64 R24, [R1+0xb0] ;  /* 0x0000b00001187983 */ /* 0x001ee20000100a00 */
[----:B--2---:R-:W-:Y:S01]  /*30a10*/  HMMA.16816.F32.BF16 R4, R16, R12, R4 ;  /* 0x0000000c1004723c */ /* 0x004fe20000041804 */
[----:B------:R-:W-:-:S02]  /*30a20*/  IMAD.MOV.U32 R3, RZ, RZ, R12 ;  /* 0x000000ffff037224 */ /* 0x000fc400078e000c */
[----:B------:R-:W-:Y:S01]  /*30a30*/  IMAD.MOV.U32 R0, RZ, RZ, R13 ;  /* 0x000000ffff007224 */ /* 0x000fe200078e000d */
[----:B---3--:R0:W-:Y:S04]  /*30a40*/  STL.64 [R1+0x26a0], R24 ;  /* 0x0026a01801007387 */ /* 0x0081e80000100a00 */
[----:B0-----:R-:W2:Y:S01]  /*30a50*/  LDL.LU.64 R24, [R1+0x470] ;  /* 0x0004700001187983 */ /* 0x001ea20000300a00 */
[----:B------:R-:W2:Y:S11]  /*30a60*/  LDL.LU.64 R26, [R1+0x478] ;  /* 0x00047800011a7983 */ /* 0x000eb60000300a00 */
[----:B------:R-:W-:Y:S03]  /*30a70*/  @!UPT UIADD3 URZ, URZ, URZ, URZ ;  /* 0x0000003f3f3ff290 */ /* 0x000fe6000fffe03f */
[----:B------:R-:W-:Y:S02]  /*30a80*/  STL.64 [R1+0x4a0], R4 ;  /* 0x0004a00401007387 */ /* 0x000fe40000100a00 */
[----:B------:R0:W-:Y:S02]  /*30a90*/  STL.64 [R1+0x4a8], R6 ;  /* 0x0004a80601007387 */ /* 0x0001e40000100a00 */
[----:B0-----:R-:W3:Y:S01]  /*30aa0*/  LDL.LU.64 R6, [R1+0x2700] ;  /* 0x0027000001067983 */ /* 0x001ee20000300a00 */
[----:B------:R-:W3:Y:S02]  /*30ab0*/  LDL.LU.64 R4, [R1+0x26f8] ;  /* 0x0026f80001047983 */ /* 0x000ee40000300a00 */
[----:B------:R-:W3:Y:S02]  /*30ac0*/  LDL.LU.64 R12, [R1+0x26f0] ;  /* 0x0026f000010c7983 */ /* 0x000ee40000300a00 */
[C---:B---3--:R-:W-:Y:S11]  /*30ad0*/  HMMA.16816.F32.BF16 R4, R16.reuse, R12, R4 ;  /* 0x0000000c1004723c */ /* 0x048ff60000041804 */
[----:B------:R-:W-:Y:S11]  /*30ae0*/  @!UPT UIADD3 URZ, URZ, URZ, URZ ;  /* 0x0000003f3f3ff290 */ /* 0x000ff6000fffe03f */
[----:B------:R-:W-:Y:S01]  /*30af0*/  @!UPT UIADD3 URZ, URZ, URZ, URZ ;  /* 0x0000003f3f3ff290 */ /* 0x000fe2000fffe03f */
[----:B------:R-:W-:Y:S01]  /*30b00*/  STL.64 [R1+0x490], R4 ;  /* 0x0004900401007387 */ /* 0x000fe20000100a00 */
[----:B------:R0:W-:Y:S02]  /*30b10*/  STL.64 [R1+0x498], R6 ;  /* 0x0004980601007387 */ /* 0x0001e40000100a00 */
[----:B0-----:R-:W-:Y:S02]  /*30b20*/  IMAD.MOV.U32 R7, RZ, RZ, R12 ;  /* 0x000000ffff077224 */ /* 0x001fe400078e000c */
[----:B------:R-:W-:Y:S02]  /*30b30*/  IMAD.MOV.U32 R6, RZ, RZ, R13 ;  /* 0x000000ffff067224 */ /* 0x000fe400078e000d */
[----:B------:R-:W3:Y:S02]  /*30b40*/  LDL.LU.64 R12, [R1+0x26e8] ;  /* 0x0026e800010c7983 */ /* 0x000ee40000300a00 */
[----:B---3--:R-:W-:Y:S01]  /*30b50*/  HMMA.16816.F32.BF16 R8, R16, R12, R8 ;  /* 0x0000000c1008723c */ /* 0x008fe20000041808 */
[----:B------:R-:W-:-:S02]  /*30b60*/  IMAD.MOV.U32 R4, RZ, RZ, R12 ;  /* 0x000000ffff047224 */ /* 0x000fc400078e000c */
[----:B------:R-:W-:Y:S11]  /*30b70*/  IMAD.MOV.U32 R5, RZ, RZ, R13 ;  /* 0x000000ffff057224 */ /* 0x000ff600078e000d */
[----:B------:R-:W-:Y:S09]  /*30b80*/  @!UPT UIADD3 URZ, URZ, URZ, URZ ;  /* 0x0000003f3f3ff290 */ /* 0x000ff2000fffe03f */
[----:B------:R-:W-:Y:S01]  /*30b90*/  STL.64 [R1+0x480], R8 ;  /* 0x0004800801007387 */ /* 0x000fe20000100a00 */
[----:B------:R0:W-:Y:S03]  /*30ba0*/  STL.64 [R1+0x488], R10 ;  /* 0x0004880a01007387 */ /* 0x0001e60000100a00 */
[----:B0-----:R-:W3:Y:S01]  /*30bb0*/  LDL.LU.64 R10, [R1+0x26e0] ;  /* 0x0026e000010a7983 */ /* 0x001ee20000300a00 */
[----:B------:R-:W2:Y:S02]  /*30bc0*/  LDL.LU.64 R8, [R1+0x26d8] ;  /* 0x0026d80001087983 */ /* 0x000ea40000300a00 */
[----:B------:R-:W2:Y:S02]  /*30bd0*/  LDL.LU.64 R12, [R1+0x26d0] ;  /* 0x0026d000010c7983 */ /* 0x000ea40000300a00 */
[C---:B--2---:R-:W-:Y:S11]  /*30be0*/  HMMA.16816.F32.BF16 R24, R16.reuse, R12, R24 ;  /* 0x0000000c1018723c */ /* 0x044ff60000041818 */
[----:B------:R-:W-:Y:S11]  /*30bf0*/  @!UPT UIADD3 URZ, URZ, URZ, URZ ;  /* 0x0000003f3f3ff290 */ /* 0x000ff6000fffe03f */
[----:B------:R-:W-:Y:S01]  /*30c00*/  @!UPT UIADD3 URZ, URZ, URZ, URZ ;  /* 0x0000003f3f3ff290 */ /* 0x000fe2000fffe03f */
[----:B------:R0:W-:Y:S01]  /*30c10*/  STL.64 [R1+0x470], R24 ;  /* 0x0004701801007387 */ /* 0x0001e20000100a00 */
[----:B------:R-:W-:Y:S02]  /*30c20*/  STL.64 [R1+0x478], R26 ;  /* 0x0004781a01007387 */ /* 0x000fe40000100a00 */
[----:B------:R-:W2:Y:S02]  /*30c30*/  LDL.LU.64 R14, [R1+0x26c8] ;  /* 0x0026c800010e7983 */ /* 0x000ea40000300a00 */
[----:B0-----:R-:W-:Y:S02]  /*30c40*/  IMAD.MOV.U32 R25, RZ, RZ, R12 ;  /* 0x000000ffff197224 */ /* 0x001fe400078e000c */
[----:B------:R-:W-:Y:S02]  /*30c50*/  IMAD.MOV.U32 R24, RZ, RZ, R13 ;  /* 0x000000ffff187224 */ /* 0x000fe400078e000d */
[----:B------:R-:W4:Y:S02]  /*30c60*/  LDL.LU.64 R12, [R1+0x26c0] ;  /* 0x0026c000010c7983 */ /* 0x000f240000300a00 */
[----:B----4-:R-:W-:Y:S11]  /*30c70*/  HMMA.16816.F32.BF16 R20, R16, R12, R20 ;  /* 0x0000000c1014723c */ /* 0x010ff60000041814 */
[----:B------:R-:W-:Y:S11]  /*30c80*/  @!UPT UIADD3 URZ, URZ, URZ, URZ ;  /* 0x0000003f3f3ff290 */ /* 0x000ff6000fffe03f */
[----:B------:R-:W-:Y:S01]  /*30c90*/  @!UPT UIADD3 URZ, URZ, URZ, URZ ;  /* 0x0000003f3f3ff290 */ /* 0x000fe2000fffe03f */
[----:B------:R0:W-:Y:S01]  /*30ca0*/  STL.64 [R1+0x460], R20 ;  /* 0x0004601401007387 */ /* 0x0001e20000100a00 */
[----:B------:R1:W-:Y:S03]  /*30cb0*/  STL.64 [R1+0x468], R22 ;  /* 0x0004681601007387 */ /* 0x0003e60000100a00 */
[----:B0-----:R-:W4:Y:S01]  /*30cc0*/  LDL.LU.64 R20, [R1+0x2e0] ;  /* 0x0002e00001147983 */ /* 0x001f220000300a00 */
[----:B-1----:R-:W4:Y:S02]  /*30cd0*/  LDL.LU.64 R22, [R1+0x2e8] ;  /* 0x0002e80001167983 */ /* 0x002f240000300a00 */
[----:B--2---:R-:W-:Y:S02]  /*30ce0*/  STL.64 [R1+0x25a8], R14 ;  /* 0x0025a80e01007387 */ /* 0x004fe40000100a00 */
[----:B------:R0:W-:Y:S02]  /*30cf0*/  STL.64 [R1+0x25a0], R12 ;  /* 0x0025a00c01007387 */ /* 0x0001e40000100a00 */
[----:B0-----:R-:W-:-:S02]  /*30d00*/  IMAD.MOV.U32 R12, RZ, RZ, R25 ;  /* 0x000000ffff0c7224 */ /* 0x001fc400078e0019 */
[----:B------:R-:W-:Y:S02]  /*30d10*/  IMAD.MOV.U32 R13, RZ, RZ, R24 ;  /* 0x000000ffff0d7224 */ /* 0x000fe400078e0018 */
[----:B------:R-:W2:Y:S01]  /*30d20*/  LDL.LU.64 R24, [R1+0x440] ;  /* 0x0004400001187983 */ /* 0x000ea20000300a00 */
[----:B------:R-:W2:Y:S02]  /*30d30*/  LDL.LU.64 R26, [R1+0x448] ;  /* 0x00044800011a7983 */ /* 0x000ea40000300a00 */
[----:B------:R0:W-:Y:S02]  /*30d40*/  STL.64 [R1+0x25c0], R12 ;  /* 0x0025c00c01007387 */ /* 0x0001e40000100a00 */
[----:B0-----:R-:W-:Y:S02]  /*30d50*/  IMAD.MOV.U32 R12, RZ, RZ, R4 ;  /* 0x000000ffff0c7224 */ /* 0x001fe400078e0004 */
[----:B------:R-:W-:Y:S01]  /*30d60*/  IMAD.MOV.U32 R13, RZ, RZ, R5 ;  /* 0x000000ffff0d7224 */ /* 0x000fe200078e0005 */
[----:B------:R-:W4:Y:S01]  /*30d70*/  LDL.LU R4, [R1+0x26bc] ;  /* 0x0026bc0001047983 */ /* 0x000f220000300800 */
[----:B------:R-:W4:Y:S03]  /*30d80*/  LDL.LU R5, [R1+0x26b8] ;  /* 0x0026b80001057983 */ /* 0x000f260000300800 */
[----:B------:R0:W-:Y:S04]  /*30d90*/  STL.64 [R1+0x25d8], R12 ;  /* 0x0025d80c01007387 */ /* 0x0001e80000100a00 */
[----:B0-----:R-:W2:Y:S01]  /*30da0*/  LDL.LU.64 R12, [R1+0x450] ;  /* 0x00045000010c7983 */ /* 0x001ea20000300a00 */
[----:B------:R-:W2:Y:S02]  /*30db0*/  LDL.LU.64 R14, [R1+0x458] ;  /* 0x00045800010e7983 */ /* 0x000ea40000300a00 */
[C---:B--2---:R-:W-:Y:S08]  /*30dc0*/  HMMA.16816.F32.BF16 R12, R16.reuse, R8, R12 ;  /* 0x00000008100c723c */ /* 0x044ff0000004180c */
[----:B----4-:R-:W-:Y:S11]  /*30dd0*/  HMMA.16816.F32.BF16 R16, R16, R4, R20 ;  /* 0x000000041010723c */ /* 0x010ff60000041814 */
[----:B------:R-:W-:Y:S04]  /*30de0*/  @!UPT UIADD3 URZ, URZ, URZ, URZ ;  /* 0x0000003f3f3ff290 */ /* 0x000fe8000fffe03f */
[----:B------:R0:W-:Y:S01]  /*30df0*/  STL.64 [R1+0x450], R12 ;  /* 0x0004500c01007387 */ /* 0x0001e20000100a00 */
[----:B------:R-:W-:Y:S02]  /*30e00*/  STL.64 [R1+0x458], R14 ;  /* 0x0004580e01007387 */ /* 0x000fe40000100a00 */
[----:B0-----:R-:W-:Y:S02]  /*30e10*/  IMAD.MOV.U32 R12, RZ, RZ, R7 ;  /* 0x000000ffff0c7224 */ /* 0x001fe400078e0007 */
[----:B------:R-:W-:-:S05]  /*30e20*/  IMAD.MOV.U32 R13, RZ, RZ, R6 ;  /* 0x000000ffff0d7224 */ /* 0x000fca00078e0006 */
[----:B------:R0:W-:Y:S04]  /*30e30*/  STL.64 [R1+0x25f0], R12 ;  /* 0x0025f00c01007387 */ /* 0x0001e80000100a00 */
[----:B0-----:R-:W2:Y:S01]  /*30e40*/  LDL.LU.64 R12, [R1+0x430] ;  /* 0x00043000010c7983 */ /* 0x001ea20000300a00 */
[----:B------:R-:W2:Y:S02]  /*30e50*/  LDL.LU.64 R14, [R1+0x438] ;  /* 0x00043800010e7983 */ /* 0x000ea40000300a00 */
[----:B------:R-:W-:Y:S02]  /*30e60*/  STL.64 [R1+0x2598], R8 ;  /* 0x0025980801007387 */ /* 0x000fe40000100a00 */
[----:B------:R-:W4:Y:S01]  /*30e70*/  LDL.LU.64 R22, [R1+0x26b0] ;  /* 0x0026b00001167983 */ /* 0x000f220000300a00 */
[----:B------:R-:W4:Y:S01]  /*30e80*/  LDL.LU.64 R20, [R1+0x26a8] ;  /* 0x0026a80001147983 */ /* 0x000f220000300a00 */
[----:B------:R0:W-:Y:S02]  /*30e90*/  STL.64 [R1+0x2e0], R16 ;  /* 0x0002e01001007387 */ /* 0x0001e40000100a00 */
[----:B------:R-:W-:Y:S02]  /*30ea0*/  STL.64 [R1+0x2e8], R18 ;  /* 0x0002e81201007387 */ /* 0x000fe40000100a00 */
[----:B0-----:R-:W-:-:S02]  /*30eb0*/  IMAD.MOV.U32 R16, RZ, RZ, R3 ;  /* 0x000000ffff107224 */ /* 0x001fc400078e0003 */
[----:B------:R-:W-:-:S05]  /*30ec0*/  IMAD.MOV.U32 R17, RZ, RZ, R0 ;  /* 0x000000ffff117224 */ /* 0x000fca00078e0000 */
[----:B------:R0:W-:Y:S04]  /*30ed0*/  STL.64 [R1+0x25f8], R16 ;  /* 0x0025f81001007387 */ /* 0x0001e80000100a00 */
[----:B0-----:R-:W4:Y:S02]  /*30ee0*/  LDL.64 R16, [R1+0xc0] ;  /* 0x0000c00001107983 */ /* 0x001f240000100a00 */
[C---:B----4-:R-:W-:Y:S11]  /*30ef0*/  HMMA.16816.F32.BF16 R24, R20.reuse, R16, R24 ;  /* 0x000000101418723c */ /* 0x050ff60000041818 */
[----:B------:R-:W-:Y:S11]  /*30f00*/  @!UPT UIADD3 URZ, URZ, URZ, URZ ;  /* 0x0000003f3f3ff290 */ /* 0x000ff6000fffe03f */
[----:B------:R-:W-:Y:S01]  /*30f10*/  @!UPT UIADD3 URZ, URZ, URZ, URZ ;  /* 0x0000003f3f3ff290 */ /* 0x000fe2000fffe03f */
[----:B------:R0:W-:Y:S01]  /*30f20*/  STL.64 [R1+0x440], R24 ;  /* 0x0004401801007387 */ /* 0x0001e20000100a00 */
[----:B------:R-:W-:Y:S03]  /*30f30*/  STL.64 [R1+0x448], R26 ;  /* 0x0004481a01007387 */ /* 0x000fe60000100a00 */
[----:B0-----:R-:W2:Y:S01]  /*30f40*/  LDL.LU.64 R24, [R1+0x26a0] ;  /* 0x0026a00001187983 */ /* 0x001ea20000300a00 */
[----:B------:R-:W-:Y:S02]  /*30f50*/  IMAD.MOV.U32 R3, RZ, RZ, R16 ;  /* 0x000000ffff037224 */ /* 0x000fe400078e0010 */
[----:B------:R-:W-:Y:S01]  /*30f60*/  IMAD.MOV.U32 R0, RZ, RZ, R17 ;  /* 0x000000ffff007224 */ /* 0x000fe200078e0011 */
[----:B--2---:R-:W-:Y:S11]  /*30f70*/  HMMA.16816.F32.BF16 R12, R20, R24, R12 ;  /* 0x00000018140c723c */ /* 0x004ff6000004180c */
[----:B------:R-:W-:Y:S11]  /*30f80*/  @!UPT UIADD3 URZ, URZ, URZ, URZ ;  /* 0x0000003f3f3ff290 */ /* 0x000ff6000fffe03f */
[----:B------:R-:W-:Y:S01]  /*30f90*/  @!UPT UIADD3 URZ, URZ, URZ, URZ ;  /* 0x0000003f3f3ff290 */ /* 0x000fe2000fffe03f */
[----:B------:R-:W-:Y:S01]  /*30fa0*/  STL.64 [R1+0x430], R12 ;  /* 0x0004300c01007387 */ /* 0x000fe20000100a00 */
[----:B------:R-:W-:Y:S02]  /*30fb0*/  STL.64 [R1+0x438], R14 ;  /* 0x0004380e01007387 */ /* 0x000fe40000100a00 */
[----:B------:R-:W2:Y:S02]  /*30fc0*/  LDL.LU.64 R16, [R1+0x3c0] ;  /* 0x0003c00001107983 */ /* 0x000ea40000300a00 */
[----:B------:R-:W4:Y:S02]  /*30fd0*/  LDL.LU.64 R18, [R1+0x3c8] ;  /* 0x0003c80001127983 */ /* 0x000f240000300a00 */
[----:B----4-:R-:W-:Y:S01]  /*30fe0*/  STL.64 [R1+0x2608], R18 ;  /* 0x0026081201007387 */ /* 0x010fe20000100a00 */
[----:B--2---:R0:W-:Y:S02]  /*30ff0*/  STL.64 [R1+0x2600], R16 ;  /* 0x0026001001007387 */ /* 0x0041e40000100a00 */
[----:B0-----:R-:W-:-:S02]  /*31000*/  IMAD.MOV.U32 R16, RZ, RZ, R2 ;  /* 0x000000ffff107224 */ /* 0x001fc400078e0002 */
[----:B---3--:R-:W-:Y:S01]  /*31010*/  IMAD.MOV.U32 R17, RZ, RZ, R10 ;  /* 0x000000ffff117224 */ /* 0x008fe200078e000a */
[----:B------:R-:W2:Y:S01]  /*31020*/  LDL.LU R2, [R1+0x269c] ;  /* 0x00269c0001027983 */ /* 0x000ea20000300800 */
[----:B------:R-:W3:Y:S03]  /*31030*/  LDL.LU R10, [R1+0x2698] ;  /* 0x00269800010a7983 */ /* 0x000ee60000300800 */
[----:B------:R0:W-:Y:S02]  /*31040*/  STL.64 [R1+0x2620], R16 ;  /* 0x0026201001007387 */ /* 0x0001e40000100a00 */
[----:B0-----:R-:W-:Y:S02]  /*31050*/  IMAD.MOV.U32 R16, RZ, RZ, R11 ;  /* 0x000000ffff107224 */ /* 0x001fe400078e000b */
[----:B------:R-:W4:Y:S01]  /*31060*/  LDL.LU R11, [R1+0x2694] ;  /* 0x00269400010b7983 */ /* 0x000f220000300800 */
[----:B------:R-:W2:Y:S03]  /*31070*/  LDL R17, [R1+0x64] ;  /* 0x0000640001117983 */ /* 0x000ea60000100800 */
[----:B--2---:R0:W-:Y:S04]  /*31080*/  STL.64 [R1+0x2638], R16 ;  /* 0x0026381001007387 */ /* 0x0041e80000100a00 */
[----:B0-----:R-:W2:Y:S01]  /*31090*/  LDL R16, [R1+0x70] ;  /* 0x0000700001107983 */ /* 0x001ea20000100800 */
[----:B------:R-:W-:-:S05]  /*310a0*/  IMAD.MOV.U32 R17, RZ, RZ, R28 ;  /* 0x000000ffff117224 */ /* 0x000fca00078e001c */
[----:B--2---:R0:W-:Y:S02]  /*310b0*/  STL.64 [R1+0x2650], R16 ;  /* 0x0026501001007387 */ /* 0x0041e40000100a00 */
[----:B0-----:R-:W-:Y:S02]  /*310c0*/  IMAD.MOV.U32 R16, RZ, RZ, R2 ;  /* 0x000000ffff107224 */ /* 0x001fe400078e0002 */
[----:B------:R-:W-:Y:S01]  /*310d0*/  IMAD.MOV.U32 R17, RZ, RZ, R29 ;  /* 0x000000ffff117224 */ /* 0x000fe200078e001d */
[----:B------:R-:W2:Y:S04]  /*310e0*/  LDL.LU R2, [R1+0x2690] ;  /* 0x0026900001027983 */ /* 0x000ea80000300800 */
[----:B------:R0:W-:Y:S04]  /*310f0*/  STL.64 [R1+0x2668], R16 ;  /* 0x0026681001007387 */ /* 0x0001e80000100a00 */
[----:B0-----:R-:W2:Y:S01]  /*31100*/  LDL.LU.64 R16, [R1+0x410] ;  /* 0x0004100001107983 */ /* 0x001ea20000300a00 */
[----:B------:R-:W2:Y:S03]  /*31110*/  LDL.LU.64 R18, [R1+0x418] ;  /* 0x0004180001127983 */ /* 0x000ea60000300a00 */
[----:B--2---:R-:W-:Y:S01]  /*31120*/  STL.64 [R1+0x2688], R18 ;  /* 0x0026881201007387 */ /* 0x004fe20000100a00 */
[----:B------:R0:W-:Y:S03]  /*31130*/  STL.64 [R1+0x2680], R16 ;  /* 0x0026801001007387 */ /* 0x0001e60000100a00 */
[----:B0-----:R-:W2:Y:S01]  /*31140*/  LDL.LU.64 R16, [R1+0x420] ;  /* 0x0004200001107983 */ /* 0x001ea20000300a00 */
[----:B------:R-:W2:Y:S02]  /*31150*/  LDL.LU.64 R18, [R1+0x428] ;  /* 0x0004280001127983 */ /* 0x000ea40000300a00 */
[----:B------:R-:W2:Y:S02]  /*31160*/  LDL.LU.64 R12, [R1+0x3b0] ;  /* 0x0003b000010c7983 */ /* 0x000ea40000300a00 */
[----:B------:R-:W2:Y:S02]  /*31170*/  LDL.LU.64 R14, [R1+0x3b8] ;  /* 0x0003b800010e7983 */ /* 0x000ea40000300a00 */
[----:B--2---:R-:W-:Y:S01]  /*31180*/  STL.64 [R1+0x2618], R14 ;  /* 0x0026180e01007387 */ /* 0x004fe20000100a00 */
[----:B------:R0:W-:Y:S03]  /*31190*/  STL.64 [R1+0x2610], R12 ;  /* 0x0026100c01007387 */ /* 0x0001e60000100a00 */
[----:B0-----:R-:W2:Y:S01]  /*311a0*/  LDL.LU.64 R12, [R1+0x3d0] ;  /* 0x0003d000010c7983 */ /* 0x001ea20000300a00 */
[----:B------:R-:W2:Y:S03]  /*311b0*/  LDL.LU.64 R14, [R1+0x3d8] ;  /* 0x0003d800010e7983 */ /* 0x000ea60000300a00 */
[----:B--2---:R-:W-:Y:S01]  /*311c0*/  STL.64 [R1+0x2630], R14 ;  /* 0x0026300e01007387 */ /* 0x004fe20000100a00 */
[----:B------:R0:W-:Y:S03]  /*311d0*/  STL.64 [R1+0x2628], R12 ;  /* 0x0026280c01007387 */ /* 0x0001e60000100a00 */
[----:B0-----:R-:W2:Y:S01]  /*311e0*/  LDL.LU.64 R12, [R1+0x3e0] ;  /* 0x0003e000010c7983 */ /* 0x001ea20000300a00 */
[----:B------:R-:W2:Y:S03]  /*311f0*/  LDL.LU.64 R14, [R1+0x3e8] ;  /* 0x0003e800010e7983 */ /* 0x000ea60000300a00 */
[----:B--2---:R-:W-:Y:S01]  /*31200*/  STL.64 [R1+0x2648], R14 ;  /* 0x0026480e01007387 */ /* 0x004fe20000100a00 */
[----:B------:R0:W-:Y:S03]  /*31210*/  STL.64 [R1+0x2640], R12 ;  /* 0x0026400c01007387 */ /* 0x0001e60000100a00 */
[----:B0-----:R-:W2:Y:S01]  /*31220*/  LDL.LU.64 R12, [R1+0x3f0] ;  /* 0x0003f000010c7983 */ /* 0x001ea20000300a00 */
[----:B------:R-:W2:Y:S02]  /*31230*/  LDL.LU.64 R14, [R1+0x3f8] ;  /* 0x0003f800010e7983 */ /* 0x000ea40000300a00 */
[----:B------:R-:W-:-:S02]  /*31240*/  IMAD.MOV.U32 R7, RZ, RZ, R24 ;  /* 0x000000ffff077224 */ /* 0x000fc400078e0018 */
[----:B------:R-:W-:Y:S01]  /*31250*/  IMAD.MOV.U32 R6, RZ, RZ, R25 ;  /* 0x000000ffff067224 */ /* 0x000fe200078e0019 */
[----:B--2---:R-:W-:Y:S01]  /*31260*/  STL.64 [R1+0x2660], R14 ;  /* 0x0026600e01007387 */ /* 0x004fe20000100a00 */
[----:B------:R0:W-:Y:S03]  /*31270*/  STL.64 [R1+0x2658], R12 ;  /* 0x0026580c01007387 */ /* 0x0001e60000100a00 */
[----:B0-----:R-:W2:Y:S01]  /*31280*/  LDL.LU.64 R12, [R1+0x400] ;  /* 0x00040000010c7983 */ /* 0x001ea20000300a00 */
[----:B------:R-:W2:Y:S02]  /*31290*/  LDL.LU.64 R14, [R1+0x408] ;  /* 0x00040800010e7983 */ /* 0x000ea40000300a00 */
[----:B------:R-:W-:Y:S02]  /*312a0*/  STL.64 [R1+0x25b8], R6 ;  /* 0x0025b80601007387 */ /* 0x000fe40000100a00 */
[----:B------:R0:W-:Y:S02]  /*312b0*/  STL.64 [R1+0x25b0], R4 ;  /* 0x0025b00401007387 */ /* 0x0001e40000100a00 */
[----:B0-----:R-:W2:Y:S01]  /*312c0*/  LDL.LU.64 R4, [R1+0x380] ;  /* 0x0003800001047983 */ /* 0x001ea20000300a00 */
[----:B------:R-:W2:Y:S02]  /*312d0*/  LDL.LU.64 R6, [R1+0x388] ;  /* 0x0003880001067983 */ /* 0x000ea40000300a00 */
[----:B----4-:R-:W-:-:S02]  /*312e0*/  IMAD.MOV.U32 R24, RZ, RZ, R11 ;  /* 0x000000ffff187224 */ /* 0x010fc400078e000b */
[----:B---3--:R-:W-:-:S07]  /*312f0*/  IMAD.MOV.U32 R25, RZ, RZ, R10 ;  /* 0x000000ffff197224 */ /* 0x008fce00078e000a */
[C---:B------:R-:W-:Y:S01]  /*31300*/  HMMA.16816.F32.BF16 R24, R20.reuse, R24, R16 ;  /* 0x000000181418723c */ /* 0x040fe20000041810 */
[----:B--2---:R-:W-:Y:S01]  /*31310*/  STL.64 [R1+0x25d0], R6 ;  /* 0x0025d00601007387 */ /* 0x004fe20000100a00 */
[----:B------:R0:W-:Y:S03]  /*31320*/  STL.64 [R1+0x25c8], R4 ;  /* 0x0025c80401007387 */ /* 0x0001e60000100a00 */
[----:B0-----:R-:W2:Y:S01]  /*31330*/  LDL.LU.64 R4, [R1+0x390] ;  /* 0x0003900001047983 */ /* 0x001ea20000300a00 */
[----:B------:R-:W3:Y:S03]  /*31340*/  LDL.LU.64 R6, [R1+0x398] ;  /* 0x0003980001067983 */ /* 0x000ee60000300a00 */
[----:B---3--:R-:W-:Y:S01]  /*31350*/  STL.64 [R1+0x25e8], R6 ;  /* 0x0025e80601007387 */ /* 0x008fe20000100a00 */
[----:B--2---:R0:W-:Y:S03]  /*31360*/  STL.64 [R1+0x25e0], R4 ;  /* 0x0025e00401007387 */ /* 0x0041e60000100a00 */
[----:B0-----:R-:W2:Y:S01]  /*31370*/  LDL.LU.64 R4, [R1+0x3a0] ;  /* 0x0003a00001047983 */ /* 0x001ea20000300a00 */
[----:B------:R-:W2:Y:S02]  /*31380*/  LDL.LU.64 R6, [R1+0x3a8] ;  /* 0x0003a80001067983 */ /* 0x000ea40000300a00 */
[----:B------:R-:W3:Y:S02]  /*31390*/  LDL.LU.64 R8, [R1+0x370] ;  /* 0x0003700001087983 */ /* 0x000ee40000300a00 */
[----:B------:R-:W3:Y:S01]  /*313a0*/  LDL.LU.64 R10, [R1+0x378] ;  /* 0x00037800010a7983 */ /* 0x000ee20000300a00 */
[----:B------:R-:W4:Y:S01]  /*313b0*/  LDL.LU.64 R18, [R1+0x2688] ;  /* 0x0026880001127983 */ /* 0x000f220000300a00 */
[----:B------:R-:W4:Y:S03]  /*313c0*/  LDL.LU.64 R16, [R1+0x2680] ;  /* 0x0026800001107983 */ /* 0x000f260000300a00 */
[----:B------:R-:W-:Y:S02]  /*313d0*/  STL.64 [R1+0x420], R24 ;  /* 0x0004201801007387 */ /* 0x000fe40000100a00 */
[----:B------:R0:W-:Y:S02]  /*313e0*/  STL.64 [R1+0x428], R26 ;  /* 0x0004281a01007387 */ /* 0x0001e40000100a00 */
[----:B0-----:R-:W2:Y:S01]  /*313f0*/  LDL.LU.64 R26, [R1+0x2678] ;  /* 0x00267800011a7983 */ /* 0x001ea20000300a00 */
[----:B------:R-:W4:Y:S02]  /*31400*/  LDL.LU.64 R24, [R1+0x2670] ;  /* 0x0026700001187983 */ /* 0x000f240000300a00 */
[C---:B----4-:R-:W-:Y:S11]  /*31410*/  HMMA.16816.F32.BF16 R16, R20.reuse, R24, R16 ;  /* 0x000000181410723c */ /* 0x050ff60000041810 */
[----:B------:R-:W-:Y:S11]  /*31420*/  @!UPT UIADD3 URZ, URZ, URZ, URZ ;  /* 0x0000003f3f3ff290 */ /* 0x000ff6000fffe03f */
[----:B------:R-:W-:Y:S01]  /*31430*/  @!UPT UIADD3 URZ, URZ, URZ, URZ ;  /* 0x0000003f3f3ff290 */ /* 0x000fe2000fffe03f */
[----:B------:R0:W-:Y:S01]  /*31440*/  STL.64 [R1+0x410], R16 ;  /* 0x0004101001007387 */ /* 0x0001e20000100a00 */
[----:B------:R1:W-:Y:S03]  /*31450*/  STL.64 [R1+0x418], R18 ;  /* 0x0004181201007387 */ /* 0x0003e60000100a00 */
[----:B0-----:R-:W1:Y:S01]  /*31460*/  LDL.LU.64 R16, [R1+0x2668] ;  /* 0x0026680001107983 */ /* 0x001e620000300a00 */
[----:B------:R-:W-:Y:S01]  /*31470*/  STL.64 [R1+0x2568], R24 ;  /* 0x0025681801007387 */ /* 0x000fe20000100a00 */
[C---:B-1----:R-:W-:Y:S02]  /*31480*/  HMMA.16816.F32.BF16 R16, R20.reuse, R16, R12 ;  /* 0x000000101410723c */ /* 0x042fe4000004180c */
[----:B------:R-:W4:Y:S01]  /*31490*/  LDL.LU.64 R14, [R1+0x2660] ;  /* 0x00266000010e7983 */ /* 0x000f220000300a00 */
[----:B------:R-:W4:Y:S11]  /*314a0*/  LDL.LU.64 R12, [R1+0x2658] ;  /* 0x00265800010c7983 */ /* 0x000f360000300a00 */
[----:B------:R-:W-:Y:S09]  /*314b0*/  @!UPT UIADD3 URZ, URZ, URZ, URZ ;  /* 0x0000003f3f3ff290 */ /* 0x000ff2000fffe03f */
[----:B------:R0:W-:Y:S01]  /*314c0*/  STL.64 [R1+0x400], R16 ;  /* 0x0004001001007387 */ /* 0x0001e20000100a00 */
[----:B------:R4:W-:Y:S03]  /*314d0*/  STL.64 [R1+0x408], R18 ;  /* 0x0004081201007387 */ /* 0x0009e60000100a00 */
[----:B0-----:R-:W4:Y:S02]  /*314e0*/  LDL.LU.64 R16, [R1+0x2650] ;  /* 0x0026500001107983 */ /* 0x001f240000300a00 */
[C---:B----4-:R-:W-:Y:S02]  /*314f0*/  HMMA.16816.F32.BF16 R16, R20.reuse, R16, R12 ;  /* 0x000000101410723c */ /* 0x050fe4000004180c */
        /* <DEDUP_REMOVED lines=13> */
[----:B----4-:R-:W-:Y:S02]  /*315d0*/  HMMA.16816.F32.BF16 R16, R20, R16, R12 ;  /* 0x000000101410723c */ /* 0x010fe4000004180c */
[----:B------:R-:W4:Y:S01]  /*315e0*/  LDL.LU.64 R14, [R1+0x2618] ;  /* 0x00261800010e7983 */ /* 0x000f220000300a00 */
[----:B------:R-:W4:Y:S11]  /*315f0*/  LDL.LU.64 R12, [R1+0x2610] ;  /* 0x00261000010c7983 */ /* 0x000f360000300a00 */
[----:B------:R-:W-:Y:S09]  /*31600*/  @!UPT UIADD3 URZ, URZ, URZ, URZ ;  /* 0x0000003f3f3ff290 */ /* 0x000ff2000fffe03f */
[----:B------:R-:W-:Y:S01]  /*31610*/  STL.64 [R1+0x3d0], R16 ;  /* 0x0003d01001007387 */ /* 0x000fe20000100a00 */
[----:B------:R0:W-:Y:S03]  /*31620*/  STL.64 [R1+0x3d8], R18 ;  /* 0x0003d81201007387 */ /* 0x0001e60000100a00 */
[----:B0-----:R-:W3:Y:S01]  /*31630*/  LDL.LU.64 R18, [R1+0x2608] ;  /* 0x0026080001127983 */ /* 0x001ee20000300a00 */
[----:B------:R-:W3:Y:S02]  /*31640*/  LDL.LU.64 R16, [R1+0x2600] ;  /* 0x0026000001107983 */ /* 0x000ee40000300a00 */
[----:B--2---:R-:W-:Y:S02]  /*31650*/  IMAD.MOV.U32 R24, RZ, RZ, R27 ;  /* 0x000000ffff187224 */ /* 0x004fe400078e001b */
[----:B------:R-:W-:-:S07]  /*31660*/  IMAD.MOV.U32 R25, RZ, RZ, R26 ;  /* 0x000000ffff197224 */ /* 0x000fce00078e001a */
[C---:B---3--:R-:W-:Y:S01]  /*31670*/  HMMA.16816.F32.BF16 R24, R20.reuse, R24, R16 ;  /* 0x000000181418723c */ /* 0x048fe20000041810 */
[----:B------:R-:W4:Y:S11]  /*31680*/  LDL.LU.64 R16, [R1+0x25f8] ;  /* 0x0025f80001107983 */ /* 0x000f360000300a00 */
[----:B------:R-:W-:Y:S11]  /*31690*/  @!UPT UIADD3 URZ, URZ, URZ, URZ ;  /* 0x0000003f3f3ff290 */ /* 0x000ff6000fffe03f */
[----:B------:R0:W-:Y:S01]  /*316a0*/  STL.64 [R1+0x3c0], R24 ;  /* 0x0003c01801007387 */ /* 0x0001e20000100a00 */
[----:B------:R1:W-:Y:S03]  /*316b0*/  STL.64 [R1+0x3c8], R26 ;  /* 0x0003c81a01007387 */ /* 0x0003e60000100a00 */
[----:B0-----:R-:W2:Y:S01]  /*316c0*/  LDL.LU.64 R24, [R1+0x360] ;  /* 0x0003600001187983 */ /* 0x001ea20000300a00 */
[----:B-1----:R-:W2:Y:S01]  /*316d0*/  LDL.LU.64 R26, [R1+0x368] ;  /* 0x00036800011a7983 */ /* 0x002ea20000300a00 */
[C---:B----4-:R-:W-:Y:S02]  /*316e0*/  HMMA.16816.F32.BF16 R16, R20.reuse, R16, R12 ;  /* 0x000000101410723c */ /* 0x050fe4000004180c */
[----:B------:R-:W3:Y:S11]  /*316f0*/  LDL.LU.64 R12, [R1+0x25f0] ;  /* 0x0025f000010c7983 */ /* 0x000ef60000300a00 */
[----:B------:R-:W-:Y:S10]  /*31700*/  @!UPT UIADD3 URZ, URZ, URZ, URZ ;  /* 0x0000003f3f3ff290 */ /* 0x000ff4000fffe03f */
[----:B------:R0:W-:Y:S01]  /*31710*/  STL.64 [R1+0x3b0], R16 ;  /* 0x0003b01001007387 */ /* 0x0001e20000100a00 */
[----:B------:R1:W-:Y:S03]  /*31720*/  STL.64 [R1+0x3b8], R18 ;  /* 0x0003b81201007387 */ /* 0x0003e60000100a00 */
[----:B0-----:R-:W4:Y:S01]  /*31730*/  LDL.LU.64 R16, [R1+0x2d0] ;  /* 0x0002d00001107983 */ /* 0x001f220000300a00 */
[----:B-1----:R-:W4:Y:S01]  /*31740*/  LDL.LU.64 R18, [R1+0x2d8] ;  /* 0x0002d80001127983 */ /* 0x002f220000300a00 */
[C---:B---3--:R-:W-:Y:S02]  /*31750*/  HMMA.16816.F32.BF16 R12, R20.reuse, R12, R4 ;  /* 0x0000000c140c723c */ /* 0x048fe40000041804 */
[----:B------:R-:W3:Y:S01]  /*31760*/  LDL.LU.64 R6, [R1+0x25e8] ;  /* 0x0025e80001067983 */ /* 0x000ee20000300a00 */
[----:B------:R-:W3:Y:S11]  /*31770*/  LDL.LU.64 R4, [R1+0x25e0] ;  /* 0x0025e00001047983 */ /* 0x000ef60000300a00 */
[----:B------:R-:W-:Y:S09]  /*31780*/  @!UPT UIADD3 URZ, URZ, URZ, URZ ;  /* 0x0000003f3f3ff290 */ /* 0x000ff2000fffe03f */
[----:B------:R0:W-:Y:S01]  /*31790*/  STL.64 [R1+0x3a0], R12 ;  /* 0x0003a00c01007387 */ /* 0x0001e20000100a00 */
[----:B------:R3:W-:Y:S03]  /*317a0*/  STL.64 [R1+0x3a8], R14 ;  /* 0x0003a80e01007387 */ /* 0x0007e60000100a00 */
[----:B0-----:R-:W3:Y:S02]  /*317b0*/  LDL.LU.64 R12, [R1+0x25d8] ;  /* 0x0025d800010c7983 */ /* 0x001ee40000300a00 */
        /* <DEDUP_REMOVED lines=9> */
[----:B------:R-:W4:Y:S11]  /*31850*/  LDL.LU.64 R4, [R1+0x25b0] ;  /* 0x0025b00001047983 */ /* 0x000f360000300a00 */
[----:B------:R-:W-:Y:S09]  /*31860*/  @!UPT UIADD3 URZ, URZ, URZ, URZ ;  /* 0x0000003f3f3ff290 */ /* 0x000ff2000fffe03f */
[----:B------:R-:W-:Y:S01]  /*31870*/  STL.64 [R1+0x380], R12 ;  /* 0x0003800c01007387 */ /* 0x000fe20000100a00 */
[----:B------:R0:W-:Y:S03]  /*31880*/  STL.64 [R1+0x388], R14 ;  /* 0x0003880e01007387 */ /* 0x0001e60000100a00 */
[----:B0-----:R-:W2:Y:S01]  /*31890*/  LDL.LU.64 R14, [R1+0x25a8] ;  /* 0x0025a800010e7983 */ /* 0x001ea20000300a00 */
[----:B------:R-:W2:Y:S02]  /*318a0*/  LDL.LU.64 R12, [R1+0x25a0] ;  /* 0x0025a000010c7983 */ /* 0x000ea40000300a00 */
[C---:B--2---:R-:W-:Y:S11]  /*318b0*/  HMMA.16816.F32.BF16 R8, R20.reuse, R12, R8 ;  /* 0x0000000c1408723c */ /* 0x044ff60000041808 */
[----:B------:R-:W-:Y:S11]  /*318c0*/  @!UPT UIADD3 URZ, URZ, URZ, URZ ;  /* 0x0000003f3f3ff290 */ /* 0x000ff6000fffe03f */
[----:B------:R-:W-:Y:S01]  /*318d0*/  @!UPT UIADD3 URZ, URZ, URZ, URZ ;  /* 0x0000003f3f3ff290 */ /* 0x000fe2000fffe03f */
[----:B------:R0:W-:Y:S01]  /*318e0*/  STL.64 [R1+0x370], R8 ;  /* 0x0003700801007387 */ /* 0x0001e20000100a00 */
[----:B------:R-:W-:Y:S03]  /*318f0*/  STL.64 [R1+0x378], R10 ;  /* 0x0003780a01007387 */ /* 0x000fe60000100a00 */
[----:B0-----:R-:W2:Y:S01]  /*31900*/  LDL.LU.64 R8, [R1+0x2598] ;  /* 0x0025980001087983 */ /* 0x001ea20000300a00 */
[----:B------:R-:W-:Y:S02]  /*31910*/  STL.64 [R1+0x24e0], R14 ;  /* 0x0024e00e01007387 */ /* 0x000fe40000100a00 */
[----:B------:R0:W-:Y:S02]  /*31920*/  STL.64 [R1+0x24d8], R12 ;  /* 0x0024d80c01007387 */ /* 0x0001e40000100a00 */
[----:B0-----:R-:W3:Y:S01]  /*31930*/  LDL.LU.64 R12, [R1+0xa0] ;  /* 0x0000a000010c7983 */ /* 0x001ee20000300a00 */
[----:B--2---:R-:W-:Y:S03]  /*31940*/  HMMA.16816.F32.BF16 R24, R20, R8, R24 ;  /* 0x000000081418723c */ /* 0x004fe60000041818 */
[----:B---3--:R0:W-:Y:S02]  /*31950*/  STL.64 [R1+0x2570], R12 ;  /* 0x0025700c01007387 */ /* 0x0081e40000100a00 */
[----:B0-----:R-:W-:-:S02]  /*31960*/  IMAD.MOV.U32 R12, RZ, RZ, R7 ;  /* 0x000000ffff0c7224 */ /* 0x001fc400078e0007 */
[----:B------:R-:W-:-:S05]  /*31970*/  IMAD.MOV.U32 R13, RZ, RZ, R6 ;  /* 0x000000ffff0d7224 */ /* 0x000fca00078e0006 */
[----:B------:R-:W-:Y:S01]  /*31980*/  STL.64 [R1+0x2580], R12 ;  /* 0x0025800c01007387 */ /* 0x000fe20000100a00 */
[----:B------:R-:W-:Y:S02]  /*31990*/  STL [R1+0x24c4], R8 ;  /* 0x0024c40801007387 */ /* 0x000fe40000100800 */
[----:B------:R4:W-:Y:S02]  /*319a0*/  STL [R1+0x24c0], R9 ;  /* 0x0024c00901007387 */ /* 0x0009e40000100800 */
[----:B----4-:R-:W-:Y:S06]  /*319b0*/  HMMA.16816.F32.BF16 R8, R20, R4, R16 ;  /* 0x000000041408723c */ /* 0x010fec0000041810 */
[----:B------:R-:W-:Y:S01]  /*319c0*/  STL.64 [R1+0x360], R24 ;  /* 0x0003601801007387 */ /* 0x000fe20000100a00 */
[----:B------:R-:W-:Y:S02]  /*319d0*/  STL.64 [R1+0x368], R26 ;  /* 0x0003681a01007387 */ /* 0x000fe40000100a00 */
[----:B------:R0:W-:Y:S02]  /*319e0*/  STL.64 [R1+0x2578], R4 ;  /* 0x0025780401007387 */ /* 0x0001e40000100a00 */
[----:B0-----:R-:W2:Y:S11]  /*319f0*/  LDL.LU.64 R4, [R1+0x2b0] ;  /* 0x0002b00001047983 */ /* 0x001eb60000300a00 */
[----:B------:R-:W-:Y:S01]  /*31a00*/  @!UPT UIADD3 URZ, URZ, URZ, URZ ;  /* 0x0000003f3f3ff290 */ /* 0x000fe2000fffe03f */
[----:B------:R-:W-:Y:S01]  /*31a10*/  STL.64 [R1+0x2d0], R8 ;  /* 0x0002d00801007387 */ /* 0x000fe20000100a00 */
[----:B------:R-:W-:Y:S02]  /*31a20*/  STL.64 [R1+0x2d8], R10 ;  /* 0x0002d80a01007387 */ /* 0x000fe40000100a00 */
[----:B------:R-:W3:Y:S01]  /*31a30*/  LDL.LU.64 R6, [R1+0x2b8] ;  /* 0x0002b80001067983 */ /* 0x000ee20000300a00 */
[----:B------:R-:W0:Y:S01]  /*31a40*/  S2R R29, SR_TID.X ;  /* 0x00000000001d7919 */ /* 0x000e220000002100 */
[----:B------:R-:W-:Y:S02]  /*31a50*/  IMAD.MOV.U32 R13, RZ, RZ, R0 ;  /* 0x000000ffff0d7224 */ /* 0x000fe400078e0000 */
[----:B0-----:R-:W-:-:S05]  /*31a60*/  IMAD.SHL.U32 R27, R29, 0x2, RZ ;  /* 0x000000021d1b7824 */ /* 0x001fca00078e00ff */
[C-C-:B------:R-:W-:Y:S01]  /*31a70*/  LOP3.LUT R0, R2.reuse, 0x10, R27.reuse, 0x78, !PT ;  /* 0x0000001002007812 */ /* 0x140fe200078e781b */
[----:B------:R-:W-:Y:S02]  /*31a80*/  LOP3.LUT R2, R2, 0x10, R27, 0x78, !PT ;  /* 0x0000001002027812 */ /* 0x000fe400078e781b */
[----:B------:R-:W-:-:S05]  /*31a90*/  IMAD.SHL.U32 R29, R29, 0x40, RZ ;  /* 0x000000401d1d7824 */ /* 0x000fca00078e00ff */
[----:B------:R-:W-:Y:S01]  /*31aa0*/  LOP3.LUT R0, R0, 0x400, R29, 0xf8, !PT ;  /* 0x0000040000007812 */ /* 0x000fe200078ef81d */
[----:B---3--:R-:W-:Y:S01]  /*31ab0*/  STL.64 [R1+0x2590], R6 ;  /* 0x0025900601007387 */ /* 0x008fe20000100a00 */
[----:B--2---:R0:W-:Y:S03]  /*31ac0*/  STL.64 [R1+0x2588], R4 ;  /* 0x0025880401007387 */ /* 0x0041e60000100a00 */
[----:B0-----:R-:W2:Y:S01]  /*31ad0*/  LDL.LU.64 R4, [R1+0x2c0] ;  /* 0x0002c00001047983 */ /* 0x001ea20000300a00 */
[----:B------:R-:W2:Y:S02]  /*31ae0*/  LDL.LU.64 R6, [R1+0x2c8] ;  /* 0x0002c80001067983 */ /* 0x000ea40000300a00 */
[----:B------:R-:W3:Y:S02]  /*31af0*/  LDL.LU.64 R24, [R1+0x2a0] ;  /* 0x0002a00001187983 */ /* 0x000ee40000300a00 */
[----:B------:R-:W3:Y:S01]  /*31b00*/  LDL.LU.64 R26, [R1+0x2a8] ;  /* 0x0002a800011a7983 */ /* 0x000ee20000300a00 */
[----:B------:R-:W4:Y:S01]  /*31b10*/  LDL.LU.64 R8, [R1+0x50] ;  /* 0x0000500001087983 */ /* 0x000f220000300a00 */
[----:B------:R-:W-:-:S05]  /*31b20*/  LOP3.LUT R0, R0, 0x60, RZ, 0x3c, !PT ;  /* 0x0000006000007812 */ /* 0x000fca00078e3cff */
[----:B------:R-:W0:Y:S04]  /*31b30*/  LDSM.16.MT88.4 R16, [R0+0x8000] ;  /* 0x008000000010783b */ /* 0x000e280000004200 */
[----:B----4-:R1:W-:Y:S04]  /*31b40*/  STL.64 [R1+0x2530], R8 ;  /* 0x0025300801007387 */ /* 0x0103e80000100a00 */
[----:B-1----:R-:W4:Y:S01]  /*31b50*/  LDL.LU.64 R8, [R1+0x290] ;  /* 0x0002900001087983 */ /* 0x002f220000300a00 */
[----:B------:R-:W4:Y:S02]  /*31b60*/  LDL.LU.64 R10, [R1+0x298] ;  /* 0x00029800010a7983 */ /* 0x000f240000300a00 */
[----:B0-----:R-:W-:Y:S02]  /*31b70*/  STL [R1+0x24ac], R18 ;  /* 0x0024ac1201007387 */ /* 0x001fe40000100800 */
[----:B------:R-:W-:Y:S01]  /*31b80*/  STL [R1+0x24a8], R19 ;  /* 0x0024a81301007387 */ /* 0x000fe20000100800 */
[----:B------:R0:W-:Y:S04]  /*31b90*/  STL.64 [R1+0x2528], R16 ;  /* 0x0025281001007387 */ /* 0x0001e80000100a00 */
[----:B0-----:R-:W2:Y:S01]  /*31ba0*/  LDL.LU.64 R16, [R1+0x60] ;  /* 0x0000600001107983 */ /* 0x001ea20000300a00 */
[----:B------:R-:W-:-:S04]  /*31bb0*/  LOP3.LUT R2, R2, 0x400, R29, 0xf8, !PT ;  /* 0x0000040002027812 */ /* 0x000fc800078ef81d */
[----:B------:R-:W-:-:S05]  /*31bc0*/  LOP3.LUT R2, R2, 0x40, RZ, 0x3c, !PT ;  /* 0x0000004002027812 */ /* 0x000fca00078e3cff */
[----:B------:R-:W0:Y:S01]  /*31bd0*/  LDSM.16.MT88.4 R20, [R2+0x8000] ;  /* 0x008000000214783b */ /* 0x000e220000004200 */
[----:B------:R-:W-:-:S03]  /*31be0*/  IMAD.MOV.U32 R12, RZ, RZ, R3 ;  /* 0x000000ffff0c7224 */ /* 0x000fc600078e0003 */
[----:B--2---:R1:W-:Y:S04]  /*31bf0*/  STL.64 [R1+0x2538], R16 ;  /* 0x0025381001007387 */ /* 0x0043e80000100a00 */
[----:B-1----:R-:W2:Y:S01]  /*31c00*/  LDL.LU.64 R16, [R1+0x70] ;  /* 0x0000700001107983 */ /* 0x002ea20000300a00 */
[C---:B0-----:R-:W-:Y:S03]  /*31c10*/  HMMA.16816.F32.BF16 R12, R20.reuse, R12, R4 ;  /* 0x0000000c140c723c */ /* 0x041fe60000041804 */
[----:B--2---:R0:W-:Y:S04]  /*31c20*/  STL.64 [R1+0x2550], R16 ;  /* 0x0025501001007387 */ /* 0x0041e80000100a00 */
[----:B0-----:R-:W2:Y:S01]  /*31c30*/  LDL.LU.64 R16, [R1+0x80] ;  /* 0x0000800001107983 */ /* 0x001ea20000300a00 */
[----:B------:R-:W2:Y:S02]  /*31c40*/  LDL.LU.64 R6, [R1+0x2590] ;  /* 0x0025900001067983 */ /* 0x000ea40000300a00 */
[----:B------:R-:W2:Y:S11]  /*31c50*/  LDL.LU.64 R4, [R1+0x2588] ;  /* 0x0025880001047983 */ /* 0x000eb60000300a00 */
[----:B------:R-:W-:Y:S02]  /*31c60*/  @!UPT UIADD3 URZ, URZ, URZ, URZ ;  /* 0x0000003f3f3ff290 */ /* 0x000fe4000fffe03f */
[----:B------:R0:W-:Y:S01]  /*31c70*/  STL.64 [R1+0x2c0], R12 ;  /* 0x0002c00c01007387 */ /* 0x0001e20000100a00 */
[----:B------:R2:W-:Y:S04]  /*31c80*/  STL.64 [R1+0x2c8], R14 ;  /* 0x0002c80e01007387 */ /* 0x0005e80000100a00 */
[----:B0-----:R-:W2:Y:S02]  /*31c90*/  LDL.LU.64 R12, [R1+0x2580] ;  /* 0x00258000010c7983 */ /* 0x001ea40000300a00 */
[C---:B--2---:R-:W-:Y:S02]  /*31ca0*/  HMMA.16816.F32.BF16 R12, R20.reuse, R12, R4 ;  /* 0x0000000c140c723c */ /* 0x044fe40000041804 */
[----:B------:R-:W2:Y:S11]  /*31cb0*/  LDL.LU.64 R4, [R1+0x2578] ;  /* 0x0025780001047983 */ /* 0x000eb60000300a00 */
[----:B------:R-:W-:Y:S10]  /*31cc0*/  @!UPT UIADD3 URZ, URZ, URZ, URZ ;  /* 0x0000003f3f3ff290 */ /* 0x000ff4000fffe03f */
[----:B------:R0:W-:Y:S01]  /*31cd0*/  STL.64 [R1+0x2b0], R12 ;  /* 0x0002b00c01007387 */ /* 0x0001e20000100a00 */
[----:B------:R-:W-:Y:S03]  /*31ce0*/  STL.64 [R1+0x2b8], R14 ;  /* 0x0002b80e01007387 */ /* 0x000fe60000100a00 */
[----:B0-----:R-:W3:Y:S02]  /*31cf0*/  LDL.LU.64 R12, [R1+0x2570] ;  /* 0x00257000010c7983 */ /* 0x001ee40000300a00 */
[C---:B---3--:R-:W-:Y:S01]  /*31d00*/  HMMA.16816.F32.BF16 R24, R20.reuse, R12, R24 ;  /* 0x0000000c1418723c */ /* 0x048fe20000041818 */
[----:B------:R-:W-:Y:S02]  /*31d10*/  IMAD.MOV.U32 R7, RZ, RZ, R12 ;  /* 0x000000ffff077224 */ /* 0x000fe400078e000c */
[----:B------:R-:W-:Y:S11]  /*31d20*/  IMAD.MOV.U32 R6, RZ, RZ, R13 ;  /* 0x000000ffff067224 */ /* 0x000ff600078e000d */
[----:B------:R-:W-:Y:S09]  /*31d30*/  @!UPT UIADD3 URZ, URZ, URZ, URZ ;  /* 0x0000003f3f3ff290 */ /* 0x000ff2000fffe03f */
[----:B------:R0:W-:Y:S01]  /*31d40*/  STL.64 [R1+0x2a0], R24 ;  /* 0x0002a01801007387 */ /* 0x0001e20000100a00 */
[----:B------:R-:W-:Y:S03]  /*31d50*/  STL.64 [R1+0x2a8], R26 ;  /* 0x0002a81a01007387 */ /* 0x000fe60000100a00 */
[----:B0-----:R-:W4:Y:S01]  /*31d60*/  LDL.LU.64 R24, [R1+0x2568] ;  /* 0x0025680001187983 */ /* 0x001f220000300a00 */
[----:B------:R-:W3:Y:S03]  /*31d70*/  LDL.LU.64 R12, [R1] ;  /* 0x00000000010c7983 */ /* 0x000ee60000300a00 */
[----:B---3--:R-:W-:Y:S01]  /*31d80*/  STL.64 [R1+0x24f8], R12 ;  /* 0x0024f80c01007387 */ /* 0x008fe20000100a00 */
[----:B------:R-:W-:Y:S02]  /*31d90*/  STL.64 [R1+0x24d0], R6 ;  /* 0x0024d00601007387 */ /* 0x000fe40000100a00 */
[----:B--2---:R4:W-:Y:S02]  /*31da0*/  STL.64 [R1+0x24c8], R4 ;  /* 0x0024c80401007387 */ /* 0x0049e40000100a00 */
[C---:B----4-:R-:W-:Y:S01]  /*31db0*/  HMMA.16816.F32.BF16 R4, R20.reuse, R24, R8 ;  /* 0x000000181404723c */ /* 0x050fe20000041808 */
[----:B------:R-:W2:Y:S01]  /*31dc0*/  LDL.LU.64 R8, [R1+0x260] ;  /* 0x0002600001087983 */ /* 0x000ea20000300a00 */
[----:B------:R-:W3:Y:S11]  /*31dd0*/  LDL.LU.64 R10, [R1+0x268] ;  /* 0x00026800010a7983 */ /* 0x000ef60000300a00 */
[----:B------:R-:W-:Y:S10]  /*31de0*/  @!UPT UIADD3 URZ, URZ, URZ, URZ ;  /* 0x0000003f3f3ff290 */ /* 0x000ff4000fffe03f */
[----:B------:R-:W-:Y:S01]  /*31df0*/  STL.64 [R1+0x290], R4 ;  /* 0x0002900401007387 */ /* 0x000fe20000100a00 */
[----:B------:R-:W-:Y:S03]  /*31e00*/  STL.64 [R1+0x298], R6 ;  /* 0x0002980601007387 */ /* 0x000fe60000100a00 */
[----:B---3--:R-:W-:Y:S01]  /*31e10*/  STL.64 [R1+0x2548], R10 ;  /* 0x0025480a01007387 */ /* 0x008fe20000100a00 */
[----:B--2---:R0:W-:Y:S03]  /*31e20*/  STL.64 [R1+0x2540], R8 ;  /* 0x0025400801007387 */ /* 0x0041e60000100a00 */
        /* <DEDUP_REMOVED lines=8> */
[----:B------:R-:W4:Y:S04]  /*31eb0*/  LDL.LU.64 R12, [R1+0x10] ;  /* 0x00001000010c7983 */ /* 0x000f280000300a00 */
[----:B----4-:R0:W-:Y:S04]  /*31ec0*/  STL.64 [R1+0x2500], R12 ;  /* 0x0025000c01007387 */ /* 0x0101e80000100a00 */
[----:B0-----:R-:W4:Y:S01]  /*31ed0*/  LDL.LU.64 R12, [R1+0x20] ;  /* 0x00002000010c7983 */ /* 0x001f220000300a00 */
[----:B--2---:R-:W-:Y:S03]  /*31ee0*/  HMMA.16816.F32.BF16 R8, R20, R16, R8 ;  /* 0x000000101408723c */ /* 0x004fe60000041808 */
[----:B----4-:R0:W-:Y:S04]  /*31ef0*/  STL.64 [R1+0x2518], R12 ;  /* 0x0025180c01007387 */ /* 0x0101e80000100a00 */
[----:B0-----:R-:W2:Y:S01]  /*31f00*/  LDL.LU.64 R12, [R1+0x30] ;  /* 0x00003000010c7983 */ /* 0x001ea20000300a00 */
[----:B------:R-:W-:-:S02]  /*31f10*/  IMAD.MOV.U32 R26, RZ, RZ, R16 ;  /* 0x000000ffff1a7224 */ /* 0x000fc400078e0010 */
[----:B------:R-:W-:Y:S01]  /*31f20*/  IMAD.MOV.U32 R2, RZ, RZ, R17 ;  /* 0x000000ffff027224 */ /* 0x000fe200078e0011 */
[----:B--2---:R0:W-:Y:S04]  /*31f30*/  STL.64 [R1+0x2520], R12 ;  /* 0x0025200c01007387 */ /* 0x0041e80000100a00 */
[----:B0-----:R-:W2:Y:S01]  /*31f40*/  LDL.LU.64 R12, [R1+0x40] ;  /* 0x00004000010c7983 */ /* 0x001ea20000300a00 */
[----:B------:R-:W-:Y:S07]  /*31f50*/  STL [R1+0x2494], R25 ;  /* 0x0024941901007387 */ /* 0x000fee0000100800 */
[----:B------:R-:W-:Y:S02]  /*31f60*/  STL.64 [R1+0x280], R8 ;  /* 0x0002800801007387 */ /* 0x000fe40000100a00 */
[----:B------:R0:W-:Y:S02]  /*31f70*/  STL.64 [R1+0x288], R10 ;  /* 0x0002880a01007387 */ /* 0x0001e40000100a00 */
[----:B0-----:R-:W4:Y:S01]  /*31f80*/  LDL.LU.64 R10, [R1+0x2560] ;  /* 0x00256000010a7983 */ /* 0x001f220000300a00 */
[----:B------:R-:W4:Y:S02]  /*31f90*/  LDL.LU.64 R8, [R1+0x2558] ;  /* 0x0025580001087983 */ /* 0x000f240000300a00 */
[----:B------:R-:W4:Y:S02]  /*31fa0*/  LDL.LU.64 R16, [R1+0x2550] ;  /* 0x0025500001107983 */ /* 0x000f240000300a00 */
[----:B----4-:R-:W-:Y:S01]  /*31fb0*/  HMMA.16816.F32.BF16 R8, R20, R16, R8 ;  /* 0x000000101408723c */ /* 0x010fe20000041808 */
[----:B------:R-:W-:-:S02]  /*31fc0*/  IMAD.MOV.U32 R29, RZ, RZ, R16 ;  /* 0x000000ffff1d7224 */ /* 0x000fc400078e0010 */
[----:B------:R-:W-:Y:S11]  /*31fd0*/  IMAD.MOV.U32 R27, RZ, RZ, R17 ;  /* 0x000000ffff1b7224 */ /* 0x000ff600078e0011 */
[----:B------:R-:W-:Y:S09]  /*31fe0*/  @!UPT UIADD3 URZ, URZ, URZ, URZ ;  /* 0x0000003f3f3ff290 */ /* 0x000ff2000fffe03f */
[----:B------:R-:W-:Y:S01]  /*31ff0*/  STL.64 [R1+0x270], R8 ;  /* 0x0002700801007387 */ /* 0x000fe20000100a00 */
[----:B------:R0:W-:Y:S03]  /*32000*/  STL.64 [R1+0x278], R10 ;  /* 0x0002780a01007387 */ /* 0x0001e60000100a00 */
[----:B0-----:R-:W4:Y:S01]  /*32010*/  LDL.LU.64 R10, [R1+0x2548] ;  /* 0x00254800010a7983 */ /* 0x001f220000300a00 */
[----:B------:R-:W4:Y:S02]  /*32020*/  LDL.LU.64 R8, [R1+0x2540] ;  /* 0x0025400001087983 */ /* 0x000f240000300a00 */
[----:B------:R-:W4:Y:S02]  /*32030*/  LDL.LU.64 R16, [R1+0x2538] ;  /* 0x0025380001107983 */ /* 0x000f240000300a00 */
[C---:B----4-:R-:W-:Y:S11]  /*32040*/  HMMA.16816.F32.BF16 R8, R20.reuse, R16, R8 ;  /* 0x000000101408723c */ /* 0x050ff60000041808 */
[----:B------:R-:W-:Y:S11]  /*32050*/  @!UPT UIADD3 URZ, URZ, URZ, URZ ;  /* 0x0000003f3f3ff290 */ /* 0x000ff6000fffe03f */
[----:B------:R-:W-:Y:S01]  /*32060*/  @!UPT UIADD3 URZ, URZ, URZ, URZ ;  /* 0x0000003f3f3ff290 */ /* 0x000fe2000fffe03f */
[----:B------:R0:W-:Y:S01]  /*32070*/  STL.64 [R1+0x260], R8 ;  /* 0x0002600801007387 */ /* 0x0001e20000100a00 */
[----:B------:R1:W-:Y:S03]  /*32080*/  STL.64 [R1+0x268], R10 ;  /* 0x0002680a01007387 */ /* 0x0003e60000100a00 */
[----:B0-----:R-:W3:Y:S01]  /*32090*/  LDL.LU.64 R8, [R1+0x2530] ;  /* 0x0025300001087983 */ /* 0x001ee20000300a00 */
[----:B------:R-:W-:Y:S02]  /*320a0*/  IMAD.MOV.U32 R28, RZ, RZ, R16 ;  /* 0x000000ffff1c7224 */ /* 0x000fe400078e0010 */
[----:B------:R-:W-:Y:S01]  /*320b0*/  IMAD.MOV.U32 R0, RZ, RZ, R17 ;  /* 0x000000ffff007224 */ /* 0x000fe200078e0011 */
[C---:B---3--:R-:W-:Y:S01]  /*320c0*/  HMMA.16816.F32.BF16 R4, R20.reuse, R8, R4 ;  /* 0x000000081404723c */ /* 0x048fe20000041804 */
[----:B------:R-:W-:Y:S02]  /*320d0*/  IMAD.MOV.U32 R25, RZ, RZ, R8 ;  /* 0x000000ffff197224 */ /* 0x000fe400078e0008 */
[----:B------:R-:W-:Y:S11]  /*320e0*/  IMAD.MOV.U32 R3, RZ, RZ, R9 ;  /* 0x000000ffff037224 */ /* 0x000ff600078e0009 */
[----:B------:R-:W-:Y:S09]  /*320f0*/  @!UPT UIADD3 URZ, URZ, URZ, URZ ;  /* 0x0000003f3f3ff290 */ /* 0x000ff2000fffe03f */
[----:B------:R-:W-:Y:S01]  /*32100*/  STL.64 [R1+0x250], R4 ;  /* 0x0002500401007387 */ /* 0x000fe20000100a00 */
[----:B------:R-:W-:Y:S02]  /*32110*/  STL.64 [R1+0x258], R6 ;  /* 0x0002580601007387 */ /* 0x000fe40000100a00 */
[----:B------:R-:W2:Y:S02]  /*32120*/  LDL.LU.64 R16, [R1+0x240] ;  /* 0x0002400001107983 */ /* 0x000ea40000300a00 */
[----:B------:R-:W2:Y:S01]  /*32130*/  LDL.LU.64 R18, [R1+0x248] ;  /* 0x0002480001127983 */ /* 0x000ea20000300a00 */
[----:B------:R-:W3:Y:S01]  /*32140*/  LDL.LU.64 R8, [R1+0x210] ;  /* 0x0002100001087983 */ /* 0x000ee20000300a00 */
[----:B-1----:R-:W4:Y:S03]  /*32150*/  LDL.LU.64 R10, [R1+0x218] ;  /* 0x00021800010a7983 */ /* 0x002f260000300a00 */
[----:B----4-:R-:W-:Y:S01]  /*32160*/  STL.64 [R1+0x2510], R10 ;  /* 0x0025100a01007387 */ /* 0x010fe20000100a00 */
[----:B---3--:R0:W-:Y:S03]  /*32170*/  STL.64 [R1+0x2508], R8 ;  /* 0x0025080801007387 */ /* 0x0081e60000100a00 */
[----:B0-----:R-:W3:Y:S01]  /*32180*/  LDL.LU.64 R8, [R1+0x220] ;  /* 0x0002200001087983 */ /* 0x001ee20000300a00 */
[----:B------:R-:W3:Y:S02]  /*32190*/  LDL.LU.64 R10, [R1+0x228] ;  /* 0x00022800010a7983 */ /* 0x000ee40000300a00 */
[----:B------:R-:W4:Y:S02]  /*321a0*/  LDL.LU.64 R4, [R1+0x1f0] ;  /* 0x0001f00001047983 */ /* 0x000f240000300a00 */
[----:B------:R-:W3:Y:S01]  /*321b0*/  LDL.LU.64 R6, [R1+0x1f8] ;  /* 0x0001f80001067983 */ /* 0x000ee20000300a00 */
[----:B--2---:R-:W-:Y:S01]  /*321c0*/  HMMA.16816.F32.BF16 R16, R20, R12, R16 ;  /* 0x0000000c1410723c */ /* 0x004fe20000041810 */
[----:B---3--:R-:W-:Y:S01]  /*321d0*/  STL.64 [R1+0x24f0], R6 ;  /* 0x0024f00601007387 */ /* 0x008fe20000100a00 */
[----:B----4-:R0:W-:Y:S03]  /*321e0*/  STL.64 [R1+0x24e8], R4 ;  /* 0x0024e80401007387 */ /* 0x0101e60000100a00 */
[----:B0-----:R-:W2:Y:S01]  /*321f0*/  LDL.LU.64 R4, [R1+0x200] ;  /* 0x0002000001047983 */ /* 0x001ea20000300a00 */
[----:B------:R-:W2:Y:S02]  /*32200*/  LDL.LU.64 R6, [R1+0x208] ;  /* 0x0002080001067983 */ /* 0x000ea40000300a00 */
[----:B------:R-:W-:Y:S02]  /*32210*/  STL.64 [R1+0x24a0], R26 ;  /* 0x0024a01a01007387 */ /* 0x000fe40000100a00 */
[----:B------:R0:W-:Y:S02]  /*32220*/  STL.64 [R1+0x2498], R24 ;  /* 0x0024981801007387 */ /* 0x0001e40000100a00 */
[----:B0-----:R-:W3:Y:S01]  /*32230*/  LDL.LU.64 R24, [R1+0x230] ;  /* 0x0002300001187983 */ /* 0x001ee20000300a00 */
[----:B------:R-:W3:Y:S10]  /*32240*/  LDL.LU.64 R26, [R1+0x238] ;  /* 0x00023800011a7983 */ /* 0x000ef40000300a00 */
[----:B------:R0:W-:Y:S02]  /*32250*/  STL.64 [R1+0x240], R16 ;  /* 0x0002401001007387 */ /* 0x0001e40000100a00 */
[----:B------:R1:W-:Y:S01]  /*32260*/  STL.64 [R1+0x248], R18 ;  /* 0x0002481201007387 */ /* 0x0003e20000100a00 */
[----:B0-----:R-:W4:Y:S01]  /*32270*/  LDL.LU.64 R16, [R1+0x2528] ;  /* 0x0025280001107983 */ /* 0x001f220000300a00 */
[----:B-1----:R-:W-:-:S02]  /*32280*/  IMAD.MOV.U32 R18, RZ, RZ, R12 ;  /* 0x000000ffff127224 */ /* 0x002fc400078e000c */
[----:B------:R-:W-:Y:S02]  /*32290*/  IMAD.MOV.U32 R19, RZ, RZ, R13 ;  /* 0x000000ffff137224 */ /* 0x000fe400078e000d */
[----:B------:R-:W3:Y:S02]  /*322a0*/  LDL.LU.64 R12, [R1+0x2520] ;  /* 0x00252000010c7983 */ /* 0x000ee40000300a00 */
[C---:B---3--:R-:W-:Y:S11]  /*322b0*/  HMMA.16816.F32.BF16 R24, R20.reuse, R12, R24 ;  /* 0x0000000c1418723c */ /* 0x048ff60000041818 */
[----:B------:R-:W-:Y:S11]  /*322c0*/  @!UPT UIADD3 URZ, URZ, URZ, URZ ;  /* 0x0000003f3f3ff290 */ /* 0x000ff6000fffe03f */
[----:B------:R-:W-:Y:S01]  /*322d0*/  @!UPT UIADD3 URZ, URZ, URZ, URZ ;  /* 0x0000003f3f3ff290 */ /* 0x000fe2000fffe03f */
[----:B------:R0:W-:Y:S01]  /*322e0*/  STL.64 [R1+0x230], R24 ;  /* 0x0002301801007387 */ /* 0x0001e20000100a00 */
[----:B------:R1:W-:Y:S02]  /*322f0*/  STL.64 [R1+0x238], R26 ;  /* 0x0002381a01007387 */ /* 0x0003e40000100a00 */
[----:B0-----:R-:W-:Y:S02]  /*32300*/  IMAD.MOV.U32 R25, RZ, RZ, R12 ;  /* 0x000000ffff197224 */ /* 0x001fe400078e000c */
[----:B------:R-:W-:Y:S02]  /*32310*/  IMAD.MOV.U32 R24, RZ, RZ, R13 ;  /* 0x000000ffff187224 */ /* 0x000fe400078e000d */
[----:B------:R-:W3:Y:S02]  /*32320*/  LDL.LU.64 R12, [R1+0x2518] ;  /* 0x00251800010c7983 */ /* 0x000ee40000300a00 */
[----:B---3--:R-:W-:Y:S01]  /*32330*/  HMMA.16816.F32.BF16 R8, R20, R12, R8 ;  /* 0x0000000c1408723c */ /* 0x008fe20000041808 */
[----:B-1----:R-:W-:-:S02]  /*32340*/  IMAD.MOV.U32 R27, RZ, RZ, R12 ;  /* 0x000000ffff1b7224 */ /* 0x002fc400078e000c */
[----:B------:R-:W-:Y:S11]  /*32350*/  IMAD.MOV.U32 R26, RZ, RZ, R13 ;  /* 0x000000ffff1a7224 */ /* 0x000ff600078e000d */
[----:B------:R-:W-:Y:S09]  /*32360*/  @!UPT UIADD3 URZ, URZ, URZ, URZ ;  /* 0x0000003f3f3ff290 */ /* 0x000ff2000fffe03f */
[----:B------:R-:W-:Y:S01]  /*32370*/  STL.64 [R1+0x220], R8 ;  /* 0x0002200801007387 */ /* 0x000fe20000100a00 */
[----:B------:R0:W-:Y:S03]  /*32380*/  STL.64 [R1+0x228], R10 ;  /* 0x0002280a01007387 */ /* 0x0001e60000100a00 */
        /* <DEDUP_REMOVED lines=10> */
[----:B------:R-:W2:Y:S02]  /*32430*/  LDL.LU.64 R12, [R1+0x24f8] ;  /* 0x0024f800010c7983 */ /* 0x000ea40000300a00 */
[----:B--2---:R-:W-:Y:S01]  /*32440*/  HMMA.16816.F32.BF16 R4, R20, R12, R4 ;  /* 0x0000000c1404723c */ /* 0x004fe20000041804 */
[----:B------:R-:W-:-:S02]  /*32450*/  IMAD.MOV.U32 R8, RZ, RZ, R12 ;  /* 0x000000ffff087224 */ /* 0x000fc400078e000c */
[----:B------:R-:W-:Y:S11]  /*32460*/  IMAD.MOV.U32 R9, RZ, RZ, R13 ;  /* 0x000000ffff097224 */ /* 0x000ff600078e000d */
[----:B------:R-:W-:Y:S09]  /*32470*/  @!UPT UIADD3 URZ, URZ, URZ, URZ ;  /* 0x0000003f3f3ff290 */ /* 0x000ff2000fffe03f */
[----:B------:R-:W-:Y:S01]  /*32480*/  STL.64 [R1+0x200], R4 ;  /* 0x0002000401007387 */ /* 0x000fe20000100a00 */
[----:B------:R0:W-:Y:S03]  /*32490*/  STL.64 [R1+0x208], R6 ;  /* 0x0002080601007387 */ /* 0x0001e60000100a00 */
[----:B0-----:R-:W2:Y:S01]  /*324a0*/  LDL.LU.64 R6, [R1+0x24f0] ;  /* 0x0024f00001067983 */ /* 0x001ea20000300a00 */
[----:B------:R-:W2:Y:S02]  /*324b0*/  LDL.LU.64 R4, [R1+0x24e8] ;  /* 0x0024e80001047983 */ /* 0x000ea40000300a00 */
[----:B------:R-:W3:Y:S02]  /*324c0*/  LDL.LU.64 R14, [R1+0x24e0] ;  /* 0x0024e000010e7983 */ /* 0x000ee40000300a00 */
[----:B------:R-:W2:Y:S02]  /*324d0*/  LDL.LU.64 R12, [R1+0x24d8] ;  /* 0x0024d800010c7983 */ /* 0x000ea40000300a00 */
[----:B--2---:R-:W-:Y:S11]  /*324e0*/  HMMA.16816.F32.BF16 R4, R20, R12, R4 ;  /* 0x0000000c1404723c */ /* 0x004ff60000041804 */
[----:B------:R-:W-:Y:S11]  /*324f0*/  @!UPT UIADD3 URZ, URZ, URZ, URZ ;  /* 0x0000003f3f3ff290 */ /* 0x000ff6000fffe03f */
[----:B------:R-:W-:Y:S01]  /*32500*/  @!UPT UIADD3 URZ, URZ, URZ, URZ ;  /* 0x0000003f3f3ff290 */ /* 0x000fe2000fffe03f */
[----:B------:R-:W-:Y:S01]  /*32510*/  STL.64 [R1+0x1f0], R4 ;  /* 0x0001f00401007387 */ /* 0x000fe20000100a00 */
[----:B------:R0:W-:Y:S03]  /*32520*/  STL.64 [R1+0x1f8], R6 ;  /* 0x0001f80601007387 */ /* 0x0001e60000100a00 */
[----:B0-----:R-:W2:Y:S01]  /*32530*/  LDL.LU.64 R6, [R1+0x24d0] ;  /* 0x0024d00001067983 */ /* 0x001ea20000300a00 */
[----:B------:R-:W2:Y:S02]  /*32540*/  LDL.LU.64 R4, [R1+0x24c8] ;  /* 0x0024c80001047983 */ /* 0x000ea40000300a00 */
[----:B---3--:R-:W-:Y:S02]  /*32550*/  STL.64 [R1+0x23a8], R14 ;  /* 0x0023a80e01007387 */ /* 0x008fe40000100a00 */
[----:B------:R0:W-:Y:S02]  /*32560*/  STL.64 [R1+0x23a0], R12 ;  /* 0x0023a00c01007387 */ /* 0x0001e40000100a00 */
[----:B0-----:R-:W-:-:S02]  /*32570*/  IMAD.MOV.U32 R12, RZ, RZ, R8 ;  /* 0x000000ffff0c7224 */ /* 0x001fc400078e0008 */
[----:B------:R-:W-:Y:S01]  /*32580*/  IMAD.MOV.U32 R13, RZ, RZ, R9 ;  /* 0x000000ffff0d7224 */ /* 0x000fe200078e0009 */
[----:B------:R-:W3:Y:S01]  /*32590*/  LDL.LU R8, [R1+0x24c4] ;  /* 0x0024c40001087983 */ /* 0x000ee20000300800 */
[----:B------:R-:W3:Y:S03]  /*325a0*/  LDL.LU R9, [R1+0x24c0] ;  /* 0x0024c00001097983 */ /* 0x000ee60000300800 */
[----:B------:R0:W-:Y:S02]  /*325b0*/  STL.64 [R1+0x23c0], R12 ;  /* 0x0023c00c01007387 */ /* 0x0001e40000100a00 */
[----:B0-----:R-:W-:Y:S02]  /*325c0*/  IMAD.MOV.U32 R12, RZ, RZ, R10 ;  /* 0x000000ffff0c7224 */ /* 0x001fe400078e000a */
[----:B------:R-:W-:Y:S01]  /*325d0*/  IMAD.MOV.U32 R13, RZ, RZ, R11 ;  /* 0x000000ffff0d7224 */ /* 0x000fe200078e000b */
[----:B------:R-:W2:Y:S01]  /*325e0*/  LDL.LU R10, [R1+0x24bc] ;  /* 0x0024bc00010a7983 */ /* 0x000ea20000300800 */
[----:B------:R-:W2:Y:S03]  /*325f0*/  LDL.LU R11, [R1+0x24b8] ;  /* 0x0024b800010b7983 */ /* 0x000ea60000300800 */
[----:B------:R0:W-:Y:S02]  /*32600*/  STL.64 [R1+0x23d8], R12 ;  /* 0x0023d80c01007387 */ /* 0x0001e40000100a00 */
[----:B0-----:R-:W-:-:S02]  /*32610*/  IMAD.MOV.U32 R12, RZ, RZ, R27 ;  /* 0x000000ffff0c7224 */ /* 0x001fc400078e001b */
[----:B------:R-:W-:-:S05]  /*32620*/  IMAD.MOV.U32 R13, RZ, RZ, R26 ;  /* 0x000000ffff0d7224 */ /* 0x000fca00078e001a */
[----:B------:R0:W-:Y:S04]  /*32630*/  STL.64 [R1+0x23f0], R12 ;  /* 0x0023f00c01007387 */ /* 0x0001e80000100a00 */
[----:B0-----:R-:W3:Y:S01]  /*32640*/  LDL.LU.64 R12, [R1+0x1e0] ;  /* 0x0001e000010c7983 */ /* 0x001ee20000300a00 */
[----:B------:R-:W3:Y:S02]  /*32650*/  LDL.LU.64 R14, [R1+0x1e8] ;  /* 0x0001e800010e7983 */ /* 0x000ee40000300a00 */
[----:B---3--:R-:W-:Y:S11]  /*32660*/  HMMA.16816.F32.BF16 R12, R20, R8, R12 ;  /* 0x00000008140c723c */ /* 0x008ff6000004180c */
[----:B------:R-:W-:Y:S11]  /*32670*/  @!UPT UIADD3 URZ, URZ, URZ, URZ ;  /* 0x0000003f3f3ff290 */ /* 0x000ff6000fffe03f */
[----:B------:R-:W-:Y:S01]  /*32680*/  @!UPT UIADD3 URZ, URZ, URZ, URZ ;  /* 0x0000003f3f3ff290 */ /* 0x000fe2000fffe03f */
[----:B------:R0:W-:Y:S01]  /*32690*/  STL.64 [R1+0x1e0], R12 ;  /* 0x0001e00c01007387 */ /* 0x0001e20000100a00 */
[----:B------:R-:W-:Y:S02]  /*326a0*/  STL.64 [R1+0x1e8], R14 ;  /* 0x0001e80e01007387 */ /* 0x000fe40000100a00 */
[----:B0-----:R-:W-:Y:S02]  /*326b0*/  IMAD.MOV.U32 R12, RZ, RZ, R25 ;  /* 0x000000ffff0c7224 */ /* 0x001fe400078e0019 */
[----:B------:R-:W-:Y:S02]  /*326c0*/  IMAD.MOV.U32 R13, RZ, RZ, R24 ;  /* 0x000000ffff0d7224 */ /* 0x000fe400078e0018 */
[----:B------:R-:W4:Y:S01]  /*326d0*/  LDL.LU.64 R24, [R1+0x1c0] ;  /* 0x0001c00001187983 */ /* 0x000f220000300a00 */
[----:B------:R-:W4:Y:S02]  /*326e0*/  LDL.LU.64 R26, [R1+0x1c8] ;  /* 0x0001c800011a7983 */ /* 0x000f240000300a00 */
[----:B------:R0:W-:Y:S02]  /*326f0*/  STL.64 [R1+0x2408], R12 ;  /* 0x0024080c01007387 */ /* 0x0001e40000100a00 */
[----:B0-----:R-:W3:Y:S01]  /*32700*/  LDL.LU.64 R12, [R1+0x1d0] ;  /* 0x0001d000010c7983 */ /* 0x001ee20000300a00 */
[----:B------:R-:W3:Y:S02]  /*32710*/  LDL.LU.64 R14, [R1+0x1d8] ;  /* 0x0001d800010e7983 */ /* 0x000ee40000300a00 */
[----:B--2---:R-:W-:Y:S02]  /*32720*/  STL.64 [R1+0x23b8], R10 ;  /* 0x0023b80a01007387 */ /* 0x004fe40000100a00 */
[----:B------:R0:W-:Y:S02]  /*32730*/  STL.64 [R1+0x23b0], R8 ;  /* 0x0023b00801007387 */ /* 0x0001e40000100a00 */
[----:B0-----:R-:W-:-:S02]  /*32740*/  IMAD.MOV.U32 R8, RZ, RZ, R7 ;  /* 0x000000ffff087224 */ /* 0x001fc400078e0007 */
[----:B------:R-:W-:Y:S01]  /*32750*/  IMAD.MOV.U32 R9, RZ, RZ, R6 ;  /* 0x000000ffff097224 */ /* 0x000fe200078e0006 */
[----:B------:R-:W2:Y:S01]  /*32760*/  LDL.LU R7, [R1+0x24b4] ;  /* 0x0024b40001077983 */ /* 0x000ea20000300800 */
[----:B------:R-:W2:Y:S01]  /*32770*/  LDL.LU R6, [R1+0x24b0] ;  /* 0x0024b00001067983 */ /* 0x000ea20000300800 */
[----:B---3--:R-:W-:Y:S02]  /*32780*/  HMMA.16816.F32.BF16 R12, R20, R4, R12 ;  /* 0x00000004140c723c */ /* 0x008fe4000004180c */
[----:B------:R-:W3:Y:S01]  /*32790*/  LDL.LU.64 R20, [R1+0x1a0] ;  /* 0x0001a00001147983 */ /* 0x000ee20000300a00 */
[----:B------:R-:W3:Y:S11]  /*327a0*/  LDL.LU.64 R22, [R1+0x1a8] ;  /* 0x0001a80001167983 */ /* 0x000ef60000300a00 */
[----:B------:R-:W-:Y:S09]  /*327b0*/  @!UPT UIADD3 URZ, URZ, URZ, URZ ;  /* 0x0000003f3f3ff290 */ /* 0x000ff2000fffe03f */
[----:B------:R0:W-:Y:S01]  /*327c0*/  STL.64 [R1+0x1d0], R12 ;  /* 0x0001d00c01007387 */ /* 0x0001e20000100a00 */
[----:B------:R-:W-:Y:S02]  /*327d0*/  STL.64 [R1+0x1d8], R14 ;  /* 0x0001d80e01007387 */ /* 0x000fe40000100a00 */
[----:B0-----:R-:W-:Y:S02]  /*327e0*/  IMAD.MOV.U32 R12, RZ, RZ, R18 ;  /* 0x000000ffff0c7224 */ /* 0x001fe400078e0012 */
[----:B------:R-:W-:Y:S01]  /*327f0*/  IMAD.MOV.U32 R13, RZ, RZ, R19 ;  /* 0x000000ffff0d7224 */ /* 0x000fe200078e0013 */
[----:B------:R-:W4:Y:S01]  /*32800*/  LDL.LU R18, [R1+0x24ac] ;  /* 0x0024ac0001127983 */ /* 0x000f220000300800 */
[----:B------:R-:W4:Y:S03]  /*32810*/  LDL.LU R19, [R1+0x24a8] ;  /* 0x0024a80001137983 */ /* 0x000f260000300800 */
[----:B------:R0:W-:Y:S04]  /*32820*/  STL.64 [R1+0x2420], R12 ;  /* 0x0024200c01007387 */ /* 0x0001e80000100a00 */
[----:B0-----:R-:W4:Y:S01]  /*32830*/  LDL.LU R12, [R1+0xc0] ;  /* 0x0000c000010c7983 */ /* 0x001f220000300800 */
[----:B------:R-:W4:Y:S02]  /*32840*/  LDL.LU R13, [R1+0xc4] ;  /* 0x0000c400010d7983 */ /* 0x000f240000300800 */
[----:B--2---:R-:W-:Y:S02]  /*32850*/  STL.64 [R1+0x23d0], R6 ;  /* 0x0023d00601007387 */ /* 0x004fe40000100a00 */
[----:B------:R0:W-:Y:S02]  /*32860*/  STL.64 [R1+0x23c8], R4 ;  /* 0x0023c80401007387 */ /* 0x0001e40000100a00 */
[----:B0-----:R-:W2:Y:S01]  /*32870*/  LDL.LU R4, [R1+0xb0] ;  /* 0x0000b00001047983 */ /* 0x001ea20000300800 */
[----:B------:R-:W2:Y:S01]  /*32880*/  LDL.LU R5, [R1+0xb4] ;  /* 0x0000b40001057983 */ /* 0x000ea20000300800 */
[C---:B----4-:R-:W-:Y:S02]  /*32890*/  HMMA.16816.F32.BF16 R12, R16.reuse, R12, R24 ;  /* 0x0000000c100c723c */ /* 0x050fe40000041818 */
[----:B------:R-:W4:Y:S01]  /*328a0*/  LDL.LU.64 R26, [R1+0x24a0] ;  /* 0x0024a000011a7983 */ /* 0x000f220000300a00 */
[----:B------:R-:W2:Y:S11]  /*328b0*/  LDL.LU.64 R24, [R1+0x2498] ;  /* 0x0024980001187983 */ /* 0x000eb60000300a00 */
[----:B------:R-:W-:Y:S09]  /*328c0*/  @!UPT UIADD3 URZ, URZ, URZ, URZ ;  /* 0x0000003f3f3ff290 */ /* 0x000ff2000fffe03f */
[----:B------:R0:W-:Y:S01]  /*328d0*/  STL.64 [R1+0x1c0], R12 ;  /* 0x0001c00c01007387 */ /* 0x0001e20000100a00 */
[----:B------:R-:W-:Y:S02]  /*328e0*/  STL.64 [R1+0x1c8], R14 ;  /* 0x0001c80e01007387 */ /* 0x000fe40000100a00 */
[----:B0-----:R-:W-:Y:S02]  /*328f0*/  IMAD.MOV.U32 R13, RZ, RZ, R3 ;  /* 0x000000ffff0d7224 */ /* 0x001fe400078e0003 */
[----:B--2---:R-:W-:Y:S02]  /*32900*/  IMAD.MOV.U32 R12, RZ, RZ, R25 ;  /* 0x000000ffff0c7224 */ /* 0x004fe400078e0019 */
[----:B------:R-:W2:Y:S01]  /*32910*/  LDL.LU R25, [R1+0x2494] ;  /* 0x0024940001197983 */ /* 0x000ea20000300800 */
[----:B------:R-:W2:Y:S02]  /*32920*/  LDL.LU R3, [R1+0x2490] ;  /* 0x0024900001037983 */ /* 0x000ea40000300800 */
[----:B------:R0:W-:Y:S02]  /*32930*/  STL.64 [R1+0x2438], R12 ;  /* 0x0024380c01007387 */ /* 0x0001e40000100a00 */
[----:B0-----:R-:W2:Y:S01]  /*32940*/  LDL.LU.64 R12, [R1+0x1b0] ;  /* 0x0001b000010c7983 */ /* 0x001ea20000300a00 */
[----:B------:R-:W2:Y:S02]  /*32950*/  LDL.LU.64 R14, [R1+0x1b8] ;  /* 0x0001b800010e7983 */ /* 0x000ea40000300a00 */
[C---:B--2---:R-:W-:Y:S08]  /*32960*/  HMMA.16816.F32.BF16 R12, R16.reuse, R4, R12 ;  /* 0x00000004100c723c */ /* 0x044ff0000004180c */
[----:B---3--:R-:W-:Y:S11]  /*32970*/  HMMA.16816.F32.BF16 R4, R16, R8, R20 ;  /* 0x000000081004723c */ /* 0x008ff60000041814 */
[----:B------:R-:W-:Y:S04]  /*32980*/  @!UPT UIADD3 URZ, URZ, URZ, URZ ;  /* 0x0000003f3f3ff290 */ /* 0x000fe8000fffe03f */
[----:B------:R0:W-:Y:S01]  /*32990*/  STL.64 [R1+0x1b0], R12 ;  /* 0x0001b00c01007387 */ /* 0x0001e20000100a00 */
[----:B------:R-:W-:Y:S02]  /*329a0*/  STL.64 [R1+0x1b8], R14 ;  /* 0x0001b80e01007387 */ /* 0x000fe40000100a00 */
[----:B0-----:R-:W-:Y:S02]  /*329b0*/  IMAD.MOV.U32 R12, RZ, RZ, R28 ;  /* 0x000000ffff0c7224 */ /* 0x001fe400078e001c */
[----:B------:R-:W-:Y:S01]  /*329c0*/  IMAD.MOV.U32 R13, RZ, RZ, R0 ;  /* 0x000000ffff0d7224 */ /* 0x000fe200078e0000 */
[----:B------:R-:W2:Y:S02]  /*329d0*/  LDL.LU R28, [R1+0x248c] ;  /* 0x00248c00011c7983 */ /* 0x000ea40000300800 */
[----:B------:R-:W-:Y:S02]  /*329e0*/  STL.64 [R1+0x1a0], R4 ;  /* 0x0001a00401007387 */ /* 0x000fe40000100a00 */
[----:B------:R-:W-:Y:S02]  /*329f0*/  STL.64 [R1+0x1a8], R6 ;  /* 0x0001a80601007387 */ /* 0x000fe40000100a00 */
[----:B------:R-:W3:Y:S01]  /*32a00*/  LDL.LU R0, [R1+0x2488] ;  /* 0x0024880001007983 */ /* 0x000ee20000300800 */
[----:B------:R0:W-:Y:S02]  /*32a10*/  STL.64 [R1+0x2450], R12 ;  /* 0x0024500c01007387 */ /* 0x0001e40000100a00 */
[----:B0-----:R-:W-:-:S02]  /*32a20*/  IMAD.MOV.U32 R12, RZ, RZ, R29 ;  /* 0x000000ffff0c7224 */ /* 0x001fc400078e001d */
[----:B----4-:R-:W-:-:S05]  /*32a30*/  IMAD.MOV.U32 R13, RZ, RZ, R27 ;  /* 0x000000ffff0d7224 */ /* 0x010fca00078e001b */
[----:B------:R0:W-:Y:S02]  /*32a40*/  STL.64 [R1+0x2468], R12 ;  /* 0x0024680c01007387 */ /* 0x0001e40000100a00 */
[----:B0-----:R-:W-:Y:S02]  /*32a50*/  IMAD.MOV.U32 R12, RZ, RZ, R26 ;  /* 0x000000ffff0c7224 */ /* 0x001fe400078e001a */
[----:B------:R-:W-:-:S05]  /*32a60*/  IMAD.MOV.U32 R13, RZ, RZ, R2 ;  /* 0x000000ffff0d7224 */ /* 0x000fca00078e0002 */
[----:B------:R0:W-:Y:S04]  /*32a70*/  STL.64 [R1+0x2480], R12 ;  /* 0x0024800c01007387 */ /* 0x0001e80000100a00 */
[----:B0-----:R-:W4:Y:S01]  /*32a80*/  LDL.LU.64 R12, [R1+0x190] ;  /* 0x00019000010c7983 */ /* 0x001f220000300a00 */
[----:B------:R-:W4:Y:S02]  /*32a90*/  LDL.LU.64 R14, [R1+0x198] ;  /* 0x00019800010e7983 */ /* 0x000f240000300a00 */
        /* <DEDUP_REMOVED lines=25> */
[----:B------:R-:W2:Y:S01]  /*32c30*/  LDL.LU.64 R6, [R1+0x178] ;  /* 0x0001780001067983 */ /* 0x000ea20000300a00 */
[C---:B----4-:R-:W-:Y:S02]  /*32c40*/  HMMA.16816.F32.BF16 R24, R16.reuse, R24, R12 ;  /* 0x000000181018723c */ /* 0x050fe4000004180c */
[----:B--2---:R-:W-:Y:S01]  /*32c50*/  STL.64 [R1+0x2478], R6 ;  /* 0x0024780601007387 */ /* 0x004fe20000100a00 */
[----:B------:R0:W-:Y:S03]  /*32c60*/  STL.64 [R1+0x2470], R4 ;  /* 0x0024700401007387 */ /* 0x0001e60000100a00 */
[----:B0-----:R-:W2:Y:S01]  /*32c70*/  LDL.LU.64 R4, [R1+0x180] ;  /* 0x0001800001047983 */ /* 0x001ea20000300a00 */
[----:B------:R-:W2:Y:S02]  /*32c80*/  LDL.LU.64 R6, [R1+0x188] ;  /* 0x0001880001067983 */ /* 0x000ea40000300a00 */
[----:B------:R-:W4:Y:S02]  /*32c90*/  LDL.LU.64 R8, [R1+0x100] ;  /* 0x0001000001087983 */ /* 0x000f240000300a00 */
[----:B------:R-:W4:Y:S01]  /*32ca0*/  LDL.LU.64 R10, [R1+0x108] ;  /* 0x00010800010a7983 */ /* 0x000f220000300a00 */
[----:B------:R-:W2:Y:S01]  /*32cb0*/  LDL.LU.64 R20, [R1+0xe0] ;  /* 0x0000e00001147983 */ /* 0x000ea20000300a00 */
[----:B------:R-:W2:Y:S02]  /*32cc0*/  LDL.LU.64 R22, [R1+0xe8] ;  /* 0x0000e80001167983 */ /* 0x000ea40000300a00 */
[----:B------:R-:W2:Y:S08]  /*32cd0*/  LDL.LU.64 R12, [R1+0x2480] ;  /* 0x00248000010c7983 */ /* 0x000eb00000300a00 */
[----:B------:R-:W-:Y:S01]  /*32ce0*/  STL.64 [R1+0x190], R24 ;  /* 0x0001901801007387 */ /* 0x000fe20000100a00 */
[----:B------:R-:W-:Y:S02]  /*32cf0*/  STL.64 [R1+0x198], R26 ;  /* 0x0001981a01007387 */ /* 0x000fe40000100a00 */
[----:B---3--:R-:W0:Y:S02]  /*32d00*/  LDSM.16.MT88.4 R24, [R0+0x8800] ;  /* 0x008800000018783b */ /* 0x008e240000004200 */
[----:B0-----:R-:W-:Y:S02]  /*32d10*/  STL.64 [R1+0x2398], R26 ;  /* 0x0023981a01007387 */ /* 0x001fe40000100a00 */
[----:B------:R0:W-:Y:S02]  /*32d20*/  STL.64 [R1+0x2390], R24 ;  /* 0x0023901801007387 */ /* 0x0001e40000100a00 */
[----:B0-----:R-:W3:Y:S01]  /*32d30*/  LDL.LU.64 R24, [R1+0xf0] ;  /* 0x0000f00001187983 */ /* 0x001ee20000300a00 */
[----:B------:R-:W3:Y:S02]  /*32d40*/  LDL.LU.64 R26, [R1+0xf8] ;  /* 0x0000f800011a7983 */ /* 0x000ee40000300a00 */
[----:B------:R-:W-:Y:S01]  /*32d50*/  STL [R1+0x1ff0], R0 ;  /* 0x001ff00001007387 */ /* 0x000fe20000100800 */
[C---:B--2---:R-:W-:Y:S01]  /*32d60*/  HMMA.16816.F32.BF16 R12, R16.reuse, R12, R4 ;  /* 0x0000000c100c723c */ /* 0x044fe20000041804 */
[----:B------:R-:W2:Y:S01]  /*32d70*/  LDL.LU.64 R6, [R1+0x2478] ;  /* 0x0024780001067983 */ /* 0x000ea20000300a00 */
[----:B------:R-:W2:Y:S11]  /*32d80*/  LDL.LU.64 R4, [R1+0x2470] ;  /* 0x0024700001047983 */ /* 0x000eb60000300a00 */
[----:B------:R-:W-:Y:S10]  /*32d90*/  @!UPT UIADD3 URZ, URZ, URZ, URZ ;  /* 0x0000003f3f3ff290 */ /* 0x000ff4000fffe03f */
        /* <DEDUP_REMOVED lines=51> */
[----:B0-----:R-:W4:Y:S02]  /*330d0*/  LDL.LU.64 R12, [R1+0x23c0] ;  /* 0x0023c000010c7983 */ /* 0x001f240000300a00 */
[C---:B----4-:R-:W-:Y:S02]  /*330e0*/  HMMA.16816.F32.BF16 R12, R16.reuse, R12, R8 ;  /* 0x0000000c100c723c */ /* 0x050fe40000041808 */
[----:B------:R-:W4:Y:S01]  /*330f0*/  LDL.LU.64 R10, [R1+0x23b8] ;  /* 0x0023b800010a7983 */ /* 0x000f220000300a00 */
[----:B------:R-:W2:Y:S11]  /*33100*/  LDL.LU.64 R8, [R1+0x23b0] ;  /* 0x0023b00001087983 */ /* 0x000eb60000300a00 */
[----:B------:R-:W-:Y:S09]  /*33110*/  @!UPT UIADD3 URZ, URZ, URZ, URZ ;  /* 0x0000003f3f3ff290 */ /* 0x000ff2000fffe03f */
[----:B------:R-:W-:Y:S01]  /*33120*/  STL.64 [R1+0x100], R12 ;  /* 0x0001000c01007387 */ /* 0x000fe20000100a00 */
[----:B------:R0:W-:Y:S03]  /*33130*/  STL.64 [R1+0x108], R14 ;  /* 0x0001080e01007387 */ /* 0x0001e60000100a00 */
[----:B0-----:R-:W3:Y:S01]  /*33140*/  LDL.LU.64 R14, [R1+0x23a8] ;  /* 0x0023a800010e7983 */ /* 0x001ee20000300a00 */
[----:B------:R-:W3:Y:S01]  /*33150*/  LDL.LU.64 R12, [R1+0x23a0] ;  /* 0x0023a000010c7983 */ /* 0x000ee20000300a00 */
[C---:B--2---:R-:W-:Y:S08]  /*33160*/  HMMA.16816.F32.BF16 R20, R16.reuse, R8, R20 ;  /* 0x000000081014723c */ /* 0x044ff00000041814 */
[----:B---3--:R-:W-:Y:S01]  /*33170*/  HMMA.16816.F32.BF16 R24, R16, R12, R24 ;  /* 0x0000000c1018723c */ /* 0x008fe20000041818 */
[----:B------:R-:W-:Y:S11]  /*33180*/  STL.64 [R1+0x2378], R14 ;  /* 0x0023780e01007387 */ /* 0x000ff60000100a00 */
[----:B------:R-:W-:Y:S04]  /*33190*/  @!UPT UIADD3 URZ, URZ, URZ, URZ ;  /* 0x0000003f3f3ff290 */ /* 0x000fe8000fffe03f */
[----:B------:R-:W-:Y:S02]  /*331a0*/  IMAD.MOV.U32 R2, RZ, RZ, R23 ;  /* 0x000000ffff027224 */ /* 0x000fe400078e0017 */
[----:B------:R-:W-:Y:S02]  /*331b0*/  IMAD.MOV.U32 R29, RZ, RZ, R22 ;  /* 0x000000ffff1d7224 */ /* 0x000fe400078e0016 */
[----:B------:R-:W-:-:S03]  /*331c0*/  IMAD.MOV.U32 R0, RZ, RZ, R21 ;  /* 0x000000ffff007224 */ /* 0x000fc600078e0015 */
[----:B------:R0:W-:Y:S01]  /*331d0*/  STL.64 [R1+0xf0], R24 ;  /* 0x0000f01801007387 */ /* 0x0001e20000100a00 */
[----:B------:R1:W-:Y:S02]  /*331e0*/  STL.64 [R1+0xf8], R26 ;  /* 0x0000f81a01007387 */ /* 0x0003e40000100a00 */
[----:B------:R-:W-:Y:S01]  /*331f0*/  STL [R1+0xe0], R20 ;  /* 0x0000e01401007387 */ /* 0x000fe20000100800 */
[----:B0-----:R-:W2:Y:S01]  /*33200*/  LDL.LU.64 R24, [R1+0xd0] ;  /* 0x0000d00001187983 */ /* 0x001ea20000300a00 */
[----:B-1----:R-:W2:Y:S02]  /*33210*/  LDL.LU.64 R26, [R1+0xd8] ;  /* 0x0000d800011a7983 */ /* 0x002ea40000300a00 */
[----:B----4-:R0:W-:Y:S02]  /*33220*/  STL.64 [R1+0x2388], R10 ;  /* 0x0023880a01007387 */ /* 0x0101e40000100a00 */
[----:B------:R-:W3:Y:S01]  /*33230*/  LDL.LU R8, [R1+0x350] ;  /* 0x0003500001087983 */ /* 0x000ee20000300800 */
[----:B------:R-:W3:Y:S04]  /*33240*/  LDL.LU R9, [R1+0x354] ;  /* 0x0003540001097983 */ /* 0x000ee80000300800 */
[----:B0-----:R-:W3:Y:S01]  /*33250*/  LDL.LU R10, [R1+0x358] ;  /* 0x00035800010a7983 */ /* 0x001ee20000300800 */
[----:B------:R-:W3:Y:S02]  /*33260*/  LDL.LU R11, [R1+0x35c] ;  /* 0x00035c00010b7983 */ /* 0x000ee40000300800 */
[----:B------:R-:W-:Y:S02]  /*33270*/  STL [R1+0x2020], R2 ;  /* 0x0020200201007387 */ /* 0x000fe40000100800 */
[----:B------:R-:W-:Y:S01]  /*33280*/  STL [R1+0x201c], R29 ;  /* 0x00201c1d01007387 */ /* 0x000fe20000100800 */
[----:B------:R-:W-:Y:S01]  /*33290*/  STL [R1+0x2018], R0 ;  /* 0x0020180001007387 */ /* 0x000fe20000100800 */
[----:B------:R-:W4:Y:S03]  /*332a0*/  LDL.64 R14, [R1+0xa8] ;  /* 0x0000a800010e7983 */ /* 0x000f260000100a00 */
[----:B------:R-:W0:Y:S04]  /*332b0*/  S2R R23, SR_TID.X ;  /* 0x0000000000177919 */ /* 0x000e280000002100 */
[----:B------:R-:W1:Y:S01]  /*332c0*/  S2R R22, SR_TID.X ;  /* 0x0000000000167919 */ /* 0x000e620000002100 */
[----:B0-----:R-:W-:Y:S01]  /*332d0*/  LOP3.LUT R23, R23, 0x7, RZ, 0xc0, !PT ;  /* 0x0000000717177812 */ /* 0x001fe200078ec0ff */
[----:B-1----:R-:W-:-:S04]  /*332e0*/  IMAD.SHL.U32 R21, R22, 0x2, RZ ;  /* 0x0000000216157824 */ /* 0x002fc800078e00ff */
[----:B------:R-:W-:Y:S02]  /*332f0*/  IMAD R23, R23, 0x90, RZ ;  /* 0x0000009017177824 */ /* 0x000fe400078e02ff */
[----:B------:R-:W-:-:S03]  /*33300*/  IMAD.SHL.U32 R22, R22, 0x40, RZ ;  /* 0x0000004016167824 */ /* 0x000fc600078e00ff */
[----:B------:R-:W-:-:S04]  /*33310*/  LOP3.LUT R23, R23, 0x10, R21, 0x78, !PT ;  /* 0x0000001017177812 */ /* 0x000fc800078e7815 */
[----:B------:R-:W-:-:S04]  /*33320*/  LOP3.LUT R23, R23, 0x400, R22, 0xf8, !PT ;  /* 0x0000040017177812 */ /* 0x000fc800078ef816 */
[----:B------:R-:W-:-:S06]  /*33330*/  LOP3.LUT R23, R23, 0x20, RZ, 0x3c, !PT ;  /* 0x0000002017177812 */ /* 0x000fcc00078e3cff */
[----:B------:R-:W0:Y:S01]  /*33340*/  LDSM.16.MT88.4 R20, [R23+0x8800] ;  /* 0x008800001714783b */ /* 0x000e220000004200 */
[----:B--2---:R-:W-:Y:S03]  /*33350*/  HMMA.16816.F32.BF16 R16, R16, R4, R24 ;  /* 0x000000041010723c */ /* 0x004fe60000041818 */
[----:B----4-:R1:W-:Y:S04]  /*33360*/  STL.64 [R1+0x2380], R14 ;  /* 0x0023800e01007387 */ /* 0x0103e80000100a00 */
[----:B-1----:R-:W3:Y:S04]  /*33370*/  LDL R14, [R1+0xc8] ;  /* 0x0000c800010e7983 */ /* 0x002ee80000100800 */
[----:B------:R-:W3:Y:S01]  /*33380*/  LDL R15, [R1+0xcc] ;  /* 0x0000cc00010f7983 */ /* 0x000ee20000100800 */
[----:B0-----:R0:W-:Y:S02]  /*33390*/  STL.64 [R1+0x2298], R22 ;  /* 0x0022981601007387 */ /* 0x0011e40000100a00 */
[----:B------:R-:W-:Y:S01]  /*333a0*/  STL.64 [R1+0x2290], R20 ;  /* 0x0022901401007387 */ /* 0x000fe20000100a00 */
[----:B0-----:R-:W2:Y:S01]  /*333b0*/  LDL.64 R22, [R1+0xb8] ;  /* 0x0000b80001167983 */ /* 0x001ea20000100a00 */
[----:B------:R-:W3:Y:S02]  /*333c0*/  LDL.LU.64 R26, [R1+0x2398] ;  /* 0x00239800011a7983 */ /* 0x000ee40000300a00 */
[----:B------:R-:W3:Y:S05]  /*333d0*/  LDL.LU.64 R24, [R1+0x2390] ;  /* 0x0023900001187983 */ /* 0x000eea0000300a00 */
[----:B------:R0:W-:Y:S01]  /*333e0*/  STL.64 [R1+0xd0], R16 ;  /* 0x0000d01001007387 */ /* 0x0001e20000100a00 */
[----:B------:R1:W-:Y:S01]  /*333f0*/  STL [R1+0xd8], R18 ;  /* 0x0000d81201007387 */ /* 0x0003e20000100800 */
[----:B------:R-:W-:-:S03]  /*33400*/  IMAD.MOV.U32 R29, RZ, RZ, R19 ;  /* 0x000000ffff1d7224 */ /* 0x000fc600078e0013 */
[----:B0-----:R-:W2:Y:S01]  /*33410*/  LDL.LU R16, [R1+0x340] ;  /* 0x0003400001107983 */ /* 0x001ea20000300800 */
[----:B------:R-:W2:Y:S02]  /*33420*/  LDL.LU R17, [R1+0x344] ;  /* 0x0003440001117983 */ /* 0x000ea40000300800 */
[----:B-1----:R-:W2:Y:S02]  /*33430*/  LDL.LU R18, [R1+0x348] ;  /* 0x0003480001127983 */ /* 0x002ea40000300800 */
[----:B------:R-:W2:Y:S01]  /*33440*/  LDL.LU R19, [R1+0x34c] ;  /* 0x00034c0001137983 */ /* 0x000ea20000300800 */
[----:B------:R-:W-:Y:S01]  /*33450*/  STL [R1+0x2260], R29 ;  /* 0x0022601d01007387 */ /* 0x000fe20000100800 */
[C---:B---3--:R-:W-:Y:S03]  /*33460*/  HMMA.16816.F32.BF16 R12, R24.reuse, R14, R8 ;  /* 0x0000000e180c723c */ /* 0x048fe60000041808 */
[----:B------:R-:W3:Y:S11]  /*33470*/  LDL.LU.64 R10, [R1+0x2388] ;  /* 0x00238800010a7983 */ /* 0x000ef60000300a00 */
[----:B------:R-:W-:Y:S10]  /*33480*/  @!UPT UIADD3 URZ, URZ, URZ, URZ ;  /* 0x0000003f3f3ff290 */ /* 0x000ff4000fffe03f */
[----:B------:R-:W-:Y:S02]  /*33490*/  IMAD.MOV.U32 R5, RZ, RZ, R15 ;  /* 0x000000ffff057224 */ /* 0x000fe400078e000f */
[----:B------:R-:W-:Y:S02]  /*334a0*/  IMAD.MOV.U32 R8, RZ, RZ, R14 ;  /* 0x000000ffff087224 */ /* 0x000fe400078e000e */
[----:B------:R-:W-:Y:S01]  /*334b0*/  IMAD.MOV.U32 R9, RZ, RZ, R13 ;  /* 0x000000ffff097224 */ /* 0x000fe200078e000d */
[----:B------:R-:W-:Y:S01]  /*334c0*/  STL [R1+0x350], R12 ;  /* 0x0003500c01007387 */ /* 0x000fe20000100800 */
[----:B------:R-:W4:Y:S02]  /*334d0*/  LDL.LU.64 R14, [R1+0x2380] ;  /* 0x00238000010e7983 */ /* 0x000f240000300a00 */
[----:B------:R-:W-:Y:S02]  /*334e0*/  STL [R1+0x1e98], R5 ;  /* 0x001e980501007387 */ /* 0x000fe40000100800 */
[----:B------:R-:W-:Y:S01]  /*334f0*/  STL [R1+0x1e94], R8 ;  /* 0x001e940801007387 */ /* 0x000fe20000100800 */
[----:B------:R-:W-:Y:S04]  /*33500*/  STL [R1+0x1e90], R9 ;  /* 0x001e900901007387 */ /* 0x000fe80000100800 */
[----:B---3--:R0:W-:Y:S04]  /*33510*/  STL.64 [R1+0x2360], R10 ;  /* 0x0023600a01007387 */ /* 0x0081e80000100a00 */
[----:B0-----:R-:W3:Y:S01]  /*33520*/  LDL.64 R10, [R1+0x98] ;  /* 0x00009800010a7983 */ /* 0x001ee20000100a00 */
[----:B--2---:R-:W-:Y:S03]  /*33530*/  HMMA.16816.F32.BF16 R16, R24, R22, R16 ;  /* 0x000000161810723c */ /* 0x004fe60000041810 */
[----:B---3--:R0:W-:Y:S01]  /*33540*/  STL.64 [R1+0x2370], R10 ;  /* 0x0023700a01007387 */ /* 0x0081e20000100a00 */
[----:B------:R-:W2:Y:S02]  /*33550*/  LDL.LU R8, [R1+0x330] ;  /* 0x0003300001087983 */ /* 0x000ea40000300800 */
[----:B------:R-:W2:Y:S01]  /*33560*/  LDL.LU R9, [R1+0x334] ;  /* 0x0003340001097983 */ /* 0x000ea20000300800 */
[----:B0-----:R-:W2:Y:S01]  /*33570*/  LDL.LU R10, [R1+0x338] ;  /* 0x00033800010a7983 */ /* 0x001ea20000300800 */
[----:B------:R-:W2:Y:S11]  /*33580*/  LDL.LU R11, [R1+0x33c] ;  /* 0x00033c00010b7983 */ /* 0x000eb60000300800 */
[----:B------:R-:W-:Y:S04]  /*33590*/  @!UPT UIADD3 URZ, URZ, URZ, URZ ;  /* 0x0000003f3f3ff290 */ /* 0x000fe8000fffe03f */
[----:B------:R0:W-:Y:S02]  /*335a0*/  STL.64 [R1+0x340], R16 ;  /* 0x0003401001007387 */ /* 0x0001e40000100a00 */
[----:B------:R1:W-:Y:S01]  /*335b0*/  STL.64 [R1+0x348], R18 ;  /* 0x0003481201007387 */ /* 0x0003e20000100a00 */
[----:B0-----:R-:W3:Y:S01]  /*335c0*/  LDL.LU R16, [R1+0x300] ;  /* 0x0003000001107983 */ /* 0x001ee20000300800 */
[----:B------:R-:W3:Y:S02]  /*335d0*/  LDL.LU R17, [R1+0x304] ;  /* 0x0003040001117983 */ /* 0x000ee40000300800 */
[----:B-1----:R-:W3:Y:S02]  /*335e0*/  LDL.LU R18, [R1+0x308] ;  /* 0x0003080001127983 */ /* 0x002ee40000300800 */
[----:B------:R-:W3:Y:S02]  /*335f0*/  LDL.LU R19, [R1+0x30c] ;  /* 0x00030c0001137983 */ /* 0x000ee40000300800 */
[----:B------:R-:W-:-:S02]  /*33600*/  IMAD.MOV.U32 R0, RZ, RZ, R23 ;  /* 0x000000ffff007224 */ /* 0x000fc400078e0017 */
[----:B------:R-:W-:Y:S02]  /*33610*/  IMAD.MOV.U32 R2, RZ, RZ, R22 ;  /* 0x000000ffff027224 */ /* 0x000fe400078e0016 */
[----:B----4-:R-:W-:Y:S02]  /*33620*/  IMAD.MOV.U32 R29, RZ, RZ, R14 ;  /* 0x000000ffff1d7224 */ /* 0x010fe400078e000e */
[----:B------:R-:W-:Y:S01]  /*33630*/  IMAD.MOV.U32 R4, RZ, RZ, R15 ;  /* 0x000000ffff047224 */ /* 0x000fe200078e000f */
[----:B--2---:R-:W-:Y:S01]  /*33640*/  HMMA.16816.F32.BF16 R8, R24, R14, R8 ;  /* 0x0000000e1808723c */ /* 0x004fe20000041808 */
[----:B---3--:R-:W-:Y:S01]  /*33650*/  STL.64 [R1+0x2358], R18 ;  /* 0x0023581201007387 */ /* 0x008fe20000100a00 */
[----:B------:R0:W-:Y:S03]  /*33660*/  STL.64 [R1+0x2350], R16 ;  /* 0x0023501001007387 */ /* 0x0001e60000100a00 */
[----:B0-----:R-:W2:Y:S01]  /*33670*/  LDL.LU R16, [R1+0x320] ;  /* 0x0003200001107983 */ /* 0x001ea20000300800 */
[----:B------:R-:W2:Y:S02]  /*33680*/  LDL.LU R17, [R1+0x324] ;  /* 0x0003240001117983 */ /* 0x000ea40000300800 */
[----:B------:R-:W2:Y:S02]  /*33690*/  LDL.LU R18, [R1+0x328] ;  /* 0x0003280001127983 */ /* 0x000ea40000300800 */
[----:B------:R-:W2:Y:S01]  /*336a0*/  LDL.LU R19, [R1+0x32c] ;  /* 0x00032c0001137983 */ /* 0x000ea20000300800 */
[----:B------:R-:W3:Y:S01]  /*336b0*/  LDL.64 R22, [R1+0x78] ;  /* 0x0000780001167983 */ /* 0x000ee20000100a00 */
[----:B------:R-:W-:Y:S02]  /*336c0*/  STL [R1+0x2268], R0 ;  /* 0x0022680001007387 */ /* 0x000fe40000100800 */
[----:B------:R-:W-:Y:S02]  /*336d0*/  STL [R1+0x2264], R2 ;  /* 0x0022640201007387 */ /* 0x000fe40000100800 */
[----:B------:R-:W4:Y:S08]  /*336e0*/  LDL.LU.64 R14, [R1+0x2378] ;  /* 0x00237800010e7983 */ /* 0x000f300000300a00 */
[----:B------:R-:W-:Y:S01]  /*336f0*/  IMAD.MOV.U32 R13, RZ, RZ, R10 ;  /* 0x000000ffff0d7224 */ /* 0x000fe200078e000a */
[----:B------:R-:W-:Y:S01]  /*33700*/  STL.64 [R1+0x330], R8 ;  /* 0x0003300801007387 */ /* 0x000fe20000100a00 */
[----:B------:R-:W-:-:S02]  /*33710*/  IMAD.MOV.U32 R12, RZ, RZ, R11 ;  /* 0x000000ffff0c7224 */ /* 0x000fc400078e000b */
[----:B------:R-:W2:Y:S02]  /*33720*/  LDL.LU.64 R10, [R1+0x2370] ;  /* 0x00237000010a7983 */ /* 0x000ea40000300a00 */
[----:B------:R-:W-:Y:S01]  /*33730*/  STL [R1+0x2270], R4 ;  /* 0x0022700401007387 */ /* 0x000fe20000100800 */
[----:B------:R-:W-:Y:S01]  /*33740*/  STL [R1+0x226c], R29 ;  /* 0x00226c1d01007387 */ /* 0x000fe20000100800 */
[----:B------:R0:W-:Y:S02]  /*33750*/  STL [R1+0x2054], R12 ;  /* 0x0020540c01007387 */ /* 0x0001e40000100800 */
[----:B------:R1:W-:Y:S02]  /*33760*/  STL [R1+0x2050], R13 ;  /* 0x0020500d01007387 */ /* 0x0003e40000100800 */
[----:B0-----:R-:W-:Y:S02]  /*33770*/  IMAD.MOV.U32 R12, RZ, RZ, R6 ;  /* 0x000000ffff0c7224 */ /* 0x001fe400078e0006 */
[----:B-1----:R-:W-:Y:S01]  /*33780*/  IMAD.MOV.U32 R13, RZ, RZ, R7 ;  /* 0x000000ffff0d7224 */ /* 0x002fe200078e0007 */
[----:B----4-:R-:W-:Y:S01]  /*33790*/  STL.64 [R1+0x2330], R14 ;  /* 0x0023300e01007387 */ /* 0x010fe20000100a00 */
[----:B------:R-:W4:Y:S02]  /*337a0*/  LDL.LU R6, [R1+0x236c] ;  /* 0x00236c0001067983 */ /* 0x000f240000300800 */
[----:B------:R-:W4:Y:S01]  /*337b0*/  LDL.LU R7, [R1+0x2368] ;  /* 0x0023680001077983 */ /* 0x000f220000300800 */
[----:B--2---:R-:W-:Y:S01]  /*337c0*/  HMMA.16816.F32.BF16 R16, R24, R10, R16 ;  /* 0x0000000a1810723c */ /* 0x004fe20000041810 */
[----:B------:R-:W-:-:S02]  /*337d0*/  IMAD.MOV.U32 R0, RZ, RZ, R10 ;  /* 0x000000ffff007224 */ /* 0x000fc400078e000a */
[----:B------:R-:W-:Y:S02]  /*337e0*/  IMAD.MOV.U32 R2, RZ, RZ, R11 ;  /* 0x000000ffff027224 */ /* 0x000fe400078e000b */
[----:B------:R-:W2:Y:S11]  /*337f0*/  LDL.LU.64 R10, [R1+0x2360] ;  /* 0x00236000010a7983 */ /* 0x000eb60000300a00 */
[----:B------:R-:W-:Y:S07]  /*33800*/  @!UPT UIADD3 URZ, URZ, URZ, URZ ;  /* 0x0000003f3f3ff290 */ /* 0x000fee000fffe03f */
[----:B------:R0:W-:Y:S01]  /*33810*/  STL [R1+0x320], R16 ;  /* 0x0003201001007387 */ /* 0x0001e20000100800 */
[----:B------:R-:W-:Y:S02]  /*33820*/  IMAD.MOV.U32 R8, RZ, RZ, R18 ;  /* 0x000000ffff087224 */ /* 0x000fe400078e0012 */
[----:B------:R-:W-:Y:S02]  /*33830*/  IMAD.MOV.U32 R9, RZ, RZ, R19 ;  /* 0x000000ffff097224 */ /* 0x000fe400078e0013 */
[----:B------:R-:W-:Y:S01]  /*33840*/  IMAD.MOV.U32 R5, RZ, RZ, R17 ;  /* 0x000000ffff057224 */ /* 0x000fe200078e0011 */
[----:B------:R-:W3:Y:S04]  /*33850*/  LDL.LU.64 R18, [R1+0x2358] ;  /* 0x0023580001127983 */ /* 0x000ee80000300a00 */
[----:B0-----:R-:W3:Y:S01]  /*33860*/  LDL.LU.64 R16, [R1+0x2350] ;  /* 0x0023500001107983 */ /* 0x001ee20000300a00 */
[----:B------:R-:W-:Y:S02]  /*33870*/  STL [R1+0x2278], R2 ;  /* 0x0022780201007387 */ /* 0x000fe40000100800 */
[----:B------:R-:W-:Y:S02]  /*33880*/  STL [R1+0x2274], R0 ;  /* 0x0022740001007387 */ /* 0x000fe40000100800 */
[----:B------:R-:W-:Y:S01]  /*33890*/  STL [R1+0x2028], R9 ;  /* 0x0020280901007387 */ /* 0x000fe20000100800 */
[----:B------:R-:W-:Y:S04]  /*338a0*/  STL [R1+0x2024], R8 ;  /* 0x0020240801007387 */ /* 0x000fe80000100800 */
[----:B--2---:R0:W-:Y:S04]  /*338b0*/  STL.64 [R1+0x22e0], R10 ;  /* 0x0022e00a01007387 */ /* 0x0041e80000100a00 */
[----:B0-----:R-:W2:Y:S01]  /*338c0*/  LDL.64 R10, [R1+0x88] ;  /* 0x00008800010a7983 */ /* 0x001ea20000100a00 */
[----:B------:R-:W-:-:S02]  /*338d0*/  IMAD.MOV.U32 R14, RZ, RZ, R28 ;  /* 0x000000ffff0e7224 */ /* 0x000fc400078e001c */
[----:B------:R-:W-:-:S07]  /*338e0*/  IMAD.MOV.U32 R15, RZ, RZ, R3 ;  /* 0x000000ffff0f7224 */ /* 0x000fce00078e0003 */
[C---:B--2---:R-:W-:Y:S01]  /*338f0*/  HMMA.16816.F32.BF16 R12, R24.reuse, R10, R12 ;  /* 0x0000000a180c723c */ /* 0x044fe2000004180c */
[----:B------:R-:W-:Y:S02]  /*33900*/  IMAD.MOV.U32 R29, RZ, RZ, R11 ;  /* 0x000000ffff1d7224 */ /* 0x000fe400078e000b */
[----:B------:R-:W-:Y:S11]  /*33910*/  IMAD.MOV.U32 R4, RZ, RZ, R10 ;  /* 0x000000ffff047224 */ /* 0x000ff600078e000a */
[----:B------:R-:W-:Y:S09]  /*33920*/  @!UPT UIADD3 URZ, URZ, URZ, URZ ;  /* 0x0000003f3f3ff290 */ /* 0x000ff2000fffe03f */
[----:B------:R-:W-:Y:S01]  /*33930*/  STL.64 [R1+0x310], R12 ;  /* 0x0003100c01007387 */ /* 0x000fe20000100a00 */
[----:B------:R-:W-:Y:S02]  /*33940*/  STL [R1+0x2280], R29 ;  /* 0x0022801d01007387 */ /* 0x000fe40000100800 */
[----:B------:R-:W-:Y:S02]  /*33950*/  STL [R1+0x227c], R4 ;  /* 0x00227c0401007387 */ /* 0x000fe40000100800 */
[----:B----4-:R-:W-:Y:S01]  /*33960*/  STL.64 [R1+0x22f8], R6 ;  /* 0x0022f80601007387 */ /* 0x010fe20000100a00 */
[----:B------:R3:W-:Y:S02]  /*33970*/  STL [R1+0x22f0], R5 ;  /* 0x0022f00501007387 */ /* 0x0007e40000100800 */
[----:B---3--:R-:W-:Y:S01]  /*33980*/  HMMA.16816.F32.BF16 R4, R24, R22, R16 ;  /* 0x000000161804723c */ /* 0x008fe20000041810 */
[----:B------:R-:W-:Y:S02]  /*33990*/  IMAD.MOV.U32 R3, RZ, RZ, R15 ;  /* 0x000000ffff037224 */ /* 0x000fe400078e000f */
[----:B------:R-:W-:-:S03]  /*339a0*/  IMAD.MOV.U32 R28, RZ, RZ, R14 ;  /* 0x000000ffff1c7224 */ /* 0x000fc600078e000e */
[----:B------:R0:W-:Y:S02]  /*339b0*/  STL [R1+0x2030], R3 ;  /* 0x0020300301007387 */ /* 0x0001e40000100800 */
[----:B------:R1:W-:Y:S02]  /*339c0*/  STL [R1+0x202c], R28 ;  /* 0x00202c1c01007387 */ /* 0x0003e40000100800 */
[----:B0-----:R-:W-:Y:S02]  /*339d0*/  IMAD.MOV.U32 R3, RZ, RZ, R23 ;  /* 0x000000ffff037224 */ /* 0x001fe400078e0017 */
[----:B-1----:R-:W-:-:S11]  /*339e0*/  IMAD.MOV.U32 R28, RZ, RZ, R22 ;  /* 0x000000ffff1c7224 */ /* 0x002fd600078e0016 */
[----:B------:R-:W-:Y:S01]  /*339f0*/  STL.64 [R1+0x300], R4 ;  /* 0x0003000401007387 */ /* 0x000fe20000100a00 */
[----:B------:R-:W-:Y:S02]  /*33a00*/  STL.64 [R1+0x308], R6 ;  /* 0x0003080601007387 */ /* 0x000fe40000100a00 */
[----:B------:R-:W2:Y:S02]  /*33a10*/  LDL.LU R20, [R1+0x2e0] ;  /* 0x0002e00001147983 */ /* 0x000ea40000300800 */
[----:B------:R-:W2:Y:S01]  /*33a20*/  LDL.LU R21, [R1+0x2e4] ;  /* 0x0002e40001157983 */ /* 0x000ea20000300800 */
[----:B------:R-:W3:Y:S01]  /*33a30*/  LDL.LU R22, [R1+0x2e8] ;  /* 0x0002e80001167983 */ /* 0x000ee20000300800 */
[----:B------:R-:W3:Y:S03]  /*33a40*/  LDL.LU R23, [R1+0x2ec] ;  /* 0x0002ec0001177983 */ /* 0x000ee60000300800 */
[----:B---3--:R-:W-:Y:S01]  /*33a50*/  STL.64 [R1+0x22a8], R22 ;  /* 0x0022a81601007387 */ /* 0x008fe20000100a00 */
[----:B--2---:R0:W-:Y:S03]  /*33a60*/  STL.64 [R1+0x22a0], R20 ;  /* 0x0022a01401007387 */ /* 0x0041e60000100a00 */
[----:B0-----:R-:W2:Y:S01]  /*33a70*/  LDL.LU R20, [R1+0x450] ;  /* 0x0004500001147983 */ /* 0x001ea20000300800 */
[----:B------:R-:W2:Y:S02]  /*33a80*/  LDL.LU R21, [R1+0x454] ;  /* 0x0004540001157983 */ /* 0x000ea40000300800 */
[----:B------:R-:W3:Y:S02]  /*33a90*/  LDL.LU R22, [R1+0x458] ;  /* 0x0004580001167983 */ /* 0x000ee40000300800 */
[----:B------:R-:W3:Y:S02]  /*33aa0*/  LDL.LU R23, [R1+0x45c] ;  /* 0x00045c0001177983 */ /* 0x000ee40000300800 */
[----:B---3--:R-:W-:Y:S01]  /*33ab0*/  STL.64 [R1+0x22b8], R22 ;  /* 0x0022b81601007387 */ /* 0x008fe20000100a00 */
[----:B--2---:R0:W-:Y:S03]  /*33ac0*/  STL.64 [R1+0x22b0], R20 ;  /* 0x0022b01401007387 */ /* 0x0041e60000100a00 */
[----:B0-----:R-:W2:Y:S01]  /*33ad0*/  LDL.LU R20, [R1+0x460] ;  /* 0x0004600001147983 */ /* 0x001ea20000300800 */
[----:B------:R-:W2:Y:S02]  /*33ae0*/  LDL.LU R21, [R1+0x464] ;  /* 0x0004640001157983 */ /* 0x000ea40000300800 */
[----:B------:R-:W3:Y:S02]  /*33af0*/  LDL.LU R22, [R1+0x468] ;  /* 0x0004680001167983 */ /* 0x000ee40000300800 */
[----:B------:R-:W3:Y:S01]  /*33b00*/  LDL.LU R23, [R1+0x46c] ;  /* 0x00046c0001177983 */ /* 0x000ee20000300800 */
[----:B------:R-:W4:Y:S04]  /*33b10*/  LDL.64 R6, [R1+0x28] ;  /* 0x0000280001067983 */ /* 0x000f280000100a00 */
[----:B----4-:R0:W-:Y:S04]  /*33b20*/  STL.64 [R1+0x2308], R6 ;  /* 0x0023080601007387 */ /* 0x0101e80000100a00 */
[----:B0-----:R-:W4:Y:S04]  /*33b30*/  LDL.64 R6, [R1+0x38] ;  /* 0x0000380001067983 */ /* 0x001f280000100a00 */
[----:B----4-:R-:W-:Y:S01]  /*33b40*/  STL.64 [R1+0x2320], R6 ;  /* 0x0023200601007387 */ /* 0x010fe20000100a00 */
[----:B------:R-:W4:Y:S03]  /*33b50*/  LDL.64 R10, [R1+0x18] ;  /* 0x00001800010a7983 */ /* 0x000f260000100a00 */
[----:B----4-:R0:W-:Y:S01]  /*33b60*/  STL.64 [R1+0x2300], R10 ;  /* 0x0023000a01007387 */ /* 0x0101e20000100a00 */
[----:B------:R-:W4:Y:S02]  /*33b70*/  LDL.LU R8, [R1+0x490] ;  /* 0x0004900001087983 */ /* 0x000f240000300800 */
[----:B------:R-:W4:Y:S01]  /*33b80*/  LDL.LU R9, [R1+0x494] ;  /* 0x0004940001097983 */ /* 0x000f220000300800 */
[----:B0-----:R-:W2:Y:S01]  /*33b90*/  LDL.LU R10, [R1+0x498] ;  /* 0x00049800010a7983 */ /* 0x001ea20000300800 */
[----:B------:R-:W2:Y:S02]  /*33ba0*/  LDL.LU R11, [R1+0x49c] ;  /* 0x00049c00010b7983 */ /* 0x000ea40000300800 */
[----:B------:R-:W2:Y:S02]  /*33bb0*/  LDL.LU R12, [R1+0x4c0] ;  /* 0x0004c000010c7983 */ /* 0x000ea40000300800 */
[----:B------:R-:W2:Y:S01]  /*33bc0*/  LDL.LU R13, [R1+0x4c4] ;  /* 0x0004c400010d7983 */ /* 0x000ea20000300800 */
[----:B------:R-:W2:Y:S01]  /*33bd0*/  LDL.LU R14, [R1+0x4c8] ;  /* 0x0004c800010e7983 */ /* 0x000ea20000300800 */
[----:B------:R-:W2:Y:S03]  /*33be0*/  LDL.LU R15, [R1+0x4cc] ;  /* 0x0004cc00010f7983 */ /* 0x000ea60000300800 */
[----:B--2---:R0:W-:Y:S01]  /*33bf0*/  STL.64 [R1+0x2340], R14 ;  /* 0x0023400e01007387 */ /* 0x0041e20000100a00 */
[----:B------:R-:W-:Y:S02]  /*33c00*/  STL.64 [R1+0x2338], R12 ;  /* 0x0023380c01007387 */ /* 0x000fe40000100a00 */
[----:B------:R-:W2:Y:S01]  /*33c10*/  LDL.64 R6, [R1+0x48] ;  /* 0x0000480001067983 */ /* 0x000ea20000100a00 */
[----:B0-----:R-:W3:Y:S04]  /*33c20*/  LDL.64 R14, [R1+0x68] ;  /* 0x00006800010e7983 */ /* 0x001ee80000100a00 */
[----:B--2---:R0:W-:Y:S04]  /*33c30*/  STL.64 [R1+0x2328], R6 ;  /* 0x0023280601007387 */ /* 0x0041e80000100a00 */
[----:B0-----:R-:W2:Y:S04]  /*33c40*/  LDL.64 R6, [R1+0x58] ;  /* 0x0000580001067983 */ /* 0x001ea80000100a00 */
[----:B--2---:R0:W-:Y:S01]  /*33c50*/  STL.64 [R1+0x2348], R6 ;  /* 0x0023480601007387 */ /* 0x0041e20000100a00 */
[----:B------:R-:W2:Y:S02]  /*33c60*/  LDL.LU R4, [R1+0x2f0] ;  /* 0x0002f00001047983 */ /* 0x000ea40000300800 */
[----:B------:R-:W2:Y:S01]  /*33c70*/  LDL.LU R5, [R1+0x2f4] ;  /* 0x0002f40001057983 */ /* 0x000ea20000300800 */
[----:B0-----:R-:W2:Y:S01]  /*33c80*/  LDL.LU R6, [R1+0x2f8] ;  /* 0x0002f80001067983 */ /* 0x001ea20000300800 */
[----:B------:R-:W2:Y:S02]  /*33c90*/  LDL.LU R7, [R1+0x2fc] ;  /* 0x0002fc0001077983 */ /* 0x000ea40000300800 */
[----:B------:R-:W-:Y:S02]  /*33ca0*/  STL.64 [R1+0x2318], R10 ;  /* 0x0023180a01007387 */ /* 0x000fe40000100a00 */
[----:B----4-:R0:W-:Y:S02]  /*33cb0*/  STL.64 [R1+0x2310], R8 ;  /* 0x0023100801007387 */ /* 0x0101e40000100a00 */
[----:B0-----:R-:W4:Y:S01]  /*33cc0*/  LDL.LU R8, [R1+0x4a0] ;  /* 0x0004a00001087983 */ /* 0x001f220000300800 */
[----:B------:R-:W4:Y:S02]  /*33cd0*/  LDL.LU R9, [R1+0x4a4] ;  /* 0x0004a40001097983 */ /* 0x000f240000300800 */
[----:B------:R-:W4:Y:S02]  /*33ce0*/  LDL.LU R10, [R1+0x4a8] ;  /* 0x0004a800010a7983 */ /* 0x000f240000300800 */
[----:B------:R-:W4:Y:S01]  /*33cf0*/  LDL.LU R11, [R1+0x4ac] ;  /* 0x0004ac00010b7983 */ /* 0x000f220000300800 */
[----:B---3--:R0:W-:Y:S01]  /*33d00*/  STL.64 [R1+0x22c8], R22 ;  /* 0x0022c81601007387 */ /* 0x0081e20000100a00 */
[----:B------:R1:W-:Y:S03]  /*33d10*/  STL.64 [R1+0x22c0], R20 ;  /* 0x0022c01401007387 */ /* 0x0003e60000100a00 */
[----:B0-----:R-:W3:Y:S04]  /*33d20*/  LDL R22, [R1+0x8] ;  /* 0x0000080001167983 */ /* 0x001ee80000100800 */
[----:B------:R-:W3:Y:S01]  /*33d30*/  LDL R23, [R1+0xc] ;  /* 0x00000c0001177983 */ /* 0x000ee20000100800 */
[----:B------:R-:W-:-:S02]  /*33d40*/  IMAD.MOV.U32 R2, RZ, RZ, R14 ;  /* 0x000000ffff027224 */ /* 0x000fc400078e000e */
[----:B------:R-:W-:Y:S01]  /*33d50*/  IMAD.MOV.U32 R0, RZ, RZ, R15 ;  /* 0x000000ffff007224 */ /* 0x000fe200078e000f */
[----:B------:R-:W0:Y:S04]  /*33d60*/  S2R R19, SR_TID.X ;  /* 0x0000000000137919 */ /* 0x000e280000002100 */
[----:B------:R-:W0:Y:S01]  /*33d70*/  S2R R18, SR_TID.X ;  /* 0x0000000000127919 */ /* 0x000e220000002100 */
[----:B--2---:R-:W-:Y:S03]  /*33d80*/  HMMA.16816.F32.BF16 R4, R24, R14, R4 ;  /* 0x0000000e1804723c */ /* 0x004fe60000041804 */
[----:B---3--:R2:W-:Y:S01]  /*33d90*/  STL.64 [R1+0x22e8], R22 ;  /* 0x0022e81601007387 */ /* 0x0085e20000100a00 */
[----:B-1----:R-:W3:Y:S02]  /*33da0*/  LDL.LU R20, [R1+0x480] ;  /* 0x0004800001147983 */ /* 0x002ee40000300800 */
[----:B------:R-:W3:Y:S01]  /*33db0*/  LDL.LU R21, [R1+0x484] ;  /* 0x0004840001157983 */ /* 0x000ee20000300800 */
[----:B--2---:R-:W3:Y:S01]  /*33dc0*/  LDL.LU R22, [R1+0x488] ;  /* 0x0004880001167983 */ /* 0x004ee20000300800 */
[----:B------:R-:W3:Y:S02]  /*33dd0*/  LDL.LU R23, [R1+0x48c] ;  /* 0x00048c0001177983 */ /* 0x000ee40000300800 */
[----:B------:R-:W-:Y:S02]  /*33de0*/  STL [R1+0x2288], R3 ;  /* 0x0022880301007387 */ /* 0x000fe40000100800 */
[----:B------:R-:W-:Y:S11]  /*33df0*/  STL [R1+0x2284], R28 ;  /* 0x0022841c01007387 */ /* 0x000ff60000100800 */
[----:B------:R-:W-:Y:S01]  /*33e00*/  STL.64 [R1+0x2f0], R4 ;  /* 0x0002f00401007387 */ /* 0x000fe20000100a00 */
[----:B------:R1:W-:Y:S03]  /*33e10*/  STL.64 [R1+0x2f8], R6 ;  /* 0x0002f80601007387 */ /* 0x0003e60000100a00 */
[----:B-1----:R-:W2:Y:S01]  /*33e20*/  LDL.LU.64 R6, [R1+0x2348] ;  /* 0x0023480001067983 */ /* 0x002ea20000300a00 */
[----:B------:R-:W2:Y:S02]  /*33e30*/  LDL.LU.64 R14, [R1+0x2340] ;  /* 0x00234000010e7983 */ /* 0x000ea40000300a00 */
[----:B------:R-:W2:Y:S01]  /*33e40*/  LDL.LU.64 R12, [R1+0x2338] ;  /* 0x00233800010c7983 */ /* 0x000ea20000300a00 */
[----:B0-----:R-:W-:Y:S01]  /*33e50*/  LOP3.LUT R19, R19, 0x7, RZ, 0xc0, !PT ;  /* 0x0000000713137812 */ /* 0x001fe200078ec0ff */
[----:B------:R-:W-:-:S04]  /*33e60*/  IMAD.SHL.U32 R17, R18, 0x2, RZ ;  /* 0x0000000212117824 */ /* 0x000fc800078e00ff */
[----:B------:R-:W-:Y:S02]  /*33e70*/  IMAD R19, R19, 0x90, RZ ;  /* 0x0000009013137824 */ /* 0x000fe400078e02ff */
[----:B------:R-:W-:-:S03]  /*33e80*/  IMAD.SHL.U32 R18, R18, 0x40, RZ ;  /* 0x0000004012127824 */ /* 0x000fc600078e00ff */
[----:B------:R-:W-:-:S04]  /*33e90*/  LOP3.LUT R19, R19, 0x10, R17, 0x78, !PT ;  /* 0x0000001013137812 */ /* 0x000fc800078e7811 */
[----:B------:R-:W-:-:S04]  /*33ea0*/  LOP3.LUT R19, R19, 0x400, R18, 0xf8, !PT ;  /* 0x0000040013137812 */ /* 0x000fc800078ef812 */
[----:B------:R-:W-:-:S06]  /*33eb0*/  LOP3.LUT R19, R19, 0x40, RZ, 0x3c, !PT ;  /* 0x0000004013137812 */ /* 0x000fcc00078e3cff */
[----:B------:R-:W0:Y:S04]  /*33ec0*/  LDSM.16.MT88.4 R16, [R19+0x8800] ;  /* 0x008800001310783b */ /* 0x000e280000004200 */
[----:B0-----:R-:W-:Y:S01]  /*33ed0*/  STL.64 [R1+0x2140], R18 ;  /* 0x0021401201007387 */ /* 0x001fe20000100a00 */
[----:B------:R0:W-:Y:S03]  /*33ee0*/  STL.64 [R1+0x2138], R16 ;  /* 0x0021381001007387 */ /* 0x0001e60000100a00 */
[----:B0-----:R-:W3:Y:S01]  /*33ef0*/  LDL.LU R16, [R1+0x4b0] ;  /* 0x0004b00001107983 */ /* 0x001ee20000300800 */
[----:B------:R-:W3:Y:S02]  /*33f00*/  LDL.LU R17, [R1+0x4b4] ;  /* 0x0004b40001117983 */ /* 0x000ee40000300800 */
[----:B------:R-:W3:Y:S02]  /*33f10*/  LDL.LU R18, [R1+0x4b8] ;  /* 0x0004b80001127983 */ /* 0x000ee40000300800 */
[----:B------:R-:W3:Y:S01]  /*33f20*/  LDL.LU R19, [R1+0x4bc] ;  /* 0x0004bc0001137983 */ /* 0x000ee20000300800 */
[C---:B--2---:R-:W-:Y:S11]  /*33f30*/  HMMA.16816.F32.BF16 R12, R24.reuse, R6, R12 ;  /* 0x00000006180c723c */ /* 0x044ff6000004180c */
[----:B------:R-:W-:Y:S11]  /*33f40*/  @!UPT UIADD3 URZ, URZ, URZ, URZ ;  /* 0x0000003f3f3ff290 */ /* 0x000ff6000fffe03f */
[----:B------:R-:W-:Y:S01]  /*33f50*/  @!UPT UIADD3 URZ, URZ, URZ, URZ ;  /* 0x0000003f3f3ff290 */ /* 0x000fe2000fffe03f */
[----:B------:R0:W-:Y:S01]  /*33f60*/  STL.64 [R1+0x4c0], R12 ;  /* 0x0004c00c01007387 */ /* 0x0001e20000100a00 */
[----:B------:R1:W-:Y:S02]  /*33f70*/  STL.64 [R1+0x4c8], R14 ;  /* 0x0004c80e01007387 */ /* 0x0003e40000100a00 */
[----:B0-----:R-:W-:Y:S01]  /*33f80*/  IMAD.MOV.U32 R13, RZ, RZ, R6 ;  /* 0x000000ffff0d7224 */ /* 0x001fe200078e0006 */
[----:B-1----:R-:W2:Y:S01]  /*33f90*/  LDL.LU.64 R14, [R1+0x2330] ;  /* 0x00233000010e7983 */ /* 0x002ea20000300a00 */
[----:B------:R-:W-:Y:S02]  /*33fa0*/  IMAD.MOV.U32 R12, RZ, RZ, R7 ;  /* 0x000000ffff0c7224 */ /* 0x000fe400078e0007 */
[----:B------:R-:W3:Y:S02]  /*33fb0*/  LDL.LU.64 R6, [R1+0x2328] ;  /* 0x0023280001067983 */ /* 0x000ee40000300a00 */
[C---:B---3--:R-:W-:Y:S01]  /*33fc0*/  HMMA.16816.F32.BF16 R16, R24.reuse, R6, R16 ;  /* 0x000000061810723c */ /* 0x048fe20000041810 */
[----:B--2---:R-:W-:Y:S01]  /*33fd0*/  STL.64 [R1+0x22d8], R14 ;  /* 0x0022d80e01007387 */ /* 0x004fe20000100a00 */
[----:B------:R0:W-:Y:S03]  /*33fe0*/  STL.64 [R1+0x22d0], R12 ;  /* 0x0022d00c01007387 */ /* 0x0001e60000100a00 */
[----:B0-----:R-:W2:Y:S01]  /*33ff0*/  LDL.LU R12, [R1+0x470] ;  /* 0x00047000010c7983 */ /* 0x001ea20000300800 */
[----:B------:R-:W2:Y:S02]  /*34000*/  LDL.LU R13, [R1+0x474] ;  /* 0x00047400010d7983 */ /* 0x000ea40000300800 */
[----:B------:R-:W2:Y:S02]  /*34010*/  LDL.LU R14, [R1+0x478] ;  /* 0x00047800010e7983 */ /* 0x000ea40000300800 */
[----:B------:R-:W2:Y:S11]  /*34020*/  LDL.LU R15, [R1+0x47c] ;  /* 0x00047c00010f7983 */ /* 0x000eb60000300800 */
[----:B------:R-:W-:Y:S02]  /*34030*/  @!UPT UIADD3 URZ, URZ, URZ, URZ ;  /* 0x0000003f3f3ff290 */ /* 0x000fe4000fffe03f */
[----:B------:R-:W-:Y:S01]  /*34040*/  STL.64 [R1+0x4b0], R16 ;  /* 0x0004b01001007387 */ /* 0x000fe20000100a00 */
[----:B------:R0:W-:Y:S02]  /*34050*/  STL.64 [R1+0x4b8], R18 ;  /* 0x0004b81201007387 */ /* 0x0001e40000100a00 */
[----:B0-----:R-:W-:Y:S02]  /*34060*/  IMAD.MOV.U32 R19, RZ, RZ, R6 ;  /* 0x000000ffff137224 */ /* 0x001fe400078e0006 */
[----:B------:R-:W-:Y:S02]  /*34070*/  IMAD.MOV.U32 R18, RZ, RZ, R7 ;  /* 0x000000ffff127224 */ /* 0x000fe400078e0007 */
[----:B------:R-:W4:Y:S02]  /*34080*/  LDL.LU.64 R6, [R1+0x2320] ;  /* 0x0023200001067983 */ /* 0x000f240000300a00 */
[----:B----4-:R-:W-:Y:S01]  /*34090*/  HMMA.16816.F32.BF16 R8, R24, R6, R8 ;  /* 0x000000061808723c */ /* 0x010fe20000041808 */
[----:B------:R-:W-:-:S02]  /*340a0*/  IMAD.MOV.U32 R17, RZ, RZ, R6 ;  /* 0x000000ffff117224 */ /* 0x000fc400078e0006 */
        /* <DEDUP_REMOVED lines=11> */
[----:B------:R0:W-:Y:S03]  /*34160*/  STL.64 [R1+0x498], R10 ;  /* 0x0004980a01007387 */ /* 0x0001e60000100a00 */
[----:B0-----:R-:W3:Y:S01]  /*34170*/  LDL.LU.64 R10, [R1+0x2300] ;  /* 0x00230000010a7983 */ /* 0x001ee20000300a00 */
[----:B------:R-:W-:Y:S02]  /*34180*/  IMAD.MOV.U32 R29, RZ, RZ, R6 ;  /* 0x000000ffff1d7224 */ /* 0x000fe400078e0006 */
[----:B------:R-:W-:Y:S02]  /*34190*/  IMAD.MOV.U32 R4, RZ, RZ, R7 ;  /* 0x000000ffff047224 */ /* 0x000fe400078e0007 */
[----:B------:R-:W4:Y:S01]  /*341a0*/  LDL.LU.64 R6, [R1+0x22f8] ;  /* 0x0022f80001067983 */ /* 0x000f220000300a00 */
[----:B------:R-:W2:Y:S01]  /*341b0*/  LDL.LU R5, [R1+0x22f0] ;  /* 0x0022f00001057983 */ /* 0x000ea20000300800 */
[C---:B---3--:R-:W-:Y:S11]  /*341c0*/  HMMA.16816.F32.BF16 R20, R24.reuse, R10, R20 ;  /* 0x0000000a1814723c */ /* 0x048ff60000041814 */
[----:B------:R-:W-:Y:S11]  /*341d0*/  @!UPT UIADD3 URZ, URZ, URZ, URZ ;  /* 0x0000003f3f3ff290 */ /* 0x000ff6000fffe03f */
[----:B------:R-:W-:Y:S01]  /*341e0*/  @!UPT UIADD3 URZ, URZ, URZ, URZ ;  /* 0x0000003f3f3ff290 */ /* 0x000fe2000fffe03f */
[----:B------:R-:W-:Y:S01]  /*341f0*/  STL.64 [R1+0x480], R20 ;  /* 0x0004801401007387 */ /* 0x000fe20000100a00 */
[----:B------:R0:W-:Y:S03]  /*34200*/  STL.64 [R1+0x488], R22 ;  /* 0x0004881601007387 */ /* 0x0001e60000100a00 */
[----:B0-----:R-:W2:Y:S01]  /*34210*/  LDL.LU.64 R22, [R1+0x22e8] ;  /* 0x0022e80001167983 */ /* 0x001ea20000300a00 */
[----:B------:R-:W-:Y:S02]  /*34220*/  IMAD.MOV.U32 R3, RZ, RZ, R10 ;  /* 0x000000ffff037224 */ /* 0x000fe400078e000a */
[----:B------:R-:W-:Y:S02]  /*34230*/  IMAD.MOV.U32 R28, RZ, RZ, R11 ;  /* 0x000000ffff1c7224 */ /* 0x000fe400078e000b */
[----:B------:R-:W3:Y:S01]  /*34240*/  LDL.LU.64 R10, [R1+0x22e0] ;  /* 0x0022e000010a7983 */ /* 0x000ee20000300a00 */
[C---:B--2---:R-:W-:Y:S03]  /*34250*/  HMMA.16816.F32.BF16 R20, R24.reuse, R22, R12 ;  /* 0x000000161814723c */ /* 0x044fe6000004180c */
[----:B------:R-:W2:Y:S01]  /*34260*/  LDL.LU.64 R14, [R1+0x22d8] ;  /* 0x0022d800010e7983 */ /* 0x000ea20000300a00 */
[----:B------:R-:W2:Y:S11]  /*34270*/  LDL.LU.64 R12, [R1+0x22d0] ;  /* 0x0022d000010c7983 */ /* 0x000eb60000300a00 */
[----:B------:R-:W-:Y:S08]  /*34280*/  @!UPT UIADD3 URZ, URZ, URZ, URZ ;  /* 0x0000003f3f3ff290 */ /* 0x000ff0000fffe03f */
[----:B------:R-:W-:Y:S01]  /*34290*/  STL.64 [R1+0x470], R20 ;  /* 0x0004701401007387 */ /* 0x000fe20000100a00 */
[----:B------:R0:W-:Y:S03]  /*342a0*/  STL.64 [R1+0x478], R22 ;  /* 0x0004781601007387 */ /* 0x0001e60000100a00 */
[----:B0-----:R-:W2:Y:S01]  /*342b0*/  LDL.LU.64 R22, [R1+0x22c8] ;  /* 0x0022c80001167983 */ /* 0x001ea20000300a00 */
[----:B------:R-:W2:Y:S02]  /*342c0*/  LDL.LU.64 R20, [R1+0x22c0] ;  /* 0x0022c00001147983 */ /* 0x000ea40000300a00 */
[C---:B--2---:R-:W-:Y:S11]  /*342d0*/  HMMA.16816.F32.BF16 R20, R24.reuse, R14, R20 ;  /* 0x0000000e1814723c */ /* 0x044ff60000041814 */
[----:B------:R-:W-:Y:S11]  /*342e0*/  @!UPT UIADD3 URZ, URZ, URZ, URZ ;  /* 0x0000003f3f3ff290 */ /* 0x000ff6000fffe03f */
[----:B------:R-:W-:Y:S01]  /*342f0*/  @!UPT UIADD3 URZ, URZ, URZ, URZ ;  /* 0x0000003f3f3ff290 */ /* 0x000fe2000fffe03f */
[----:B------:R-:W-:Y:S01]  /*34300*/  STL.64 [R1+0x460], R20 ;  /* 0x0004601401007387 */ /* 0x000fe20000100a00 */
[----:B------:R0:W-:Y:S03]  /*34310*/  STL.64 [R1+0x468], R22 ;  /* 0x0004681601007387 */ /* 0x0001e60000100a00 */
[----:B0-----:R-:W3:Y:S01]  /*34320*/  LDL.LU.64 R22, [R1+0x22b8] ;  /* 0x0022b80001167983 */ /* 0x001ee20000300a00 */
[----:B------:R-:W3:Y:S02]  /*34330*/  LDL.LU.64 R20, [R1+0x22b0] ;  /* 0x0022b00001147983 */ /* 0x000ee40000300a00 */
[----:B------:R-:W-:Y:S01]  /*34340*/  STL.64 [R1+0x2160], R14 ;  /* 0x0021600e01007387 */ /* 0x000fe20000100a00 */
[----:B---3--:R-:W-:Y:S11]  /*34350*/  HMMA.16816.F32.BF16 R20, R24, R10, R20 ;  /* 0x0000000a1814723c */ /* 0x008ff60000041814 */
[----:B------:R-:W-:Y:S11]  /*34360*/  @!UPT UIADD3 URZ, URZ, URZ, URZ ;  /* 0x0000003f3f3ff290 */ /* 0x000ff6000fffe03f */
[----:B------:R-:W-:Y:S01]  /*34370*/  @!UPT UIADD3 URZ, URZ, URZ, URZ ;  /* 0x0000003f3f3ff290 */ /* 0x000fe2000fffe03f */
[----:B------:R-:W-:Y:S01]  /*34380*/  STL.64 [R1+0x450], R20 ;  /* 0x0004501401007387 */ /* 0x000fe20000100a00 */
[----:B------:R0:W-:Y:S03]  /*34390*/  STL.64 [R1+0x458], R22 ;  /* 0x0004581601007387 */ /* 0x0001e60000100a00 */
[----:B0-----:R-:W4:Y:S01]  /*343a0*/  LDL.LU.64 R22, [R1+0x22a8] ;  /* 0x0022a80001167983 */ /* 0x001f220000300a00 */
[----:B------:R-:W4:Y:S03]  /*343b0*/  LDL.LU.64 R20, [R1+0x22a0] ;  /* 0x0022a00001147983 */ /* 0x000f260000300a00 */
[----:B------:R-:W0:Y:S04]  /*343c0*/  S2R R9, SR_TID.X ;  /* 0x0000000000097919 */ /* 0x000e280000002100 */
[----:B------:R-:W1:Y:S01]  /*343d0*/  S2R R8, SR_TID.X ;  /* 0x0000000000087919 */ /* 0x000e620000002100 */
[----:B------:R2:W-:Y:S03]  /*343e0*/  STL.64 [R1+0x2158], R10 ;  /* 0x0021580a01007387 */ /* 0x0005e60000100a00 */
[----:B--2---:R-:W2:Y:S04]  /*343f0*/  LDL R10, [R1+0xc8] ;  /* 0x0000c800010a7983 */ /* 0x004ea80000100800 */
[----:B------:R-:W2:Y:S01]  /*34400*/  LDL R11, [R1+0xcc] ;  /* 0x0000cc00010b7983 */ /* 0x000ea20000100800 */
[----:B0-----:R-:W-:Y:S01]  /*34410*/  LOP3.LUT R9, R9, 0x7, RZ, 0xc0, !PT ;  /* 0x0000000709097812 */ /* 0x001fe200078ec0ff */
[----:B-1----:R-:W-:-:S04]  /*34420*/  IMAD.SHL.U32 R15, R8, 0x2, RZ ;  /* 0x00000002080f7824 */ /* 0x002fc800078e00ff */
[----:B------:R-:W-:Y:S02]  /*34430*/  IMAD R9, R9, 0x90, RZ ;  /* 0x0000009009097824 */ /* 0x000fe400078e02ff */
[----:B------:R-:W-:-:S03]  /*34440*/  IMAD.SHL.U32 R8, R8, 0x40, RZ ;  /* 0x0000004008087824 */ /* 0x000fc600078e00ff */
[----:B------:R-:W-:-:S04]  /*34450*/  LOP3.LUT R9, R9, 0x10, R15, 0x78, !PT ;  /* 0x0000001009097812 */ /* 0x000fc800078e780f */
[----:B------:R-:W-:-:S04]  /*34460*/  LOP3.LUT R9, R9, 0x400, R8, 0xf8, !PT ;  /* 0x0000040009097812 */ /* 0x000fc800078ef808 */
[----:B------:R-:W-:Y:S01]  /*34470*/  LOP3.LUT R9, R9, 0x60, RZ, 0x3c, !PT ;  /* 0x0000006009097812 */ /* 0x000fe200078e3cff */
[----:B----4-:R-:W-:Y:S01]  /*34480*/  HMMA.16816.F32.BF16 R24, R24, R6, R20 ;  /* 0x000000061818723c */ /* 0x010fe20000041814 */
[----:B------:R-:W2:Y:S01]  /*34490*/  LDL.LU.64 R22, [R1+0x2298] ;  /* 0x0022980001167983 */ /* 0x000ea20000300a00 */
[----:B------:R-:W2:Y:S02]  /*344a0*/  LDL.LU.64 R20, [R1+0x2290] ;  /* 0x0022900001147983 */ /* 0x000ea40000300a00 */
[----:B------:R-:W-:Y:S02]  /*344b0*/  STL.64 [R1+0x2150], R6 ;  /* 0x0021500601007387 */ /* 0x000fe40000100a00 */
[----:B------:R-:W-:Y:S11]  /*344c0*/  STL [R1+0x2148], R5 ;  /* 0x0021480501007387 */ /* 0x000ff60000100800 */
[----:B------:R-:W-:Y:S06]  /*344d0*/  @!UPT UIADD3 URZ, URZ, URZ, URZ ;  /* 0x0000003f3f3ff290 */ /* 0x000fec000fffe03f */
[----:B------:R-:W-:Y:S01]  /*344e0*/  STL.64 [R1+0x2e0], R24 ;  /* 0x0002e01801007387 */ /* 0x000fe20000100a00 */
[----:B------:R-:W-:Y:S02]  /*344f0*/  STL.64 [R1+0x2e8], R26 ;  /* 0x0002e81a01007387 */ /* 0x000fe40000100a00 */
[----:B------:R-:W0:Y:S02]  /*34500*/  LDSM.16.MT88.4 R24, [R9+0x8800] ;  /* 0x008800000918783b */ /* 0x000e240000004200 */
[----:B0-----:R-:W-:Y:S02]  /*34510*/  STL.64 [R1+0x2000], R26 ;  /* 0x0020001a01007387 */ /* 0x001fe40000100a00 */
[----:B------:R0:W-:Y:S02]  /*34520*/  STL.64 [R1+0x1ff8], R24 ;  /* 0x001ff81801007387 */ /* 0x0001e40000100a00 */
[----:B0-----:R-:W2:Y:S01]  /*34530*/  LDL.LU R24, [R1+0x440] ;  /* 0x0004400001187983 */ /* 0x001ea20000300800 */
[----:B------:R-:W2:Y:S02]  /*34540*/  LDL.LU R25, [R1+0x444] ;  /* 0x0004440001197983 */ /* 0x000ea40000300800 */
[----:B------:R-:W2:Y:S02]  /*34550*/  LDL.LU R26, [R1+0x448] ;  /* 0x00044800011a7983 */ /* 0x000ea40000300800 */
[----:B------:R-:W2:Y:S01]  /*34560*/  LDL.LU R27, [R1+0x44c] ;  /* 0x00044c00011b7983 */ /* 0x000ea20000300800 */
[----:B------:R-:W3:Y:S01]  /*34570*/  LDL.LU.64 R14, [R1+0x8] ;  /* 0x00000800010e7983 */ /* 0x000ee20000300a00 */
[----:B--2---:R-:W-:Y:S03]  /*34580*/  HMMA.16816.F32.BF16 R8, R20, R10, R24 ;  /* 0x0000000a1408723c */ /* 0x004fe60000041818 */
[----:B---3--:R-:W-:Y:S11]  /*34590*/  STL.64 [R1+0x2178], R14 ;  /* 0x0021780e01007387 */ /* 0x008ff60000100a00 */
[----:B------:R-:W-:Y:S09]  /*345a0*/  @!UPT UIADD3 URZ, URZ, URZ, URZ ;  /* 0x0000003f3f3ff290 */ /* 0x000ff2000fffe03f */
[----:B------:R0:W-:Y:S01]  /*345b0*/  STL.64 [R1+0x440], R8 ;  /* 0x0004400801007387 */ /* 0x0001e20000100a00 */
[----:B------:R1:W-:Y:S03]  /*345c0*/  STL.64 [R1+0x448], R10 ;  /* 0x0004480a01007387 */ /* 0x0003e60000100a00 */
[----:B0-----:R-:W2:Y:S01]  /*345d0*/  LDL.LU R8, [R1+0x370] ;  /* 0x0003700001087983 */ /* 0x001ea20000300800 */
[----:B------:R-:W2:Y:S02]  /*345e0*/  LDL.LU R9, [R1+0x374] ;  /* 0x0003740001097983 */ /* 0x000ea40000300800 */
[----:B-1----:R-:W3:Y:S02]  /*345f0*/  LDL.LU R10, [R1+0x378] ;  /* 0x00037800010a7983 */ /* 0x002ee40000300800 */
[----:B------:R-:W3:Y:S02]  /*34600*/  LDL.LU R11, [R1+0x37c] ;  /* 0x00037c00010b7983 */ /* 0x000ee40000300800 */
[----:B------:R-:W-:-:S02]  /*34610*/  IMAD.MOV.U32 R14, RZ, RZ, R3 ;  /* 0x000000ffff0e7224 */ /* 0x000fc400078e0003 */
[----:B------:R-:W-:Y:S01]  /*34620*/  IMAD.MOV.U32 R15, RZ, RZ, R28 ;  /* 0x000000ffff0f7224 */ /* 0x000fe200078e001c */
[----:B------:R-:W4:Y:S01]  /*34630*/  LDL.LU R3, [R1+0x2288] ;  /* 0x0022880001037983 */ /* 0x000f220000300800 */
[----:B------:R-:W4:Y:S03]  /*34640*/  LDL.LU R28, [R1+0x2284] ;  /* 0x00228400011c7983 */ /* 0x000f260000300800 */
[----:B------:R-:W-:Y:S04]  /*34650*/  STL.64 [R1+0x2190], R14 ;  /* 0x0021900e01007387 */ /* 0x000fe80000100a00 */
[----:B---3--:R-:W-:Y:S01]  /*34660*/  STL.64 [R1+0x2170], R10 ;  /* 0x0021700a01007387 */ /* 0x008fe20000100a00 */
[----:B--2---:R0:W-:Y:S03]  /*34670*/  STL.64 [R1+0x2168], R8 ;  /* 0x0021680801007387 */ /* 0x0041e60000100a00 */
[----:B0-----:R-:W2:Y:S01]  /*34680*/  LDL.LU R8, [R1+0x380] ;  /* 0x0003800001087983 */ /* 0x001ea20000300800 */
[----:B------:R-:W2:Y:S02]  /*34690*/  LDL.LU R9, [R1+0x384] ;  /* 0x0003840001097983 */ /* 0x000ea40000300800 */
[----:B------:R-:W3:Y:S02]  /*346a0*/  LDL.LU R10, [R1+0x388] ;  /* 0x00038800010a7983 */ /* 0x000ee40000300800 */
[----:B------:R-:W3:Y:S02]  /*346b0*/  LDL.LU R11, [R1+0x38c] ;  /* 0x00038c00010b7983 */ /* 0x000ee40000300800 */
[----:B------:R-:W-:-:S02]  /*346c0*/  IMAD.MOV.U32 R26, RZ, RZ, R19 ;  /* 0x000000ffff1a7224 */ /* 0x000fc400078e0013 */
[----:B------:R-:W-:Y:S02]  /*346d0*/  IMAD.MOV.U32 R27, RZ, RZ, R18 ;  /* 0x000000ffff1b7224 */ /* 0x000fe400078e0012 */
[----:B------:R-:W-:Y:S02]  /*346e0*/  IMAD.MOV.U32 R14, RZ, RZ, R29 ;  /* 0x000000ffff0e7224 */ /* 0x000fe400078e001d */
[----:B------:R-:W-:Y:S01]  /*346f0*/  IMAD.MOV.U32 R15, RZ, RZ, R4 ;  /* 0x000000ffff0f7224 */ /* 0x000fe200078e0004 */
[----:B------:R-:W4:Y:S01]  /*34700*/  LDL.LU R29, [R1+0x2280] ;  /* 0x00228000011d7983 */ /* 0x000f220000300800 */
[----:B------:R-:W4:Y:S02]  /*34710*/  LDL.LU R4, [R1+0x227c] ;  /* 0x00227c0001047983 */ /* 0x000f240000300800 */
[----:B------:R0:W-:Y:S01]  /*34720*/  STL.64 [R1+0x21c8], R26 ;  /* 0x0021c81a01007387 */ /* 0x0001e20000100a00 */
[----:B------:R1:W-:Y:S01]  /*34730*/  STL.64 [R1+0x21a8], R14 ;  /* 0x0021a80e01007387 */ /* 0x0003e20000100a00 */
[----:B0-----:R-:W-:-:S02]  /*34740*/  IMAD.MOV.U32 R26, RZ, RZ, R13 ;  /* 0x000000ffff1a7224 */ /* 0x001fc400078e000d */
[----:B------:R-:W-:Y:S02]  /*34750*/  IMAD.MOV.U32 R27, RZ, RZ, R12 ;  /* 0x000000ffff1b7224 */ /* 0x000fe400078e000c */
[----:B-1----:R-:W-:Y:S02]  /*34760*/  IMAD.MOV.U32 R14, RZ, RZ, R17 ;  /* 0x000000ffff0e7224 */ /* 0x002fe400078e0011 */
[----:B------:R-:W-:Y:S01]  /*34770*/  IMAD.MOV.U32 R15, RZ, RZ, R16 ;  /* 0x000000ffff0f7224 */ /* 0x000fe200078e0010 */
[----:B---3--:R-:W-:Y:S01]  /*34780*/  STL.64 [R1+0x2188], R10 ;  /* 0x0021880a01007387 */ /* 0x008fe20000100a00 */
[----:B--2---:R0:W-:Y:S03]  /*34790*/  STL.64 [R1+0x2180], R8 ;  /* 0x0021800801007387 */ /* 0x0041e60000100a00 */
[----:B0-----:R-:W2:Y:S01]  /*347a0*/  LDL.LU R8, [R1+0x390] ;  /* 0x0003900001087983 */ /* 0x001ea20000300800 */
[----:B------:R-:W2:Y:S02]  /*347b0*/  LDL.LU R9, [R1+0x394] ;  /* 0x0003940001097983 */ /* 0x000ea40000300800 */
[----:B------:R-:W3:Y:S02]  /*347c0*/  LDL.LU R10, [R1+0x398] ;  /* 0x00039800010a7983 */ /* 0x000ee40000300800 */
[----:B------:R-:W3:Y:S01]  /*347d0*/  LDL.LU R11, [R1+0x39c] ;  /* 0x00039c00010b7983 */ /* 0x000ee20000300800 */
[----:B------:R-:W-:Y:S01]  /*347e0*/  STL.64 [R1+0x21e0], R26 ;  /* 0x0021e01a01007387 */ /* 0x000fe20000100a00 */
[----:B------:R0:W-:Y:S02]  /*347f0*/  STL.64 [R1+0x21c0], R14 ;  /* 0x0021c00e01007387 */ /* 0x0001e40000100a00 */
[----:B------:R-:W2:Y:S02]  /*34800*/  LDL.LU R12, [R1+0x3c0] ;  /* 0x0003c000010c7983 */ /* 0x000ea40000300800 */
[----:B------:R-:W2:Y:S01]  /*34810*/  LDL.LU R13, [R1+0x3c4] ;  /* 0x0003c400010d7983 */ /* 0x000ea20000300800 */
[----:B0-----:R-:W2:Y:S01]  /*34820*/  LDL.LU R14, [R1+0x3c8] ;  /* 0x0003c800010e7983 */ /* 0x001ea20000300800 */
[----:B------:R-:W2:Y:S02]  /*34830*/  LDL.LU R15, [R1+0x3cc] ;  /* 0x0003cc00010f7983 */ /* 0x000ea40000300800 */
[----:B------:R-:W-:-:S02]  /*34840*/  IMAD.MOV.U32 R26, RZ, RZ, R2 ;  /* 0x000000ffff1a7224 */ /* 0x000fc400078e0002 */
[----:B------:R-:W-:Y:S01]  /*34850*/  IMAD.MOV.U32 R27, RZ, RZ, R0 ;  /* 0x000000ffff1b7224 */ /* 0x000fe200078e0000 */
[----:B------:R-:W3:Y:S01]  /*34860*/  LDL.LU R2, [R1+0x2278] ;  /* 0x0022780001027983 */ /* 0x000ee20000300800 */
[----:B------:R-:W3:Y:S03]  /*34870*/  LDL.LU R0, [R1+0x2274] ;  /* 0x0022740001007983 */ /* 0x000ee60000300800 */
[----:B------:R4:W-:Y:S02]  /*34880*/  STL.64 [R1+0x21f8], R26 ;  /* 0x0021f81a01007387 */ /* 0x0009e40000100a00 */
[----:B----4-:R-:W-:Y:S02]  /*34890*/  IMAD.MOV.U32 R26, RZ, RZ, R28 ;  /* 0x000000ffff1a7224 */ /* 0x010fe400078e001c */
[----:B------:R-:W-:Y:S01]  /*348a0*/  IMAD.MOV.U32 R27, RZ, RZ, R3 ;  /* 0x000000ffff1b7224 */ /* 0x000fe200078e0003 */
[----:B--2---:R-:W-:Y:S01]  /*348b0*/  STL.64 [R1+0x21d8], R14 ;  /* 0x0021d80e01007387 */ /* 0x004fe20000100a00 */
[----:B------:R0:W-:Y:S03]  /*348c0*/  STL.64 [R1+0x21d0], R12 ;  /* 0x0021d00c01007387 */ /* 0x0001e60000100a00 */
[----:B0-----:R-:W2:Y:S01]  /*348d0*/  LDL.LU R12, [R1+0x3d0] ;  /* 0x0003d000010c7983 */ /* 0x001ea20000300800 */
[----:B------:R-:W2:Y:S02]  /*348e0*/  LDL.LU R13, [R1+0x3d4] ;  /* 0x0003d400010d7983 */ /* 0x000ea40000300800 */
[----:B------:R-:W4:Y:S02]  /*348f0*/  LDL.LU R14, [R1+0x3d8] ;  /* 0x0003d800010e7983 */ /* 0x000f240000300800 */
[----:B------:R-:W4:Y:S01]  /*34900*/  LDL.LU R15, [R1+0x3dc] ;  /* 0x0003dc00010f7983 */ /* 0x000f220000300800 */
[----:B------:R0:W-:Y:S02]  /*34910*/  STL.64 [R1+0x2210], R26 ;  /* 0x0022101a01007387 */ /* 0x0001e40000100a00 */
[----:B0-----:R-:W-:-:S02]  /*34920*/  IMAD.MOV.U32 R26, RZ, RZ, R4 ;  /* 0x000000ffff1a7224 */ /* 0x001fc400078e0004 */
[----:B------:R-:W-:Y:S01]  /*34930*/  IMAD.MOV.U32 R27, RZ, RZ, R29 ;  /* 0x000000ffff1b7224 */ /* 0x000fe200078e001d */
[----:B------:R-:W2:Y:S01]  /*34940*/  LDL.LU R4, [R1+0x2270] ;  /* 0x0022700001047983 */ /* 0x000ea20000300800 */
[----:B------:R-:W2:Y:S03]  /*34950*/  LDL.LU R29, [R1+0x226c] ;  /* 0x00226c00011d7983 */ /* 0x000ea60000300800 */
[----:B------:R-:W-:Y:S01]  /*34960*/  STL.64 [R1+0x2228], R26 ;  /* 0x0022281a01007387 */ /* 0x000fe20000100a00 */
[----:B---3--:R-:W-:Y:S02]  /*34970*/  IMAD.MOV.U32 R18, RZ, RZ, R0 ;  /* 0x000000ffff127224 */ /* 0x008fe400078e0000 */
[----:B------:R-:W-:Y:S01]  /*34980*/  IMAD.MOV.U32 R19, RZ, RZ, R2 ;  /* 0x000000ffff137224 */ /* 0x000fe200078e0002 */
[----:B----4-:R-:W-:Y:S01]  /*34990*/  STL.64 [R1+0x21f0], R14 ;  /* 0x0021f00e01007387 */ /* 0x010fe20000100a00 */
[----:B--2---:R0:W-:Y:S03]  /*349a0*/  STL.64 [R1+0x21e8], R12 ;  /* 0x0021e80c01007387 */ /* 0x0041e60000100a00 */
[----:B0-----:R-:W2:Y:S01]  /*349b0*/  LDL.LU R12, [R1+0x3e0] ;  /* 0x0003e000010c7983 */ /* 0x001ea20000300800 */
[----:B------:R-:W2:Y:S02]  /*349c0*/  LDL.LU R13, [R1+0x3e4] ;  /* 0x0003e400010d7983 */ /* 0x000ea40000300800 */
[----:B------:R-:W3:Y:S02]  /*349d0*/  LDL.LU R14, [R1+0x3e8] ;  /* 0x0003e800010e7983 */ /* 0x000ee40000300800 */
[----:B------:R-:W3:Y:S01]  /*349e0*/  LDL.LU R15, [R1+0x3ec] ;  /* 0x0003ec00010f7983 */ /* 0x000ee20000300800 */
[----:B------:R-:W4:Y:S01]  /*349f0*/  LDL.LU R0, [R1+0x2268] ;  /* 0x0022680001007983 */ /* 0x000f220000300800 */
[----:B------:R-:W2:Y:S02]  /*34a00*/  LDL.LU R2, [R1+0x2264] ;  /* 0x0022640001027983 */ /* 0x000ea40000300800 */
[----:B------:R0:W-:Y:S02]  /*34a10*/  STL.64 [R1+0x2230], R18 ;  /* 0x0022301201007387 */ /* 0x0001e40000100a00 */
[----:B0-----:R-:W-:-:S02]  /*34a20*/  IMAD.MOV.U32 R18, RZ, RZ, R29 ;  /* 0x000000ffff127224 */ /* 0x001fc400078e001d */
[----:B------:R-:W-:Y:S01]  /*34a30*/  IMAD.MOV.U32 R19, RZ, RZ, R4 ;  /* 0x000000ffff137224 */ /* 0x000fe200078e0004 */
[----:B------:R-:W2:Y:S04]  /*34a40*/  LDL.LU R29, [R1+0x2260] ;  /* 0x00226000011d7983 */ /* 0x000ea80000300800 */
[----:B------:R-:W-:Y:S01]  /*34a50*/  STL.64 [R1+0x2248], R18 ;  /* 0x0022481201007387 */ /* 0x000fe20000100a00 */
[----:B------:R-:W2:Y:S02]  /*34a60*/  LDL.LU R24, [R1+0x410] ;  /* 0x0004100001187983 */ /* 0x000ea40000300800 */
[----:B------:R-:W2:Y:S02]  /*34a70*/  LDL.LU R25, [R1+0x414] ;  /* 0x0004140001197983 */ /* 0x000ea40000300800 */
[----:B------:R-:W2:Y:S01]  /*34a80*/  LDL.LU R26, [R1+0x418] ;  /* 0x00041800011a7983 */ /* 0x000ea20000300800 */
[----:B------:R-:W2:Y:S04]  /*34a90*/  LDL.LU R27, [R1+0x41c] ;  /* 0x00041c00011b7983 */ /* 0x000ea80000300800 */
[----:B--2---:R-:W-:Y:S01]  /*34aa0*/  STL.64 [R1+0x2240], R26 ;  /* 0x0022401a01007387 */ /* 0x004fe20000100a00 */
[----:B------:R0:W-:Y:S03]  /*34ab0*/  STL.64 [R1+0x2238], R24 ;  /* 0x0022381801007387 */ /* 0x0001e60000100a00 */
[----:B0-----:R-:W2:Y:S01]  /*34ac0*/  LDL.LU R24, [R1+0x420] ;  /* 0x0004200001187983 */ /* 0x001ea20000300800 */
[----:B------:R-:W2:Y:S02]  /*34ad0*/  LDL.LU R25, [R1+0x424] ;  /* 0x0004240001197983 */ /* 0x000ea40000300800 */
[----:B------:R-:W2:Y:S02]  /*34ae0*/  LDL.LU R26, [R1+0x428] ;  /* 0x00042800011a7983 */ /* 0x000ea40000300800 */
[----:B------:R-:W2:Y:S02]  /*34af0*/  LDL.LU R27, [R1+0x42c] ;  /* 0x00042c00011b7983 */ /* 0x000ea40000300800 */
[----:B--2---:R-:W-:Y:S01]  /*34b00*/  STL.64 [R1+0x2258], R26 ;  /* 0x0022581a01007387 */ /* 0x004fe20000100a00 */
[----:B------:R0:W-:Y:S03]  /*34b10*/  STL.64 [R1+0x2250], R24 ;  /* 0x0022501801007387 */ /* 0x0001e60000100a00 */
[----:B0-----:R-:W2:Y:S01]  /*34b20*/  LDL.LU R24, [R1+0x430] ;  /* 0x0004300001187983 */ /* 0x001ea20000300800 */
[----:B------:R-:W2:Y:S02]  /*34b30*/  LDL.LU R25, [R1+0x434] ;  /* 0x0004340001197983 */ /* 0x000ea40000300800 */
[----:B------:R-:W2:Y:S02]  /*34b40*/  LDL.LU R26, [R1+0x438] ;  /* 0x00043800011a7983 */ /* 0x000ea40000300800 */
[----:B------:R-:W2:Y:S01]  /*34b50*/  LDL.LU R27, [R1+0x43c] ;  /* 0x00043c00011b7983 */ /* 0x000ea20000300800 */
[----:B---3--:R-:W-:Y:S01]  /*34b60*/  STL.64 [R1+0x2208], R14 ;  /* 0x0022080e01007387 */ /* 0x008fe20000100a00 */
[----:B------:R0:W-:Y:S03]  /*34b70*/  STL.64 [R1+0x2200], R12 ;  /* 0x0022000c01007387 */ /* 0x0001e60000100a00 */
[----:B0-----:R-:W3:Y:S01]  /*34b80*/  LDL.LU R12, [R1+0x3f0] ;  /* 0x0003f000010c7983 */ /* 0x001ee20000300800 */
[----:B------:R-:W3:Y:S02]  /*34b90*/  LDL.LU R13, [R1+0x3f4] ;  /* 0x0003f400010d7983 */ /* 0x000ee40000300800 */
[----:B------:R-:W2:Y:S02]  /*34ba0*/  LDL.LU R14, [R1+0x3f8] ;  /* 0x0003f800010e7983 */ /* 0x000ea40000300800 */
[----:B------:R-:W2:Y:S02]  /*34bb0*/  LDL.LU R15, [R1+0x3fc] ;  /* 0x0003fc00010f7983 */ /* 0x000ea40000300800 */
[----:B------:R-:W-:-:S02]  /*34bc0*/  IMAD.MOV.U32 R18, RZ, RZ, R2 ;  /* 0x000000ffff127224 */ /* 0x000fc400078e0002 */
[----:B----4-:R-:W-:Y:S01]  /*34bd0*/  IMAD.MOV.U32 R19, RZ, RZ, R0 ;  /* 0x000000ffff137224 */ /* 0x010fe200078e0000 */
[----:B--2---:R-:W-:Y:S01]  /*34be0*/  STL.64 [R1+0x2220], R14 ;  /* 0x0022200e01007387 */ /* 0x004fe20000100a00 */
[----:B---3--:R0:W-:Y:S03]  /*34bf0*/  STL.64 [R1+0x2218], R12 ;  /* 0x0022180c01007387 */ /* 0x0081e60000100a00 */
[----:B0-----:R-:W2:Y:S01]  /*34c00*/  LDL.LU R12, [R1+0x400] ;  /* 0x00040000010c7983 */ /* 0x001ea20000300800 */
[----:B------:R-:W2:Y:S02]  /*34c10*/  LDL.LU R13, [R1+0x404] ;  /* 0x00040400010d7983 */ /* 0x000ea40000300800 */
[----:B------:R-:W2:Y:S02]  /*34c20*/  LDL.LU R14, [R1+0x408] ;  /* 0x00040800010e7983 */ /* 0x000ea40000300800 */
[----:B------:R-:W2:Y:S01]  /*34c30*/  LDL.LU R15, [R1+0x40c] ;  /* 0x00040c00010f7983 */ /* 0x000ea20000300800 */
[----:B------:R-:W-:Y:S01]  /*34c40*/  STL.64 [R1+0x21a0], R10 ;  /* 0x0021a00a01007387 */ /* 0x000fe20000100a00 */
[----:B------:R0:W-:Y:S03]  /*34c50*/  STL.64 [R1+0x2198], R8 ;  /* 0x0021980801007387 */ /* 0x0001e60000100a00 */
[----:B0-----:R-:W3:Y:S01]  /*34c60*/  LDL.LU R8, [R1+0x3a0] ;  /* 0x0003a00001087983 */ /* 0x001ee20000300800 */
[----:B------:R-:W3:Y:S02]  /*34c70*/  LDL.LU R9, [R1+0x3a4] ;  /* 0x0003a40001097983 */ /* 0x000ee40000300800 */
[----:B------:R-:W4:Y:S02]  /*34c80*/  LDL.LU R10, [R1+0x3a8] ;  /* 0x0003a800010a7983 */ /* 0x000f240000300800 */
[----:B------:R-:W4:Y:S01]  /*34c90*/  LDL.LU R11, [R1+0x3ac] ;  /* 0x0003ac00010b7983 */ /* 0x000f220000300800 */
[C---:B------:R-:W-:Y:S01]  /*34ca0*/  HMMA.16816.F32.BF16 R16, R20.reuse, R18, R24 ;  /* 0x000000121410723c */ /* 0x040fe20000041818 */
[----:B----4-:R-:W-:Y:S01]  /*34cb0*/  STL.64 [R1+0x21b8], R10 ;  /* 0x0021b80a01007387 */ /* 0x010fe20000100a00 */
[----:B---3--:R0:W-:Y:S03]  /*34cc0*/  STL.64 [R1+0x21b0], R8 ;  /* 0x0021b00801007387 */ /* 0x0081e60000100a00 */
[----:B0-----:R-:W3:Y:S01]  /*34cd0*/  LDL.LU R8, [R1+0x3b0] ;  /* 0x0003b00001087983 */ /* 0x001ee20000300800 */
[----:B------:R-:W3:Y:S02]  /*34ce0*/  LDL.LU R9, [R1+0x3b4] ;  /* 0x0003b40001097983 */ /* 0x000ee40000300800 */
[----:B------:R-:W3:Y:S02]  /*34cf0*/  LDL.LU R10, [R1+0x3b8] ;  /* 0x0003b800010a7983 */ /* 0x000ee40000300800 */
[----:B------:R-:W3:Y:S01]  /*34d00*/  LDL.LU R11, [R1+0x3bc] ;  /* 0x0003bc00010b7983 */ /* 0x000ee20000300800 */
[----:B------:R-:W4:Y:S01]  /*34d10*/  LDL.LU R4, [R1+0x360] ;  /* 0x0003600001047983 */ /* 0x000f220000300800 */
[----:B------:R-:W4:Y:S02]  /*34d20*/  LDL.LU R5, [R1+0x364] ;  /* 0x0003640001057983 */ /* 0x000f240000300800 */
[----:B------:R-:W4:Y:S02]  /*34d30*/  LDL.LU R6, [R1+0x368] ;  /* 0x0003680001067983 */ /* 0x000f240000300800 */
[----:B------:R-:W4:Y:S01]  /*34d40*/  LDL.LU R7, [R1+0x36c] ;  /* 0x00036c0001077983 */ /* 0x000f220000300800 */
[----:B------:R-:W2:Y:S01]  /*34d50*/  LDL.LU.64 R26, [R1+0x2258] ;  /* 0x00225800011a7983 */ /* 0x000ea20000300a00 */
[----:B------:R-:W2:Y:S05]  /*34d60*/  LDL.LU.64 R24, [R1+0x2250] ;  /* 0x0022500001187983 */ /* 0x000eaa0000300a00 */
[----:B------:R-:W-:Y:S02]  /*34d70*/  STL.64 [R1+0x430], R16 ;  /* 0x0004301001007387 */ /* 0x000fe40000100a00 */
[----:B------:R0:W-:Y:S02]  /*34d80*/  STL.64 [R1+0x438], R18 ;  /* 0x0004381201007387 */ /* 0x0001e40000100a00 */
[----:B0-----:R-:W2:Y:S02]  /*34d90*/  LDL.LU.64 R18, [R1+0x2248] ;  /* 0x0022480001127983 */ /* 0x001ea40000300a00 */
[C---:B--2---:R-:W-:Y:S02]  /*34da0*/  HMMA.16816.F32.BF16 R16, R20.reuse, R18, R24 ;  /* 0x000000121410723c */ /* 0x044fe40000041818 */
[----:B------:R-:W2:Y:S01]  /*34db0*/  LDL.LU.64 R26, [R1+0x2240] ;  /* 0x00224000011a7983 */ /* 0x000ea20000300a00 */
[----:B------:R-:W2:Y:S11]  /*34dc0*/  LDL.LU.64 R24, [R1+0x2238] ;  /* 0x0022380001187983 */ /* 0x000eb60000300a00 */
[----:B------:R-:W-:Y:S09]  /*34dd0*/  @!UPT UIADD3 URZ, URZ, URZ, URZ ;  /* 0x0000003f3f3ff290 */ /* 0x000ff2000fffe03f */
[----:B------:R-:W-:Y:S01]  /*34de0*/  STL.64 [R1+0x420], R16 ;  /* 0x0004201001007387 */ /* 0x000fe20000100a00 */
[----:B------:R0:W-:Y:S03]  /*34df0*/  STL.64 [R1+0x428], R18 ;  /* 0x0004281201007387 */ /* 0x0001e60000100a00 */
[----:B0-----:R-:W2:Y:S02]  /*34e00*/  LDL.LU.64 R18, [R1+0x2230] ;  /* 0x0022300001127983 */ /* 0x001ea40000300a00 */
[C---:B--2---:R-:W-:Y:S02]  /*34e10*/  HMMA.16816.F32.BF16 R16, R20.reuse, R18, R24 ;  /* 0x000000121410723c */ /* 0x044fe40000041818 */
[----:B------:R-:W2:Y:S11]  /*34e20*/  LDL.LU.64 R26, [R1+0x2228] ;  /* 0x00222800011a7983 */ /* 0x000eb60000300a00 */
[----:B------:R-:W-:Y:S10]  /*34e30*/  @!UPT UIADD3 URZ, URZ, URZ, URZ ;  /* 0x0000003f3f3ff290 */ /* 0x000ff4000fffe03f */
[----:B------:R0:W-:Y:S01]  /*34e40*/  STL.64 [R1+0x410], R16 ;  /* 0x0004101001007387 */ /* 0x0001e20000100a00 */
[----:B------:R1:W-:Y:S03]  /*34e50*/  STL.64 [R1+0x418], R18 ;  /* 0x0004181201007387 */ /* 0x0003e60000100a00 */
[----:B0-----:R-:W3:Y:S01]  /*34e60*/  LDL.LU R16, [R1+0x2d0] ;  /* 0x0002d00001107983 */ /* 0x001ee20000300800 */
[----:B------:R-:W3:Y:S02]  /*34e70*/  LDL.LU R17, [R1+0x2d4] ;  /* 0x0002d40001117983 */ /* 0x000ee40000300800 */
[----:B-1----:R-:W3:Y:S02]  /*34e80*/  LDL.LU R18, [R1+0x2d8] ;  /* 0x0002d80001127983 */ /* 0x002ee40000300800 */
[----:B------:R-:W3:Y:S01]  /*34e90*/  LDL.LU R19, [R1+0x2dc] ;  /* 0x0002dc0001137983 */ /* 0x000ee20000300800 */
[C---:B--2---:R-:W-:Y:S01]  /*34ea0*/  HMMA.16816.F32.BF16 R24, R20.reuse, R26, R12 ;  /* 0x0000001a1418723c */ /* 0x044fe2000004180c */
[----:B------:R-:W2:Y:S01]  /*34eb0*/  LDL.LU.64 R14, [R1+0x2220] ;  /* 0x00222000010e7983 */ /* 0x000ea20000300a00 */
[----:B------:R-:W2:Y:S11]  /*34ec0*/  LDL.LU.64 R12, [R1+0x2218] ;  /* 0x00221800010c7983 */ /* 0x000eb60000300a00 */
[----:B------:R-:W-:Y:S10]  /*34ed0*/  @!UPT UIADD3 URZ, URZ, URZ, URZ ;  /* 0x0000003f3f3ff290 */ /* 0x000ff4000fffe03f */
[----:B------:R-:W-:Y:S01]  /*34ee0*/  STL.64 [R1+0x400], R24 ;  /* 0x0004001801007387 */ /* 0x000fe20000100a00 */
[----:B------:R0:W-:Y:S03]  /*34ef0*/  STL.64 [R1+0x408], R26 ;  /* 0x0004081a01007387 */ /* 0x0001e60000100a00 */
        /* <DEDUP_REMOVED lines=23> */
[----:B------:R-:W3:Y:S11]  /*35070*/  LDL.LU.64 R14, [R1+0x21c0] ;  /* 0x0021c000010e7983 */ /* 0x000ef60000300a00 */
[----:B------:R-:W-:Y:S10]  /*35080*/  @!UPT UIADD3 URZ, URZ, URZ, URZ ;  /* 0x0000003f3f3ff290 */ /* 0x000ff4000fffe03f */
[----:B------:R0:W-:Y:S01]  /*35090*/  STL.64 [R1+0x3c0], R24 ;  /* 0x0003c01801007387 */ /* 0x0001e20000100a00 */
[----:B------:R1:W-:Y:S03]  /*350a0*/  STL.64 [R1+0x3c8], R26 ;  /* 0x0003c81a01007387 */ /* 0x0003e60000100a00 */
[----:B0-----:R-:W2:Y:S01]  /*350b0*/  LDL.LU R24, [R1+0x2a0] ;  /* 0x0002a00001187983 */ /* 0x001ea20000300800 */
[----:B------:R-:W2:Y:S02]  /*350c0*/  LDL.LU R25, [R1+0x2a4] ;  /* 0x0002a40001197983 */ /* 0x000ea40000300800 */
[----:B-1----:R-:W2:Y:S02]  /*350d0*/  LDL.LU R26, [R1+0x2a8] ;  /* 0x0002a800011a7983 */ /* 0x002ea40000300800 */
[----:B------:R-:W2:Y:S02]  /*350e0*/  LDL.LU R27, [R1+0x2ac] ;  /* 0x0002ac00011b7983 */ /* 0x000ea40000300800 */
[----:B--2---:R0:W-:Y:S01]  /*350f0*/  STL.64 [R1+0x2128], R26 ;  /* 0x0021281a01007387 */ /* 0x0041e20000100a00 */
[----:B------:R-:W-:Y:S03]  /*35100*/  STL.64 [R1+0x2120], R24 ;  /* 0x0021201801007387 */ /* 0x000fe60000100a00 */
[----:B0-----:R-:W2:Y:S01]  /*35110*/  LDL.LU.64 R26, [R1+0xb8] ;  /* 0x0000b800011a7983 */ /* 0x001ea20000300a00 */
[C---:B---3--:R-:W-:Y:S03]  /*35120*/  HMMA.16816.F32.BF16 R12, R20.reuse, R14, R8 ;  /* 0x0000000e140c723c */ /* 0x048fe60000041808 */
[----:B--2---:R0:W-:Y:S04]  /*35130*/  STL.64 [R1+0x2130], R26 ;  /* 0x0021301a01007387 */ /* 0x0041e80000100a00 */
[----:B0-----:R-:W2:Y:S01]  /*35140*/  LDL.LU.64 R26, [R1+0xc8] ;  /* 0x0000c800011a7983 */ /* 0x001ea20000300a00 */
[----:B------:R-:W3:Y:S02]  /*35150*/  LDL.LU.64 R10, [R1+0x21b8] ;  /* 0x0021b800010a7983 */ /* 0x000ee40000300a00 */
[----:B------:R-:W3:Y:S11]  /*35160*/  LDL.LU.64 R8, [R1+0x21b0] ;  /* 0x0021b00001087983 */ /* 0x000ef60000300a00 */
[----:B------:R-:W-:Y:S02]  /*35170*/  @!UPT UIADD3 URZ, URZ, URZ, URZ ;  /* 0x0000003f3f3ff290 */ /* 0x000fe4000fffe03f */
[----:B------:R-:W-:Y:S01]  /*35180*/  STL.64 [R1+0x3b0], R12 ;  /* 0x0003b00c01007387 */ /* 0x000fe20000100a00 */
[----:B------:R0:W-:Y:S04]  /*35190*/  STL.64 [R1+0x3b8], R14 ;  /* 0x0003b80e01007387 */ /* 0x0001e80000100a00 */
[----:B0-----:R-:W3:Y:S02]  /*351a0*/  LDL.LU.64 R14, [R1+0x21a8] ;  /* 0x0021a800010e7983 */ /* 0x001ee40000300a00 */
[C---:B---3--:R-:W-:Y:S02]  /*351b0*/  HMMA.16816.F32.BF16 R12, R20.reuse, R14, R8 ;  /* 0x0000000e140c723c */ /* 0x048fe40000041808 */
[----:B------:R-:W3:Y:S01]  /*351c0*/  LDL.LU.64 R10, [R1+0x21a0] ;  /* 0x0021a000010a7983 */ /* 0x000ee20000300a00 */
[----:B------:R-:W3:Y:S11]  /*351d0*/  LDL.LU.64 R8, [R1+0x2198] ;  /* 0x0021980001087983 */ /* 0x000ef60000300a00 */
[----:B------:R-:W-:Y:S09]  /*351e0*/  @!UPT UIADD3 URZ, URZ, URZ, URZ ;  /* 0x0000003f3f3ff290 */ /* 0x000ff2000fffe03f */
[----:B------:R-:W-:Y:S01]  /*351f0*/  STL.64 [R1+0x3a0], R12 ;  /* 0x0003a00c01007387 */ /* 0x000fe20000100a00 */
[----:B------:R0:W-:Y:S03]  /*35200*/  STL.64 [R1+0x3a8], R14 ;  /* 0x0003a80e01007387 */ /* 0x0001e60000100a00 */
        /* <DEDUP_REMOVED lines=8> */
[C---:B---3--:R-:W-:Y:S01]  /*35290*/  HMMA.16816.F32.BF16 R8, R20.reuse, R14, R8 ;  /* 0x0000000e1408723c */ /* 0x048fe20000041808 */
[----:B------:R-:W-:Y:S02]  /*352a0*/  IMAD.MOV.U32 R2, RZ, RZ, R14 ;  /* 0x000000ffff027224 */ /* 0x000fe400078e000e */
        /* <DEDUP_REMOVED lines=12> */
[----:B0-----:R-:W4:Y:S01]  /*35370*/  LDL.LU.64 R10, [R1+0x2158] ;  /* 0x00215800010a7983 */ /* 0x001f220000300a00 */
[----:B------:R0:W-:Y:S03]  /*35380*/  STL.64 [R1+0x2098], R14 ;  /* 0x0020980e01007387 */ /* 0x0001e60000100a00 */
[----:B0-----:R-:W3:Y:S01]  /*35390*/  LDL.LU.64 R14, [R1+0x98] ;  /* 0x00009800010e7983 */ /* 0x001ee20000300a00 */
[C---:B----4-:R-:W-:Y:S11]  /*353a0*/  HMMA.16816.F32.BF16 R4, R20.reuse, R10, R4 ;  /* 0x0000000a1404723c */ /* 0x050ff60000041804 */
[----:B------:R-:W-:Y:S11]  /*353b0*/  @!UPT UIADD3 URZ, URZ, URZ, URZ ;  /* 0x0000003f3f3ff290 */ /* 0x000ff6000fffe03f */
[----:B------:R-:W-:Y:S01]  /*353c0*/  @!UPT UIADD3 URZ, URZ, URZ, URZ ;  /* 0x0000003f3f3ff290 */ /* 0x000fe2000fffe03f */
[----:B------:R-:W-:Y:S01]  /*353d0*/  STL.64 [R1+0x360], R4 ;  /* 0x0003600401007387 */ /* 0x000fe20000100a00 */
[----:B------:R0:W-:Y:S03]  /*353e0*/  STL.64 [R1+0x368], R6 ;  /* 0x0003680601007387 */ /* 0x0001e60000100a00 */
[----:B0-----:R-:W4:Y:S01]  /*353f0*/  LDL.LU.64 R6, [R1+0x2150] ;  /* 0x0021500001067983 */ /* 0x001f220000300a00 */
[----:B------:R-:W2:Y:S02]  /*35400*/  LDL.LU R5, [R1+0x2148] ;  /* 0x0021480001057983 */ /* 0x000ea40000300800 */
[----:B------:R0:W-:Y:S02]  /*35410*/  STL [R1+0x2038], R10 ;  /* 0x0020380a01007387 */ /* 0x0001e40000100800 */
[----:B------:R1:W-:Y:S01]  /*35420*/  STL [R1+0x2034], R11 ;  /* 0x0020340b01007387 */ /* 0x0003e20000100800 */
[----:B------:R-:W3:Y:S01]  /*35430*/  LDL.LU R8, [R1+0x290] ;  /* 0x0002900001087983 */ /* 0x000ee20000300800 */
[----:B------:R-:W3:Y:S03]  /*35440*/  LDL.LU R9, [R1+0x294] ;  /* 0x0002940001097983 */ /* 0x000ee60000300800 */
[----:B0-----:R-:W3:Y:S01]  /*35450*/  LDL.LU R10, [R1+0x298] ;  /* 0x00029800010a7983 */ /* 0x001ee20000300800 */
[----:B-1----:R-:W3:Y:S01]  /*35460*/  LDL.LU R11, [R1+0x29c] ;  /* 0x00029c00010b7983 */ /* 0x002ee20000300800 */
[----:B----4-:R-:W-:Y:S02]  /*35470*/  HMMA.16816.F32.BF16 R20, R20, R6, R16 ;  /* 0x000000061414723c */ /* 0x010fe40000041810 */
[----:B------:R-:W4:Y:S01]  /*35480*/  LDL.LU.64 R18, [R1+0x2140] ;  /* 0x0021400001127983 */ /* 0x000f220000300a00 */
[----:B------:R-:W4:Y:S11]  /*35490*/  LDL.LU.64 R16, [R1+0x2138] ;  /* 0x0021380001107983 */ /* 0x000f360000300a00 */
[----:B------:R-:W-:Y:S09]  /*354a0*/  @!UPT UIADD3 URZ, URZ, URZ, URZ ;  /* 0x0000003f3f3ff290 */ /* 0x000ff2000fffe03f */
[----:B------:R-:W-:Y:S01]  /*354b0*/  STL.64 [R1+0x2d0], R20 ;  /* 0x0002d01401007387 */ /* 0x000fe20000100a00 */
[----:B------:R0:W-:Y:S03]  /*354c0*/  STL.64 [R1+0x2d8], R22 ;  /* 0x0002d81601007387 */ /* 0x0001e60000100a00 */
[----:B0-----:R-:W3:Y:S01]  /*354d0*/  LDL.LU.64 R22, [R1+0xa8] ;  /* 0x0000a80001167983 */ /* 0x001ee20000300a00 */
[----:B------:R-:W-:Y:S02]  /*354e0*/  STL.64 [R1+0x2010], R6 ;  /* 0x0020100601007387 */ /* 0x000fe40000100a00 */
[----:B--2---:R0:W-:Y:S02]  /*354f0*/  STL [R1+0x2008], R5 ;  /* 0x0020080501007387 */ /* 0x0041e40000100800 */
[----:B------:R-:W4:Y:S01]  /*35500*/  LDL.LU R4, [R1+0x2c0] ;  /* 0x0002c00001047983 */ /* 0x000f220000300800 */
[----:B0-----:R-:W4:Y:S01]  /*35510*/  LDL.LU R5, [R1+0x2c4] ;  /* 0x0002c40001057983 */ /* 0x001f220000300800 */
[----:B------:R-:W4:Y:S02]  /*35520*/  LDL.LU R6, [R1+0x2c8] ;  /* 0x0002c80001067983 */ /* 0x000f240000300800 */
[----:B------:R-:W4:Y:S02]  /*35530*/  LDL.LU R7, [R1+0x2cc] ;  /* 0x0002cc0001077983 */ /* 0x000f240000300800 */
[C---:B----4-:R-:W-:Y:S11]  /*35540*/  HMMA.16816.F32.BF16 R4, R16.reuse, R26, R4 ;  /* 0x0000001a1004723c */ /* 0x050ff60000041804 */
[----:B------:R-:W-:Y:S11]  /*35550*/  @!UPT UIADD3 URZ, URZ, URZ, URZ ;  /* 0x0000003f3f3ff290 */ /* 0x000ff6000fffe03f */
[----:B------:R-:W-:Y:S01]  /*35560*/  @!UPT UIADD3 URZ, URZ, URZ, URZ ;  /* 0x0000003f3f3ff290 */ /* 0x000fe2000fffe03f */
[----:B------:R0:W-:Y:S01]  /*35570*/  STL.64 [R1+0x2c0], R4 ;  /* 0x0002c00401007387 */ /* 0x0001e20000100a00 */
[----:B------:R-:W-:Y:S02]  /*35580*/  STL.64 [R1+0x2c8], R6 ;  /* 0x0002c80601007387 */ /* 0x000fe40000100a00 */
[----:B0-----:R-:W-:Y:S02]  /*35590*/  IMAD.MOV.U32 R4, RZ, RZ, R27 ;  /* 0x000000ffff047224 */ /* 0x001fe400078e001b */
[----:B------:R-:W-:Y:S02]  /*355a0*/  IMAD.MOV.U32 R5, RZ, RZ, R26 ;  /* 0x000000ffff057224 */ /* 0x000fe400078e001a */
[----:B------:R-:W2:Y:S01]  /*355b0*/  LDL.LU.64 R26, [R1+0x2130] ;  /* 0x00213000011a7983 */ /* 0x000ea20000300a00 */
[----:B------:R0:W-:Y:S02]  /*355c0*/  STL [R1+0x2058], R4 ;  /* 0x0020580401007387 */ /* 0x0001e40000100800 */
[----:B------:R1:W-:Y:S01]  /*355d0*/  STL [R1+0x203c], R5 ;  /* 0x00203c0501007387 */ /* 0x0003e20000100800 */
[----:B0-----:R-:W2:Y:S01]  /*355e0*/  LDL.LU R4, [R1+0x2b0] ;  /* 0x0002b00001047983 */ /* 0x001ea20000300800 */
[----:B-1----:R-:W2:Y:S02]  /*355f0*/  LDL.LU R5, [R1+0x2b4] ;  /* 0x0002b40001057983 */ /* 0x002ea40000300800 */
[----:B------:R-:W2:Y:S02]  /*35600*/  LDL.LU R6, [R1+0x2b8] ;  /* 0x0002b80001067983 */ /* 0x000ea40000300800 */
[----:B------:R-:W2:Y:S02]  /*35610*/  LDL.LU R7, [R1+0x2bc] ;  /* 0x0002bc0001077983 */ /* 0x000ea40000300800 */
[C---:B--2---:R-:W-:Y:S11]  /*35620*/  HMMA.16816.F32.BF16 R4, R16.reuse, R26, R4 ;  /* 0x0000001a1004723c */ /* 0x044ff60000041804 */
[----:B------:R-:W-:Y:S11]  /*35630*/  @!UPT UIADD3 URZ, URZ, URZ, URZ ;  /* 0x0000003f3f3ff290 */ /* 0x000ff6000fffe03f */
[----:B------:R-:W-:Y:S01]  /*35640*/  @!UPT UIADD3 URZ, URZ, URZ, URZ ;  /* 0x0000003f3f3ff290 */ /* 0x000fe2000fffe03f */
[----:B------:R-:W-:Y:S01]  /*35650*/  STL.64 [R1+0x2b0], R4 ;  /* 0x0002b00401007387 */ /* 0x000fe20000100a00 */
[----:B------:R0:W-:Y:S02]  /*35660*/  STL.64 [R1+0x2b8], R6 ;  /* 0x0002b80601007387 */ /* 0x0001e40000100a00 */
[----:B0-----:R-:W-:Y:S02]  /*35670*/  IMAD.MOV.U32 R7, RZ, RZ, R26 ;  /* 0x000000ffff077224 */ /* 0x001fe400078e001a */
[----:B------:R-:W-:Y:S02]  /*35680*/  IMAD.MOV.U32 R6, RZ, RZ, R27 ;  /* 0x000000ffff067224 */ /* 0x000fe400078e001b */
[----:B------:R-:W3:Y:S01]  /*35690*/  LDL.LU.64 R26, [R1+0x2128] ;  /* 0x00212800011a7983 */ /* 0x000ee20000300a00 */
[----:B------:R-:W3:Y:S02]  /*356a0*/  LDL.LU.64 R24, [R1+0x2120] ;  /* 0x0021200001187983 */ /* 0x000ee40000300a00 */
[----:B------:R-:W-:Y:S02]  /*356b0*/  STL [R1+0x205c], R7 ;  /* 0x00205c0701007387 */ /* 0x000fe40000100800 */
[----:B------:R3:W-:Y:S02]  /*356c0*/  STL [R1+0x20b0], R6 ;  /* 0x0020b00601007387 */ /* 0x0007e40000100800 */
[C---:B---3--:R-:W-:Y:S11]  /*356d0*/  HMMA.16816.F32.BF16 R4, R16.reuse, R22, R24 ;  /* 0x000000161004723c */ /* 0x048ff60000041818 */
[----:B------:R-:W-:Y:S11]  /*356e0*/  @!UPT UIADD3 URZ, URZ, URZ, URZ ;  /* 0x0000003f3f3ff290 */ /* 0x000ff6000fffe03f */
[----:B------:R-:W-:Y:S01]  /*356f0*/  @!UPT UIADD3 URZ, URZ, URZ, URZ ;  /* 0x0000003f3f3ff290 */ /* 0x000fe2000fffe03f */
[----:B------:R-:W-:Y:S01]  /*35700*/  STL.64 [R1+0x2a0], R4 ;  /* 0x0002a00401007387 */ /* 0x000fe20000100a00 */
[----:B------:R0:W-:Y:S02]  /*35710*/  STL.64 [R1+0x2a8], R6 ;  /* 0x0002a80601007387 */ /* 0x0001e40000100a00 */
[----:B0-----:R-:W-:Y:S01]  /*35720*/  HMMA.16816.F32.BF16 R4, R16, R14, R8 ;  /* 0x0000000e1004723c */ /* 0x001fe20000041808 */
[----:B------:R-:W-:Y:S02]  /*35730*/  IMAD.MOV.U32 R27, RZ, RZ, R14 ;  /* 0x000000ffff1b7224 */ /* 0x000fe400078e000e */
[----:B------:R-:W-:Y:S02]  /*35740*/  IMAD.MOV.U32 R26, RZ, RZ, R15 ;  /* 0x000000ffff1a7224 */ /* 0x000fe400078e000f */
[----:B------:R-:W-:Y:S02]  /*35750*/  IMAD.MOV.U32 R25, RZ, RZ, R22 ;  /* 0x000000ffff197224 */ /* 0x000fe400078e0016 */
[----:B------:R-:W-:Y:S11]  /*35760*/  IMAD.MOV.U32 R24, RZ, RZ, R23 ;  /* 0x000000ffff187224 */ /* 0x000ff600078e0017 */
[----:B------:R-:W-:Y:S05]  /*35770*/  @!UPT UIADD3 URZ, URZ, URZ, URZ ;  /* 0x0000003f3f3ff290 */ /* 0x000fea000fffe03f */
[----:B------:R-:W-:Y:S01]  /*35780*/  STL.64 [R1+0x290], R4 ;  /* 0x0002900401007387 */ /* 0x000fe20000100a00 */
[----:B------:R-:W-:Y:S02]  /*35790*/  STL.64 [R1+0x298], R6 ;  /* 0x0002980601007387 */ /* 0x000fe40000100a00 */
[----:B------:R-:W-:Y:S02]  /*357a0*/  STL.64 [R1+0x2048], R26 ;  /* 0x0020481a01007387 */ /* 0x000fe40000100a00 */
[----:B------:R-:W-:Y:S01]  /*357b0*/  STL.64 [R1+0x2040], R24 ;  /* 0x0020401801007387 */ /* 0x000fe20000100a00 */
[----:B------:R-:W2:Y:S01]  /*357c0*/  LDL.LU R20, [R1+0xd0] ;  /* 0x0000d00001147983 */ /* 0x000ea20000300800 */
[----:B------:R-:W2:Y:S02]  /*357d0*/  LDL.LU R21, [R1+0xd4] ;  /* 0x0000d40001157983 */ /* 0x000ea40000300800 */
[----:B------:R-:W3:Y:S02]  /*357e0*/  LDL.LU R22, [R1+0xd8] ;  /* 0x0000d80001167983 */ /* 0x000ee40000300800 */
[----:B------:R-:W-:-:S05]  /*357f0*/  IMAD.MOV.U32 R23, RZ, RZ, R29 ;  /* 0x000000ffff177224 */ /* 0x000fca00078e001d */
[----:B---3--:R-:W-:Y:S01]  /*35800*/  STL.64 [R1+0x1ea8], R22 ;  /* 0x001ea81601007387 */ /* 0x008fe20000100a00 */
[----:B--2---:R0:W-:Y:S03]  /*35810*/  STL.64 [R1+0x1ea0], R20 ;  /* 0x001ea01401007387 */ /* 0x0041e60000100a00 */
[----:B0-----:R-:W2:Y:S01]  /*35820*/  LDL.LU R20, [R1+0xf0] ;  /* 0x0000f00001147983 */ /* 0x001ea20000300800 */
[----:B------:R-:W2:Y:S02]  /*35830*/  LDL.LU R21, [R1+0xf4] ;  /* 0x0000f40001157983 */ /* 0x000ea40000300800 */
[----:B------:R-:W3:Y:S02]  /*35840*/  LDL.LU R22, [R1+0xf8] ;  /* 0x0000f80001167983 */ /* 0x000ee40000300800 */
[----:B------:R-:W3:Y:S01]  /*35850*/  LDL.LU R23, [R1+0xfc] ;  /* 0x0000fc0001177983 */ /* 0x000ee20000300800 */
[----:B------:R-:W4:Y:S01]  /*35860*/  LDL.LU R24, [R1+0x1f0] ;  /* 0x0001f00001187983 */ /* 0x000f220000300800 */
[----:B------:R-:W4:Y:S02]  /*35870*/  LDL.LU R25, [R1+0x1f4] ;  /* 0x0001f40001197983 */ /* 0x000f240000300800 */
[----:B------:R-:W2:Y:S02]  /*35880*/  LDL.LU R26, [R1+0x1f8] ;  /* 0x0001f800011a7983 */ /* 0x000ea40000300800 */
[----:B------:R-:W2:Y:S02]  /*35890*/  LDL.LU R27, [R1+0x1fc] ;  /* 0x0001fc00011b7983 */ /* 0x000ea40000300800 */
[----:B--2---:R-:W-:Y:S01]  /*358a0*/  STL.64 [R1+0x2068], R26 ;  /* 0x0020681a01007387 */ /* 0x004fe20000100a00 */
[----:B----4-:R0:W-:Y:S03]  /*358b0*/  STL.64 [R1+0x2060], R24 ;  /* 0x0020601801007387 */ /* 0x0101e60000100a00 */
[----:B0-----:R-:W2:Y:S01]  /*358c0*/  LDL.LU R24, [R1+0x200] ;  /* 0x0002000001187983 */ /* 0x001ea20000300800 */
[----:B------:R-:W2:Y:S02]  /*358d0*/  LDL.LU R25, [R1+0x204] ;  /* 0x0002040001197983 */ /* 0x000ea40000300800 */
[----:B------:R-:W4:Y:S02]  /*358e0*/  LDL.LU R26, [R1+0x208] ;  /* 0x00020800011a7983 */ /* 0x000f240000300800 */
[----:B------:R-:W4:Y:S01]  /*358f0*/  LDL.LU R27, [R1+0x20c] ;  /* 0x00020c00011b7983 */ /* 0x000f220000300800 */
        /* <DEDUP_REMOVED lines=11> */
[----:B------:R-:W2:Y:S02]  /*359b0*/  LDL.LU R11, [R1+0x26c] ;  /* 0x00026c00010b7983 */ /* 0x000ea40000300800 */
[----:B--2---:R0:W-:Y:S01]  /*359c0*/  STL.64 [R1+0x20f8], R10 ;  /* 0x0020f80a01007387 */ /* 0x0041e20000100a00 */
[----:B------:R-:W-:Y:S03]  /*359d0*/  STL.64 [R1+0x20f0], R8 ;  /* 0x0020f00801007387 */ /* 0x000fe60000100a00 */
[----:B0-----:R-:W2:Y:S04]  /*359e0*/  LDL.LU.64 R10, [R1+0x78] ;  /* 0x00007800010a7983 */ /* 0x001ea80000300a00 */
[----:B--2---:R0:W-:Y:S04]  /*359f0*/  STL.64 [R1+0x2108], R10 ;  /* 0x0021080a01007387 */ /* 0x0041e80000100a00 */
[----:B0-----:R-:W2:Y:S01]  /*35a00*/  LDL.LU.64 R10, [R1+0x88] ;  /* 0x00008800010a7983 */ /* 0x001ea20000300a00 */
[----:B------:R0:W-:Y:S02]  /*35a10*/  STL.64 [R1+0x20c0], R6 ;  /* 0x0020c00601007387 */ /* 0x0001e40000100a00 */
[----:B------:R-:W-:Y:S01]  /*35a20*/  STL.64 [R1+0x20b8], R4 ;  /* 0x0020b80401007387 */ /* 0x000fe20000100a00 */
[----:B0-----:R-:W2:Y:S04]  /*35a30*/  LDL.LU.64 R6, [R1+0x48] ;  /* 0x0000480001067983 */ /* 0x001ea80000300a00 */
[----:B--2---:R0:W-:Y:S04]  /*35a40*/  STL.64 [R1+0x20d0], R6 ;  /* 0x0020d00601007387 */ /* 0x0041e80000100a00 */
[----:B0-----:R-:W2:Y:S04]  /*35a50*/  LDL.LU.64 R6, [R1+0x58] ;  /* 0x0000580001067983 */ /* 0x001ea80000300a00 */
[----:B--2---:R0:W-:Y:S04]  /*35a60*/  STL.64 [R1+0x20e8], R6 ;  /* 0x0020e80601007387 */ /* 0x0041e80000100a00 */
[----:B0-----:R-:W2:Y:S04]  /*35a70*/  LDL.LU.64 R6, [R1+0x68] ;  /* 0x0000680001067983 */ /* 0x001ea80000300a00 */
[----:B--2---:R0:W-:Y:S01]  /*35a80*/  STL.64 [R1+0x2100], R6 ;  /* 0x0021000601007387 */ /* 0x0041e20000100a00 */
[----:B------:R-:W2:Y:S02]  /*35a90*/  LDL.LU R4, [R1+0x270] ;  /* 0x0002700001047983 */ /* 0x000ea40000300800 */
[----:B------:R-:W2:Y:S01]  /*35aa0*/  LDL.LU R5, [R1+0x274] ;  /* 0x0002740001057983 */ /* 0x000ea20000300800 */
[----:B0-----:R-:W2:Y:S01]  /*35ab0*/  LDL.LU R6, [R1+0x278] ;  /* 0x0002780001067983 */ /* 0x001ea20000300800 */
[----:B------:R-:W2:Y:S03]  /*35ac0*/  LDL.LU R7, [R1+0x27c] ;  /* 0x00027c0001077983 */ /* 0x000ea60000300800 */
[----:B--2---:R-:W-:Y:S01]  /*35ad0*/  STL.64 [R1+0x2118], R6 ;  /* 0x0021180601007387 */ /* 0x004fe20000100a00 */
[----:B------:R0:W-:Y:S03]  /*35ae0*/  STL.64 [R1+0x2110], R4 ;  /* 0x0021100401007387 */ /* 0x0001e60000100a00 */
[----:B0-----:R-:W2:Y:S01]  /*35af0*/  LDL.LU R4, [R1+0x280] ;  /* 0x0002800001047983 */ /* 0x001ea20000300800 */
[----:B------:R-:W2:Y:S02]  /*35b00*/  LDL.LU R5, [R1+0x284] ;  /* 0x0002840001057983 */ /* 0x000ea40000300800 */
[----:B------:R-:W2:Y:S02]  /*35b10*/  LDL.LU R6, [R1+0x288] ;  /* 0x0002880001067983 */ /* 0x000ea40000300800 */
[----:B------:R-:W2:Y:S01]  /*35b20*/  LDL.LU R7, [R1+0x28c] ;  /* 0x00028c0001077983 */ /* 0x000ea20000300800 */
[----:B------:R0:W-:Y:S01]  /*35b30*/  STL.64 [R1+0x20a8], R14 ;  /* 0x0020a80e01007387 */ /* 0x0001e20000100a00 */
[----:B------:R1:W-:Y:S03]  /*35b40*/  STL.64 [R1+0x20a0], R12 ;  /* 0x0020a00c01007387 */ /* 0x0003e60000100a00 */
[----:B0-----:R-:W2:Y:S04]  /*35b50*/  LDL.LU.64 R14, [R1+0x38] ;  /* 0x00003800010e7983 */ /* 0x001ea80000300a00 */
[----:B--2---:R0:W-:Y:S01]  /*35b60*/  STL.64 [R1+0x20c8], R14 ;  /* 0x0020c80e01007387 */ /* 0x0041e20000100a00 */
[----:B-1----:R-:W2:Y:S02]  /*35b70*/  LDL.LU R12, [R1+0x240] ;  /* 0x00024000010c7983 */ /* 0x002ea40000300800 */
[----:B------:R-:W2:Y:S01]  /*35b80*/  LDL.LU R13, [R1+0x244] ;  /* 0x00024400010d7983 */ /* 0x000ea20000300800 */
[----:B0-----:R-:W2:Y:S01]  /*35b90*/  LDL.LU R14, [R1+0x248] ;  /* 0x00024800010e7983 */ /* 0x001ea20000300800 */
[----:B------:R-:W2:Y:S01]  /*35ba0*/  LDL.LU R15, [R1+0x24c] ;  /* 0x00024c00010f7983 */ /* 0x000ea20000300800 */
[----:B------:R-:W-:Y:S02]  /*35bb0*/  HMMA.16816.F32.BF16 R4, R16, R10, R4 ;  /* 0x0000000a1004723c */ /* 0x000fe40000041804 */
[----:B--2---:R-:W-:Y:S01]  /*35bc0*/  STL.64 [R1+0x20e0], R14 ;  /* 0x0020e00e01007387 */ /* 0x004fe20000100a00 */
[----:B------:R0:W-:Y:S03]  /*35bd0*/  STL.64 [R1+0x20d8], R12 ;  /* 0x0020d80c01007387 */ /* 0x0001e60000100a00 */
[----:B0-----:R-:W2:Y:S01]  /*35be0*/  LDL.LU R12, [R1+0x250] ;  /* 0x00025000010c7983 */ /* 0x001ea20000300800 */
[----:B------:R-:W2:Y:S02]  /*35bf0*/  LDL.LU R13, [R1+0x254] ;  /* 0x00025400010d7983 */ /* 0x000ea40000300800 */
[----:B------:R-:W2:Y:S02]  /*35c00*/  LDL.LU R14, [R1+0x258] ;  /* 0x00025800010e7983 */ /* 0x000ea40000300800 */
[----:B------:R-:W2:Y:S01]  /*35c10*/  LDL.LU R15, [R1+0x25c] ;  /* 0x00025c00010f7983 */ /* 0x000ea20000300800 */
[----:B----4-:R0:W-:Y:S01]  /*35c20*/  STL.64 [R1+0x2078], R26 ;  /* 0x0020781a01007387 */ /* 0x0101e20000100a00 */
[----:B------:R-:W-:Y:S03]  /*35c30*/  STL.64 [R1+0x2070], R24 ;  /* 0x0020701801007387 */ /* 0x000fe60000100a00 */
[----:B0-----:R-:W4:Y:S04]  /*35c40*/  LDL.LU.64 R26, [R1+0x18] ;  /* 0x00001800011a7983 */ /* 0x001f280000300a00 */
[----:B----4-:R0:W-:Y:S04]  /*35c50*/  STL.64 [R1+0x2090], R26 ;  /* 0x0020901a01007387 */ /* 0x0101e80000100a00 */
[----:B0-----:R-:W4:Y:S01]  /*35c60*/  LDL.LU.64 R26, [R1+0x28] ;  /* 0x00002800011a7983 */ /* 0x001f220000300a00 */
[----:B---3--:R-:W-:Y:S02]  /*35c70*/  STL.64 [R1+0x1eb8], R22 ;  /* 0x001eb81601007387 */ /* 0x008fe40000100a00 */
[----:B------:R0:W-:Y:S02]  /*35c80*/  STL.64 [R1+0x1eb0], R20 ;  /* 0x001eb01401007387 */ /* 0x0001e40000100a00 */
[----:B------:R-:W-:Y:S01]  /*35c90*/  STL.64 [R1+0x280], R4 ;  /* 0x0002800401007387 */ /* 0x000fe20000100a00 */
[----:B------:R1:W-:Y:S01]  /*35ca0*/  STL.64 [R1+0x288], R6 ;  /* 0x0002880601007387 */ /* 0x0003e20000100a00 */
[----:B0-----:R-:W-:-:S02]  /*35cb0*/  IMAD.MOV.U32 R21, RZ, RZ, R10 ;  /* 0x000000ffff157224 */ /* 0x001fc400078e000a */
[----:B------:R-:W-:Y:S01]  /*35cc0*/  IMAD.MOV.U32 R20, RZ, RZ, R11 ;  /* 0x000000ffff147224 */ /* 0x000fe200078e000b */
[----:B-1----:R-:W3:Y:S01]  /*35cd0*/  LDL.LU.64 R6, [R1+0x2118] ;  /* 0x0021180001067983 */ /* 0x002ee20000300a00 */
[----:B------:R-:W3:Y:S02]  /*35ce0*/  LDL.LU.64 R4, [R1+0x2110] ;  /* 0x0021100001047983 */ /* 0x000ee40000300a00 */
[----:B------:R-:W3:Y:S02]  /*35cf0*/  LDL.LU.64 R10, [R1+0x2108] ;  /* 0x00210800010a7983 */ /* 0x000ee40000300a00 */
[----:B------:R-:W-:Y:S02]  /*35d00*/  IMAD.MOV.U32 R22, RZ, RZ, R2 ;  /* 0x000000ffff167224 */ /* 0x000fe400078e0002 */
[----:B------:R-:W-:-:S05]  /*35d10*/  IMAD.MOV.U32 R23, RZ, RZ, R0 ;  /* 0x000000ffff177224 */ /* 0x000fca00078e0000 */
[----:B------:R-:W-:Y:S01]  /*35d20*/  STL.64 [R1+0x2088], R22 ;  /* 0x0020881601007387 */ /* 0x000fe20000100a00 */
[----:B------:R0:W-:Y:S03]  /*35d30*/  STL.64 [R1+0x2080], R20 ;  /* 0x0020801401007387 */ /* 0x0001e60000100a00 */
[----:B0-----:R-:W2:Y:S01]  /*35d40*/  LDL.LU R20, [R1+0x210] ;  /* 0x0002100001147983 */ /* 0x001ea20000300800 */
[----:B------:R-:W2:Y:S02]  /*35d50*/  LDL.LU R21, [R1+0x214] ;  /* 0x0002140001157983 */ /* 0x000ea40000300800 */
[----:B------:R-:W2:Y:S02]  /*35d60*/  LDL.LU R22, [R1+0x218] ;  /* 0x0002180001167983 */ /* 0x000ea40000300800 */
[----:B------:R-:W2:Y:S01]  /*35d70*/  LDL.LU R23, [R1+0x21c] ;  /* 0x00021c0001177983 */ /* 0x000ea20000300800 */
[----:B---3--:R-:W-:Y:S01]  /*35d80*/  HMMA.16816.F32.BF16 R4, R16, R10, R4 ;  /* 0x0000000a1004723c */ /* 0x008fe20000041804 */
        /* <DEDUP_REMOVED lines=8> */
[C---:B---3--:R-:W-:Y:S01]  /*35e10*/  HMMA.16816.F32.BF16 R8, R16.reuse, R6, R8 ;  /* 0x000000061008723c */ /* 0x048fe20000041808 */
[----:B------:R-:W-:Y:S11]  /*35e20*/  IMAD.MOV.U32 R2, RZ, RZ, R7 ;  /* 0x000000ffff027224 */ /* 0x000ff600078e0007 */
[----:B------:R-:W-:Y:S11]  /*35e30*/  @!UPT UIADD3 URZ, URZ, URZ, URZ ;  /* 0x0000003f3f3ff290 */ /* 0x000ff6000fffe03f */
[----:B------:R0:W-:Y:S01]  /*35e40*/  STL.64 [R1+0x260], R8 ;  /* 0x0002600801007387 */ /* 0x0001e20000100a00 */
[----:B------:R-:W-:Y:S02]  /*35e50*/  STL.64 [R1+0x268], R10 ;  /* 0x0002680a01007387 */ /* 0x000fe40000100a00 */
[----:B0-----:R-:W-:Y:S02]  /*35e60*/  IMAD.MOV.U32 R8, RZ, RZ, R6 ;  /* 0x000000ffff087224 */ /* 0x001fe400078e0006 */
[----:B------:R-:W2:Y:S02]  /*35e70*/  LDL.LU.64 R6, [R1+0x20e8] ;  /* 0x0020e80001067983 */ /* 0x000ea40000300a00 */
[C---:B--2---:R-:W-:Y:S01]  /*35e80*/  HMMA.16816.F32.BF16 R12, R16.reuse, R6, R12 ;  /* 0x00000006100c723c */ /* 0x044fe2000004180c */
[----:B------:R-:W-:Y:S02]  /*35e90*/  IMAD.MOV.U32 R28, RZ, RZ, R6 ;  /* 0x000000ffff1c7224 */ /* 0x000fe400078e0006 */
[----:B------:R-:W-:Y:S11]  /*35ea0*/  IMAD.MOV.U32 R9, RZ, RZ, R7 ;  /* 0x000000ffff097224 */ /* 0x000ff600078e0007 */
[----:B------:R-:W-:Y:S09]  /*35eb0*/  @!UPT UIADD3 URZ, URZ, URZ, URZ ;  /* 0x0000003f3f3ff290 */ /* 0x000ff2000fffe03f */
[----:B------:R-:W-:Y:S01]  /*35ec0*/  STL.64 [R1+0x250], R12 ;  /* 0x0002500c01007387 */ /* 0x000fe20000100a00 */
[----:B------:R0:W-:Y:S03]  /*35ed0*/  STL.64 [R1+0x258], R14 ;  /* 0x0002580e01007387 */ /* 0x0001e60000100a00 */
[----:B0-----:R-:W2:Y:S01]  /*35ee0*/  LDL.LU.64 R14, [R1+0x20e0] ;  /* 0x0020e000010e7983 */ /* 0x001ea20000300a00 */
[----:B------:R-:W2:Y:S02]  /*35ef0*/  LDL.LU.64 R12, [R1+0x20d8] ;  /* 0x0020d800010c7983 */ /* 0x000ea40000300a00 */
        /* <DEDUP_REMOVED lines=9> */
[----:B------:R-:W2:Y:S02]  /*35f90*/  LDL.LU.64 R4, [R1+0x20b8] ;  /* 0x0020b80001047983 */ /* 0x000ea40000300a00 */
[C---:B--2---:R-:W-:Y:S01]  /*35fa0*/  HMMA.16816.F32.BF16 R4, R16.reuse, R14, R4 ;  /* 0x0000000e1004723c */ /* 0x044fe20000041804 */
[----:B------:R-:W-:Y:S11]  /*35fb0*/  IMAD.MOV.U32 R10, RZ, RZ, R15 ;  /* 0x000000ffff0a7224 */ /* 0x000ff600078e000f */
[----:B------:R-:W-:Y:S11]  /*35fc0*/  @!UPT UIADD3 URZ, URZ, URZ, URZ ;  /* 0x0000003f3f3ff290 */ /* 0x000ff6000fffe03f */
[----:B------:R0:W-:Y:S01]  /*35fd0*/  STL.64 [R1+0x230], R4 ;  /* 0x0002300401007387 */ /* 0x0001e20000100a00 */
[----:B------:R1:W-:Y:S02]  /*35fe0*/  STL.64 [R1+0x238], R6 ;  /* 0x0002380601007387 */ /* 0x0003e40000100a00 */
[----:B0-----:R-:W-:Y:S01]  /*35ff0*/  IMAD.MOV.U32 R5, RZ, RZ, R14 ;  /* 0x000000ffff057224 */ /* 0x001fe200078e000e */
[----:B-1----:R-:W2:Y:S01]  /*36000*/  LDL.LU R6, [R1+0x20b0] ;  /* 0x0020b00001067983 */ /* 0x002ea20000300800 */
[----:B------:R-:W4:Y:S02]  /*36010*/  LDL.LU.64 R14, [R1+0x20a8] ;  /* 0x0020a800010e7983 */ /* 0x000f240000300a00 */
[----:B------:R-:W4:Y:S02]  /*36020*/  LDL.LU.64 R12, [R1+0x20a0] ;  /* 0x0020a000010c7983 */ /* 0x000f240000300a00 */
[C---:B----4-:R-:W-:Y:S11]  /*36030*/  HMMA.16816.F32.BF16 R12, R16.reuse, R26, R12 ;  /* 0x0000001a100c723c */ /* 0x050ff6000004180c */
[----:B------:R-:W-:Y:S11]  /*36040*/  @!UPT UIADD3 URZ, URZ, URZ, URZ ;  /* 0x0000003f3f3ff290 */ /* 0x000ff6000fffe03f */
[----:B------:R-:W-:Y:S01]  /*36050*/  @!UPT UIADD3 URZ, URZ, URZ, URZ ;  /* 0x0000003f3f3ff290 */ /* 0x000fe2000fffe03f */
[----:B------:R0:W-:Y:S01]  /*36060*/  STL.64 [R1+0x220], R12 ;  /* 0x0002200c01007387 */ /* 0x0001e20000100a00 */
[----:B------:R1:W-:Y:S02]  /*36070*/  STL.64 [R1+0x228], R14 ;  /* 0x0002280e01007387 */ /* 0x0003e40000100a00 */
[----:B0-----:R-:W-:Y:S01]  /*36080*/  IMAD.MOV.U32 R12, RZ, RZ, R26 ;  /* 0x000000ffff0c7224 */ /* 0x001fe200078e001a */
[----:B-1----:R-:W3:Y:S01]  /*36090*/  LDL.LU.64 R14, [R1+0x2098] ;  /* 0x00209800010e7983 */ /* 0x002ee20000300a00 */
        /* <DEDUP_REMOVED lines=9> */
[----:B------:R-:W2:Y:S02]  /*36130*/  LDL.LU.64 R20, [R1+0x2080] ;  /* 0x0020800001147983 */ /* 0x000ea40000300a00 */
[----:B------:R-:W4:Y:S02]  /*36140*/  LDL.LU.64 R26, [R1+0x2078] ;  /* 0x00207800011a7983 */ /* 0x000f240000300a00 */
[----:B------:R-:W4:Y:S02]  /*36150*/  LDL.LU.64 R24, [R1+0x2070] ;  /* 0x0020700001187983 */ /* 0x000f240000300a00 */
[----:B----4-:R-:W-:Y:S11]  /*36160*/  HMMA.16816.F32.BF16 R24, R16, R22, R24 ;  /* 0x000000161018723c */ /* 0x010ff60000041818 */
[----:B------:R-:W-:Y:S11]  /*36170*/  @!UPT UIADD3 URZ, URZ, URZ, URZ ;  /* 0x0000003f3f3ff290 */ /* 0x000ff6000fffe03f */
[----:B------:R-:W-:Y:S01]  /*36180*/  @!UPT UIADD3 URZ, URZ, URZ, URZ ;  /* 0x0000003f3f3ff290 */ /* 0x000fe2000fffe03f */
[----:B------:R-:W-:Y:S01]  /*36190*/  STL.64 [R1+0x200], R24 ;  /* 0x0002001801007387 */ /* 0x000fe20000100a00 */
[----:B------:R0:W-:Y:S03]  /*361a0*/  STL.64 [R1+0x208], R26 ;  /* 0x0002081a01007387 */ /* 0x0001e60000100a00 */
[----:B0-----:R-:W3:Y:S01]  /*361b0*/  LDL.LU.64 R26, [R1+0x2068] ;  /* 0x00206800011a7983 */ /* 0x001ee20000300a00 */
[----:B------:R-:W3:Y:S02]  /*361c0*/  LDL.LU.64 R24, [R1+0x2060] ;  /* 0x0020600001187983 */ /* 0x000ee40000300a00 */
[----:B------:R0:W-:Y:S02]  /*361d0*/  STL.64 [R1+0x1ed0], R22 ;  /* 0x001ed01601007387 */ /* 0x0001e40000100a00 */
[----:B0-----:R-:W-:Y:S02]  /*361e0*/  IMAD.MOV.U32 R22, RZ, RZ, R7 ;  /* 0x000000ffff167224 */ /* 0x001fe400078e0007 */
[----:B------:R-:W-:Y:S01]  /*361f0*/  IMAD.MOV.U32 R23, RZ, RZ, R4 ;  /* 0x000000ffff177224 */ /* 0x000fe200078e0004 */
[----:B------:R-:W4:Y:S01]  /*36200*/  LDL.LU R7, [R1+0x205c] ;  /* 0x00205c0001077983 */ /* 0x000f220000300800 */
[----:B------:R-:W2:Y:S03]  /*36210*/  LDL.LU R4, [R1+0x2058] ;  /* 0x0020580001047983 */ /* 0x000ea60000300800 */
[----:B------:R0:W-:Y:S02]  /*36220*/  STL.64 [R1+0x1ee8], R22 ;  /* 0x001ee81601007387 */ /* 0x0001e40000100a00 */
[----:B0-----:R-:W-:-:S02]  /*36230*/  IMAD.MOV.U32 R22, RZ, RZ, R12 ;  /* 0x000000ffff167224 */ /* 0x001fc400078e000c */
[----:B------:R-:W-:Y:S01]  /*36240*/  IMAD.MOV.U32 R23, RZ, RZ, R13 ;  /* 0x000000ffff177224 */ /* 0x000fe200078e000d */
[----:B------:R-:W2:Y:S01]  /*36250*/  LDL.LU R12, [R1+0x2054] ;  /* 0x00205400010c7983 */ /* 0x000ea20000300800 */
[----:B------:R-:W2:Y:S03]  /*36260*/  LDL.LU R13, [R1+0x2050] ;  /* 0x00205000010d7983 */ /* 0x000ea60000300800 */
[----:B------:R0:W-:Y:S02]  /*36270*/  STL.64 [R1+0x1f00], R22 ;  /* 0x001f001601007387 */ /* 0x0001e40000100a00 */
[----:B0-----:R-:W-:Y:S02]  /*36280*/  IMAD.MOV.U32 R22, RZ, RZ, R5 ;  /* 0x000000ffff167224 */ /* 0x001fe400078e0005 */
[----:B------:R-:W-:Y:S01]  /*36290*/  IMAD.MOV.U32 R23, RZ, RZ, R10 ;  /* 0x000000ffff177224 */ /* 0x000fe200078e000a */
[----:B---3--:R-:W-:Y:S11]  /*362a0*/  HMMA.16816.F32.BF16 R24, R16, R14, R24 ;  /* 0x0000000e1018723c */ /* 0x008ff60000041818 */
[----:B------:R-:W-:Y:S11]  /*362b0*/  @!UPT UIADD3 URZ, URZ, URZ, URZ ;  /* 0x0000003f3f3ff290 */ /* 0x000ff6000fffe03f */
[----:B------:R-:W-:Y:S01]  /*362c0*/  @!UPT UIADD3 URZ, URZ, URZ, URZ ;  /* 0x0000003f3f3ff290 */ /* 0x000fe2000fffe03f */
[----:B------:R-:W-:Y:S01]  /*362d0*/  STL.64 [R1+0x1f0], R24 ;  /* 0x0001f01801007387 */ /* 0x000fe20000100a00 */
[----:B------:R0:W-:Y:S03]  /*362e0*/  STL.64 [R1+0x1f8], R26 ;  /* 0x0001f81a01007387 */ /* 0x0001e60000100a00 */
[----:B0-----:R-:W3:Y:S01]  /*362f0*/  LDL.LU.64 R26, [R1+0x2048] ;  /* 0x00204800011a7983 */ /* 0x001ee20000300a00 */
[----:B------:R-:W3:Y:S02]  /*36300*/  LDL.LU.64 R24, [R1+0x2040] ;  /* 0x0020400001187983 */ /* 0x000ee40000300a00 */
[----:B------:R-:W3:Y:S02]  /*36310*/  LDL.LU R5, [R1+0x203c] ;  /* 0x00203c0001057983 */ /* 0x000ee40000300800 */
[----:B------:R-:W3:Y:S01]  /*36320*/  LDL.LU R10, [R1+0x2038] ;  /* 0x00203800010a7983 */ /* 0x000ee20000300800 */
[----:B------:R-:W-:Y:S01]  /*36330*/  STL.64 [R1+0x1f18], R22 ;  /* 0x001f181601007387 */ /* 0x000fe20000100a00 */
[----:B------:R-:W-:Y:S02]  /*36340*/  STL.64 [R1+0x1ec8], R14 ;  /* 0x001ec80e01007387 */ /* 0x000fe40000100a00 */
[----:B--2---:R0:W-:Y:S02]  /*36350*/  STL.64 [R1+0x1ec0], R12 ;  /* 0x001ec00c01007387 */ /* 0x0041e40000100a00 */
[----:B0-----:R-:W2:Y:S01]  /*36360*/  LDL.LU R12, [R1+0x100] ;  /* 0x00010000010c7983 */ /* 0x001ea20000300800 */
[----:B------:R-:W2:Y:S02]  /*36370*/  LDL.LU R13, [R1+0x104] ;  /* 0x00010400010d7983 */ /* 0x000ea40000300800 */
[----:B------:R-:W2:Y:S02]  /*36380*/  LDL.LU R14, [R1+0x108] ;  /* 0x00010800010e7983 */ /* 0x000ea40000300800 */
[----:B------:R-:W2:Y:S02]  /*36390*/  LDL.LU R15, [R1+0x10c] ;  /* 0x00010c00010f7983 */ /* 0x000ea40000300800 */
[----:B------:R-:W-:-:S02]  /*363a0*/  IMAD.MOV.U32 R22, RZ, RZ, R11 ;  /* 0x000000ffff167224 */ /* 0x000fc400078e000b */
[----:B------:R-:W-:Y:S01]  /*363b0*/  IMAD.MOV.U32 R23, RZ, RZ, R3 ;  /* 0x000000ffff177224 */ /* 0x000fe200078e0003 */
[----:B------:R-:W3:Y:S01]  /*363c0*/  LDL.LU R11, [R1+0x2034] ;  /* 0x00203400010b7983 */ /* 0x000ee20000300800 */
[----:B------:R-:W3:Y:S03]  /*363d0*/  LDL.LU R3, [R1+0x2030] ;  /* 0x0020300001037983 */ /* 0x000ee60000300800 */
[----:B------:R-:W-:Y:S04]  /*363e0*/  STL.64 [R1+0x1f30], R22 ;  /* 0x001f301601007387 */ /* 0x000fe80000100a00 */
[----:B--2---:R-:W-:Y:S01]  /*363f0*/  STL.64 [R1+0x1ee0], R14 ;  /* 0x001ee00e01007387 */ /* 0x004fe20000100a00 */
[----:B------:R0:W-:Y:S03]  /*36400*/  STL.64 [R1+0x1ed8], R12 ;  /* 0x001ed80c01007387 */ /* 0x0001e60000100a00 */
        /* <DEDUP_REMOVED lines=30> */
[----:B------:R0:W-:Y:S02]  /*365f0*/  STL.64 [R1+0x1f78], R22 ;  /* 0x001f781601007387 */ /* 0x0001e40000100a00 */
[----:B0-----:R-:W-:Y:S02]  /*36600*/  IMAD.MOV.U32 R22, RZ, RZ, R21 ;  /* 0x000000ffff167224 */ /* 0x001fe400078e0015 */
[----:B------:R-:W-:-:S05]  /*36610*/  IMAD.MOV.U32 R23, RZ, RZ, R20 ;  /* 0x000000ffff177224 */ /* 0x000fca00078e0014 */
[----:B------:R-:W-:Y:S04]  /*36620*/  STL.64 [R1+0x1f90], R22 ;  /* 0x001f901601007387 */ /* 0x000fe80000100a00 */
[----:B--2---:R-:W-:Y:S01]  /*36630*/  STL.64 [R1+0x1f28], R14 ;  /* 0x001f280e01007387 */ /* 0x004fe20000100a00 */
[----:B------:R0:W-:Y:S03]  /*36640*/  STL.64 [R1+0x1f20], R12 ;  /* 0x001f200c01007387 */ /* 0x0001e60000100a00 */
[----:B0-----:R-:W2:Y:S01]  /*36650*/  LDL.LU R12, [R1+0x140] ;  /* 0x00014000010c7983 */ /* 0x001ea20000300800 */
[----:B------:R-:W2:Y:S02]  /*36660*/  LDL.LU R13, [R1+0x144] ;  /* 0x00014400010d7983 */ /* 0x000ea40000300800 */
[----:B------:R-:W2:Y:S02]  /*36670*/  LDL.LU R14, [R1+0x148] ;  /* 0x00014800010e7983 */ /* 0x000ea40000300800 */
[----:B------:R-:W2:Y:S02]  /*36680*/  LDL.LU R15, [R1+0x14c] ;  /* 0x00014c00010f7983 */ /* 0x000ea40000300800 */
[----:B---3--:R-:W-:-:S02]  /*36690*/  IMAD.MOV.U32 R22, RZ, RZ, R27 ;  /* 0x000000ffff167224 */ /* 0x008fc400078e001b */
[----:B------:R-:W-:-:S05]  /*366a0*/  IMAD.MOV.U32 R23, RZ, RZ, R26 ;  /* 0x000000ffff177224 */ /* 0x000fca00078e001a */
[----:B------:R-:W-:Y:S04]  /*366b0*/  STL.64 [R1+0x1fa8], R22 ;  /* 0x001fa81601007387 */ /* 0x000fe80000100a00 */
[----:B--2---:R-:W-:Y:S01]  /*366c0*/  STL.64 [R1+0x1f40], R14 ;  /* 0x001f400e01007387 */ /* 0x004fe20000100a00 */
[----:B------:R0:W-:Y:S03]  /*366d0*/  STL.64 [R1+0x1f38], R12 ;  /* 0x001f380c01007387 */ /* 0x0001e60000100a00 */
[----:B0-----:R-:W2:Y:S01]  /*366e0*/  LDL.LU R12, [R1+0x150] ;  /* 0x00015000010c7983 */ /* 0x001ea20000300800 */
[----:B------:R-:W2:Y:S02]  /*366f0*/  LDL.LU R13, [R1+0x154] ;  /* 0x00015400010d7983 */ /* 0x000ea40000300800 */
[----:B------:R-:W3:Y:S02]  /*36700*/  LDL.LU R14, [R1+0x158] ;  /* 0x00015800010e7983 */ /* 0x000ee40000300800 */
[----:B------:R-:W3:Y:S02]  /*36710*/  LDL.LU R15, [R1+0x15c] ;  /* 0x00015c00010f7983 */ /* 0x000ee40000300800 */
[----:B------:R-:W-:-:S02]  /*36720*/  IMAD.MOV.U32 R22, RZ, RZ, R25 ;  /* 0x000000ffff167224 */ /* 0x000fc400078e0019 */
[----:B------:R-:W-:-:S05]  /*36730*/  IMAD.MOV.U32 R23, RZ, RZ, R24 ;  /* 0x000000ffff177224 */ /* 0x000fca00078e0018 */
[----:B------:R-:W-:Y:S04]  /*36740*/  STL.64 [R1+0x1fc0], R22 ;  /* 0x001fc01601007387 */ /* 0x000fe80000100a00 */
[----:B---3--:R-:W-:Y:S01]  /*36750*/  STL.64 [R1+0x1f58], R14 ;  /* 0x001f580e01007387 */ /* 0x008fe20000100a00 */
[----:B--2---:R0:W-:Y:S03]  /*36760*/  STL.64 [R1+0x1f50], R12 ;  /* 0x001f500c01007387 */ /* 0x0041e60000100a00 */
[----:B0-----:R-:W2:Y:S01]  /*36770*/  LDL.LU R12, [R1+0x160] ;  /* 0x00016000010c7983 */ /* 0x001ea20000300800 */
[----:B------:R-:W2:Y:S02]  /*36780*/  LDL.LU R13, [R1+0x164] ;  /* 0x00016400010d7983 */ /* 0x000ea40000300800 */
[----:B------:R-:W3:Y:S02]  /*36790*/  LDL.LU R14, [R1+0x168] ;  /* 0x00016800010e7983 */ /* 0x000ee40000300800 */
[----:B------:R-:W3:Y:S02]  /*367a0*/  LDL.LU R15, [R1+0x16c] ;  /* 0x00016c00010f7983 */ /* 0x000ee40000300800 */
[----:B----4-:R-:W-:-:S02]  /*367b0*/  IMAD.MOV.U32 R22, RZ, RZ, R7 ;  /* 0x000000ffff167224 */ /* 0x010fc400078e0007 */
[----:B------:R-:W-:-:S05]  /*367c0*/  IMAD.MOV.U32 R23, RZ, RZ, R6 ;  /* 0x000000ffff177224 */ /* 0x000fca00078e0006 */
[----:B------:R-:W-:Y:S04]  /*367d0*/  STL.64 [R1+0x1fd8], R22 ;  /* 0x001fd81601007387 */ /* 0x000fe80000100a00 */
        /* <DEDUP_REMOVED lines=8> */
[----:B------:R-:W4:Y:S02]  /*36860*/  LDL.LU R26, [R1+0x1d8] ;  /* 0x0001d800011a7983 */ /* 0x000f240000300800 */
[----:B------:R-:W-:Y:S01]  /*36870*/  IMAD.MOV.U32 R23, RZ, RZ, R4 ;  /* 0x000000ffff177224 */ /* 0x000fe200078e0004 */
[----:B------:R-:W4:Y:S01]  /*36880*/  LDL.LU R27, [R1+0x1dc] ;  /* 0x0001dc00011b7983 */ /* 0x000f220000300800 */
[----:B------:R-:W-:-:S02]  /*36890*/  IMAD.MOV.U32 R22, RZ, RZ, R5 ;  /* 0x000000ffff167224 */ /* 0x000fc400078e0005 */
[----:B------:R-:W4:Y:S02]  /*368a0*/  LDL.LU R4, [R1+0x1e0] ;  /* 0x0001e00001047983 */ /* 0x000f240000300800 */
[----:B------:R-:W4:Y:S01]  /*368b0*/  LDL.LU R5, [R1+0x1e4] ;  /* 0x0001e40001057983 */ /* 0x000f220000300800 */
[----:B------:R-:W4:Y:S01]  /*368c0*/  LDL.LU R6, [R1+0x1e8] ;  /* 0x0001e80001067983 */ /* 0x000f220000300800 */
[----:B------:R-:W4:Y:S03]  /*368d0*/  LDL.LU R7, [R1+0x1ec] ;  /* 0x0001ec0001077983 */ /* 0x000f260000300800 */
        /* <DEDUP_REMOVED lines=18> */
[C---:B----4-:R-:W-:Y:S01]  /*36a00*/  HMMA.16816.F32.BF16 R4, R16.reuse, R10, R4 ;  /* 0x0000000a1004723c */ /* 0x050fe20000041804 */
        /* <DEDUP_REMOVED lines=10> */
[----:B------:R-:W2:Y:S02]  /*36ab0*/  LDL.LU R14, [R1+0x1c8] ;  /* 0x0001c800010e7983 */ /* 0x000ea40000300800 */
[----:B------:R-:W2:Y:S02]  /*36ac0*/  LDL.LU R15, [R1+0x1cc] ;  /* 0x0001cc00010f7983 */ /* 0x000ea40000300800 */
[----:B------:R-:W-:Y:S01]  /*36ad0*/  STL.64 [R1+0x1e0], R4 ;  /* 0x0001e00401007387 */ /* 0x000fe20000100a00 */
[----:B------:R0:W-:Y:S03]  /*36ae0*/  STL.64 [R1+0x1e8], R6 ;  /* 0x0001e80601007387 */ /* 0x0001e60000100a00 */
[----:B0-----:R-:W3:Y:S01]  /*36af0*/  LDL.LU.64 R6, [R1+0x2010] ;  /* 0x0020100001067983 */ /* 0x001ee20000300a00 */
[----:B------:R-:W4:Y:S01]  /*36b00*/  LDL.LU R5, [R1+0x2008] ;  /* 0x0020080001057983 */ /* 0x000f220000300800 */
[----:B---3--:R-:W-:Y:S02]  /*36b10*/  HMMA.16816.F32.BF16 R16, R16, R6, R24 ;  /* 0x000000061010723c */ /* 0x008fe40000041818 */
[----:B------:R-:W2:Y:S01]  /*36b20*/  LDL.LU.64 R26, [R1+0x2000] ;  /* 0x00200000011a7983 */ /* 0x000ea20000300a00 */
[----:B------:R-:W2:Y:S11]  /*36b30*/  LDL.LU.64 R24, [R1+0x1ff8] ;  /* 0x001ff80001187983 */ /* 0x000eb60000300a00 */
[----:B------:R-:W-:Y:S09]  /*36b40*/  @!UPT UIADD3 URZ, URZ, URZ, URZ ;  /* 0x0000003f3f3ff290 */ /* 0x000ff2000fffe03f */
[----:B------:R0:W-:Y:S01]  /*36b50*/  STL.64 [R1+0x1d0], R16 ;  /* 0x0001d01001007387 */ /* 0x0001e20000100a00 */
[----:B------:R-:W-:Y:S03]  /*36b60*/  STL.64 [R1+0x1d8], R18 ;  /* 0x0001d81201007387 */ /* 0x000fe60000100a00 */
[----:B0-----:R-:W3:Y:S01]  /*36b70*/  LDL.LU R16, [R1+0xe0] ;  /* 0x0000e00001107983 */ /* 0x001ee20000300800 */
[----:B------:R-:W-:Y:S02]  /*36b80*/  IMAD.MOV.U32 R17, RZ, RZ, R0 ;  /* 0x000000ffff117224 */ /* 0x000fe400078e0000 */
        /* <DEDUP_REMOVED lines=35> */
[----:B0-----:R-:W2:Y:S01]  /*36dc0*/  LDL.LU.64 R22, [R1+0x1f78] ;  /* 0x001f780001167983 */ /* 0x001ea20000300a00 */
[----:B------:R-:W3:Y:S01]  /*36dd0*/  LDL R4, [R1+0x4d4] ;  /* 0x0004d40001047983 */ /* 0x000ee20000100800 */
        /* <DEDUP_REMOVED lines=64> */
[----:B------:R-:W-:Y:S02]  /*371e0*/  IMAD.MOV.U32 R18, RZ, RZ, R29 ;  /* 0x000000ffff127224 */ /* 0x000fe400078e001d */
[----:B------:R-:W-:-:S07]  /*371f0*/  IMAD.MOV.U32 R19, RZ, RZ, R2 ;  /* 0x000000ffff137224 */ /* 0x000fce00078e0002 */
[C---:B---3--:R-:W-:Y:S11]  /*37200*/  HMMA.16816.F32.BF16 R16, R24.reuse, R10, R16 ;  /* 0x0000000a1810723c */ /* 0x048ff60000041810 */
[----:B------:R-:W-:Y:S11]  /*37210*/  @!UPT UIADD3 URZ, URZ, URZ, URZ ;  /* 0x0000003f3f3ff290 */ /* 0x000ff6000fffe03f */
[----:B------:R-:W-:Y:S02]  /*37220*/  @!UPT UIADD3 URZ, URZ, URZ, URZ ;  /* 0x0000003f3f3ff290 */ /* 0x000fe4000fffe03f */
[----:B------:R-:W-:Y:S01]  /*37230*/  IMAD.MOV.U32 R2, RZ, RZ, R19 ;  /* 0x000000ffff027224 */ /* 0x000fe200078e0013 */
[----:B------:R-:W-:Y:S01]  /*37240*/  STL.64 [R1+0xe0], R16 ;  /* 0x0000e01001007387 */ /* 0x000fe20000100a00 */
[----:B------:R-:W-:Y:S02]  /*37250*/  STL [R1+0xe8], R18 ;  /* 0x0000e81201007387 */ /* 0x000fe40000100800 */
[----:B------:R-:W-:Y:S01]  /*37260*/  LDSM.16.MT88.4 R16, [R0+0x9000] ;  /* 0x009000000010783b */ /* 0x000fe20000004200 */
[----:B------:R-:W-:Y:S03]  /*37270*/  STL [R1+0x1b30], R2 ;  /* 0x001b300201007387 */ /* 0x000fe60000100800 */
[----:B------:R-:W-:Y:S01]  /*37280*/  STL [R1+0x1b34], R0 ;  /* 0x001b340001007387 */ /* 0x000fe20000100800 */
[----:B--2---:R-:W-:Y:S01]  /*37290*/  HMMA.16816.F32.BF16 R20, R24, R6, R20 ;  /* 0x000000061814723c */ /* 0x004fe20000041814 */
[----:B------:R-:W-:Y:S11]  /*372a0*/  LDSM.16.M88.4 R24, [R4+0x800] ;  /* 0x000800000418783b */ /* 0x000ff60000000200 */
[----:B------:R-:W-:Y:S11]  /*372b0*/  @!UPT UIADD3 URZ, URZ, URZ, URZ ;  /* 0x0000003f3f3ff290 */ /* 0x000ff6000fffe03f */
[----:B------:R-:W-:Y:S01]  /*372c0*/  STL.64 [R1+0xd0], R20 ;  /* 0x0000d01401007387 */ /* 0x000fe20000100a00 */
[----:B------:R-:W-:Y:S02]  /*372d0*/  STL.64 [R1+0xd8], R22 ;  /* 0x0000d81601007387 */ /* 0x000fe40000100a00 */
[----:B------:R-:W0:Y:S02]  /*372e0*/  LDSM.16.M88.4 R20, [R4] ;  /* 0x000000000414783b */ /* 0x000e240000000200 */
[----:B0-----:R-:W-:Y:S02]  /*372f0*/  STL.64 [R1+0xc0], R20 ;  /* 0x0000c01401007387 */ /* 0x001fe40000100a00 */
[----:B------:R-:W-:Y:S02]  /*37300*/  IMAD.MOV.U32 R2, RZ, RZ, R20 ;  /* 0x000000ffff027224 */ /* 0x000fe400078e0014 */
[----:B------:R-:W-:Y:S02]  /*37310*/  STL.64 [R1+0xc8], R22 ;  /* 0x0000c81601007387 */ /* 0x000fe40000100a00 */
[----:B------:R-:W-:-:S02]  /*37320*/  IMAD.MOV.U32 R0, RZ, RZ, R21 ;  /* 0x000000ffff007224 */ /* 0x000fc400078e0015 */
[----:B------:R-:W0:Y:S04]  /*37330*/  LDSM.16.M88.4 R20, [R4+0x1000] ;  /* 0x001000000414783b */ /* 0x000e280000000200 */
[----:B------:R-:W-:Y:S01]  /*37340*/  STL.64 [R1+0xb0], R24 ;  /* 0x0000b01801007387 */ /* 0x000fe20000100a00 */
[----:B------:R-:W-:Y:S02]  /*37350*/  STL.64 [R1+0xb8], R26 ;  /* 0x0000b81a01007387 */ /* 0x000fe40000100a00 */
[----:B------:R-:W-:Y:S01]  /*37360*/  LDSM.16.M88.4 R24, [R4+0x1800] ;  /* 0x001800000418783b */ /* 0x000fe20000000200 */
[----:B0-----:R-:W-:Y:S03]  /*37370*/  STL.64 [R1+0xa0], R20 ;  /* 0x0000a01401007387 */ /* 0x001fe60000100a00 */
[----:B------:R-:W-:Y:S02]  /*37380*/  STL.64 [R1+0xa8], R22 ;  /* 0x0000a81601007387 */ /* 0x000fe40000100a00 */
[----:B------:R-:W0:Y:S04]  /*37390*/  LDSM.16.M88.4 R20, [R4+0x2000] ;  /* 0x002000000414783b */ /* 0x000e280000000200 */
[----:B0-----:R-:W-:Y:S01]  /*373a0*/  IMAD.MOV.U32 R29, RZ, RZ, R23 ;  /* 0x000000ffff1d7224 */ /* 0x001fe200078e0017 */
[----:B------:R-:W-:Y:S01]  /*373b0*/  STL.64 [R1+0x80], R20 ;  /* 0x0000801401007387 */ /* 0x000fe20000100a00 */
[----:B------:R-:W-:Y:S02]  /*373c0*/  STL.64 [R1+0x88], R22 ;  /* 0x0000881601007387 */ /* 0x000fe40000100a00 */
[----:B------:R-:W-:Y:S01]  /*373d0*/  LDSM.16.M88.4 R20, [R4+0x3000] ;  /* 0x003000000414783b */ /* 0x000fe20000000200 */
[----:B------:R-:W-:Y:S03]  /*373e0*/  STL [R1+0x19d8], R29 ;  /* 0x0019d81d01007387 */ /* 0x000fe60000100800 */
[----:B------:R-:W-:Y:S02]  /*373f0*/  STL.64 [R1+0x98], R26 ;  /* 0x0000981a01007387 */ /* 0x000fe40000100a00 */
[----:B------:R-:W-:Y:S02]  /*37400*/  STL.64 [R1+0x1e58], R24 ;  /* 0x001e581801007387 */ /* 0x000fe40000100a00 */
[----:B------:R-:W0:Y:S04]  /*37410*/  LDSM.16.M88.4 R24, [R4+0x2800] ;  /* 0x002800000418783b */ /* 0x000e280000000200 */
[----:B0-----:R-:W-:Y:S01]  /*37420*/  STL.64 [R1+0x70], R24 ;  /* 0x0000701801007387 */ /* 0x001fe20000100a00 */
[----:B------:R-:W-:Y:S02]  /*37430*/  STL.64 [R1+0x78], R26 ;  /* 0x0000781a01007387 */ /* 0x000fe40000100a00 */
[----:B------:R-:W0:Y:S04]  /*37440*/  LDSM.16.M88.4 R24, [R4+0x3800] ;  /* 0x003800000418783b */ /* 0x000e280000000200 */
[----:B------:R-:W-:Y:S01]  /*37450*/  STL.64 [R1+0x60], R20 ;  /* 0x0000601401007387 */ /* 0x000fe20000100a00 */
[----:B------:R-:W-:Y:S02]  /*37460*/  STL.64 [R1+0x68], R22 ;  /* 0x0000681601007387 */ /* 0x000fe40000100a00 */
[----:B------:R-:W1:Y:S02]  /*37470*/  LDSM.16.M88.4 R20, [R4+0x4000] ;  /* 0x004000000414783b */ /* 0x000e640000000200 */
[----:B0-----:R-:W-:Y:S02]  /*37480*/  STL.64 [R1+0x50], R24 ;  /* 0x0000501801007387 */ /* 0x001fe40000100a00 */
[----:B------:R-:W-:Y:S02]  /*37490*/  STL.64 [R1+0x58], R26 ;  /* 0x0000581a01007387 */ /* 0x000fe40000100a00 */
[----:B------:R-:W0:Y:S04]  /*374a0*/  LDSM.16.M88.4 R24, [R4+0x4800] ;  /* 0x004800000418783b */ /* 0x000e280000000200 */
[----:B-1----:R-:W-:Y:S01]  /*374b0*/  STL.64 [R1+0x40], R20 ;  /* 0x0000401401007387 */ /* 0x002fe20000100a00 */
        /* <DEDUP_REMOVED lines=8> */
[----:B0-----:R0:W-:Y:S02]  /*37540*/  STL.64 [R1+0x10], R24 ;  /* 0x0000101801007387 */ /* 0x0011e40000100a00 */
[----:B------:R2:W-:Y:S02]  /*37550*/  STL.64 [R1+0x18], R26 ;  /* 0x0000181a01007387 */ /* 0x0005e40000100a00 */
[----:B0-----:R-:W3:Y:S01]  /*37560*/  LDL.LU R24, [R1+0x330] ;  /* 0x0003300001187983 */ /* 0x001ee20000300800 */
[----:B-1----:R-:W-:Y:S02]  /*37570*/  STL.64 [R1], R20 ;  /* 0x0000001401007387 */ /* 0x002fe40000100a00 */
[----:B------:R-:W-:Y:S02]  /*37580*/  STL.64 [R1+0x8], R22 ;  /* 0x0000081601007387 */ /* 0x000fe40000100a00 */
[----:B------:R-:W3:Y:S02]  /*37590*/  LDL.LU R25, [R1+0x334] ;  /* 0x0003340001197983 */ /* 0x000ee40000300800 */
[----:B--2---:R-:W-:-:S02]  /*375a0*/  IMAD.MOV.U32 R26, RZ, RZ, R13 ;  /* 0x000000ffff1a7224 */ /* 0x004fc400078e000d */
[----:B------:R-:W-:Y:S02]  /*375b0*/  IMAD.MOV.U32 R27, RZ, RZ, R12 ;  /* 0x000000ffff1b7224 */ /* 0x000fe400078e000c */
[----:B------:R-:W0:Y:S04]  /*375c0*/  LDSM.16.M88.4 R12, [R4+0x6800] ;  /* 0x00680000040c783b */ /* 0x000e280000000200 */
[----:B------:R-:W-:Y:S04]  /*375d0*/  STL.64 [R1+0x1e68], R26 ;  /* 0x001e681a01007387 */ /* 0x000fe80000100a00 */
[----:B---3--:R1:W-:Y:S04]  /*375e0*/  STL.64 [R1+0x1e60], R24 ;  /* 0x001e601801007387 */ /* 0x0083e80000100a00 */
[----:B-1----:R-:W2:Y:S04]  /*375f0*/  LDL.64 R24, [R1+0xb0] ;  /* 0x0000b00001187983 */ /* 0x002ea80000100a00 */
[----:B--2---:R-:W-:Y:S01]  /*37600*/  STL.64 [R1+0x1e78], R24 ;  /* 0x001e781801007387 */ /* 0x004fe20000100a00 */
[----:B0-----:R-:W-:Y:S02]  /*37610*/  STL.64 [R1+0x1db8], R14 ;  /* 0x001db80e01007387 */ /* 0x001fe40000100a00 */
[----:B------:R0:W-:Y:S02]  /*37620*/  STL.64 [R1+0x1db0], R12 ;  /* 0x001db00c01007387 */ /* 0x0001e40000100a00 */
[----:B0-----:R-:W2:Y:S01]  /*37630*/  LDL.64 R12, [R1+0x70] ;  /* 0x00007000010c7983 */ /* 0x001ea20000100a00 */
[----:B------:R-:W-:-:S02]  /*37640*/  IMAD.MOV.U32 R14, RZ, RZ, R8 ;  /* 0x000000ffff0e7224 */ /* 0x000fc400078e0008 */
[----:B------:R-:W-:Y:S01]  /*37650*/  IMAD.MOV.U32 R15, RZ, RZ, R9 ;  /* 0x000000ffff0f7224 */ /* 0x000fe200078e0009 */
[----:B--2---:R0:W-:Y:S04]  /*37660*/  STL.64 [R1+0x1e40], R12 ;  /* 0x001e400c01007387 */ /* 0x0041e80000100a00 */
[----:B0-----:R-:W2:Y:S01]  /*37670*/  LDL.LU R12, [R1+0x320] ;  /* 0x00032000010c7983 */ /* 0x001ea20000300800 */
[----:B----4-:R-:W-:Y:S02]  /*37680*/  IMAD.MOV.U32 R13, RZ, RZ, R5 ;  /* 0x000000ffff0d7224 */ /* 0x010fe400078e0005 */
[----:B------:R-:W3:Y:S02]  /*37690*/  LDL.LU R5, [R1+0x1e98] ;  /* 0x001e980001057983 */ /* 0x000ee40000300800 */
[----:B------:R-:W4:Y:S01]  /*376a0*/  LDL.LU R8, [R1+0x1e94] ;  /* 0x001e940001087983 */ /* 0x000f220000300800 */
[----:B------:R-:W3:Y:S01]  /*376b0*/  LDL.LU R9, [R1+0x1e90] ;  /* 0x001e900001097983 */ /* 0x000ee20000300800 */
[----:B------:R-:W-:Y:S03]  /*376c0*/  STL.64 [R1+0x1e50], R14 ;  /* 0x001e500e01007387 */ /* 0x000fe60000100a00 */
[----:B--2---:R0:W-:Y:S04]  /*376d0*/  STL.64 [R1+0x1e48], R12 ;  /* 0x001e480c01007387 */ /* 0x0041e80000100a00 */
[----:B0-----:R-:W2:Y:S04]  /*376e0*/  LDL.64 R12, [R1+0xa0] ;  /* 0x0000a000010c7983 */ /* 0x001ea80000100a00 */
[----:B--2---:R0:W-:Y:S04]  /*376f0*/  STL.64 [R1+0x1e70], R12 ;  /* 0x001e700c01007387 */ /* 0x0041e80000100a00 */
[----:B0-----:R-:W2:Y:S01]  /*37700*/  LDL.LU R12, [R1+0x340] ;  /* 0x00034000010c7983 */ /* 0x001ea20000300800 */
[----:B------:R-:W2:Y:S02]  /*37710*/  LDL.LU R13, [R1+0x344] ;  /* 0x00034400010d7983 */ /* 0x000ea40000300800 */
[----:B------:R-:W2:Y:S02]  /*37720*/  LDL.LU R14, [R1+0x348] ;  /* 0x00034800010e7983 */ /* 0x000ea40000300800 */
[----:B------:R-:W2:Y:S02]  /*37730*/  LDL.LU R15, [R1+0x34c] ;  /* 0x00034c00010f7983 */ /* 0x000ea40000300800 */
[----:B------:R-:W-:-:S02]  /*37740*/  IMAD.MOV.U32 R24, RZ, RZ, R2 ;  /* 0x000000ffff187224 */ /* 0x000fc400078e0002 */
[----:B------:R-:W-:Y:S01]  /*37750*/  IMAD.MOV.U32 R25, RZ, RZ, R0 ;  /* 0x000000ffff197224 */ /* 0x000fe200078e0000 */
[----:B--2---:R-:W-:Y:S01]  /*37760*/  STL.64 [R1+0x1e88], R14 ;  /* 0x001e880e01007387 */ /* 0x004fe20000100a00 */
[----:B------:R0:W-:Y:S03]  /*37770*/  STL.64 [R1+0x1e80], R12 ;  /* 0x001e800c01007387 */ /* 0x0001e60000100a00 */
[----:B0-----:R-:W2:Y:S01]  /*37780*/  LDL.LU R12, [R1+0x350] ;  /* 0x00035000010c7983 */ /* 0x001ea20000300800 */
[----:B---3--:R-:W-:Y:S02]  /*37790*/  IMAD.MOV.U32 R15, RZ, RZ, R5 ;  /* 0x000000ffff0f7224 */ /* 0x008fe400078e0005 */
[----:B------:R-:W0:Y:S02]  /*377a0*/  S2R R5, SR_TID.X ;  /* 0x0000000000057919 */ /* 0x000e240000002100 */
[----:B------:R-:W-:-:S02]  /*377b0*/  IMAD.MOV.U32 R13, RZ, RZ, R9 ;  /* 0x000000ffff0d7224 */ /* 0x000fc400078e0009 */
[----:B----4-:R-:W-:Y:S02]  /*377c0*/  IMAD.MOV.U32 R14, RZ, RZ, R8 ;  /* 0x000000ffff0e7224 */ /* 0x010fe400078e0008 */
[----:B------:R-:W1:Y:S01]  /*377d0*/  LDSM.16.M88.4 R8, [R4+0x7000] ;  /* 0x007000000408783b */ /* 0x000e620000000200 */
[C---:B0-----:R-:W-:Y:S01]  /*377e0*/  LOP3.LUT R23, R5.reuse, 0x7, RZ, 0xc0, !PT ;  /* 0x0000000705177812 */ /* 0x041fe200078ec0ff */
[----:B------:R-:W-:-:S04]  /*377f0*/  IMAD.SHL.U32 R22, R5, 0x2, RZ ;  /* 0x0000000205167824 */ /* 0x000fc800078e00ff */
[----:B------:R-:W-:Y:S02]  /*37800*/  IMAD R23, R23, 0x90, RZ ;  /* 0x0000009017177824 */ /* 0x000fe400078e02ff */
[----:B------:R-:W-:-:S03]  /*37810*/  IMAD.SHL.U32 R5, R5, 0x40, RZ ;  /* 0x0000004005057824 */ /* 0x000fc600078e00ff */
[----:B------:R-:W-:-:S04]  /*37820*/  LOP3.LUT R23, R23, 0x10, R22, 0x78, !PT ;  /* 0x0000001017177812 */ /* 0x000fc800078e7816 */
[----:B------:R-:W-:Y:S02]  /*37830*/  LOP3.LUT R23, R23, 0x400, R5, 0xf8, !PT ;  /* 0x0000040017177812 */ /* 0x000fe400078ef805 */
[----:B------:R-:W0:Y:S02]  /*37840*/  LDSM.16.M88.4 R4, [R4+0x7800] ;  /* 0x007800000404783b */ /* 0x000e240000000200 */
[----:B------:R-:W-:-:S06]  /*37850*/  LOP3.LUT R23, R23, 0x20, RZ, 0x3c, !PT ;  /* 0x0000002017177812 */ /* 0x000fcc00078e3cff */
[----:B------:R-:W3:Y:S04]  /*37860*/  LDSM.16.MT88.4 R20, [R23+0x9000] ;  /* 0x009000001714783b */ /* 0x000ee80000004200 */
[----:B-1----:R-:W-:Y:S01]  /*37870*/  STL [R1+0x1b64], R10 ;  /* 0x001b640a01007387 */ /* 0x002fe20000100800 */
[----:B------:R-:W-:Y:S02]  /*37880*/  STL [R1+0x1b60], R11 ;  /* 0x001b600b01007387 */ /* 0x000fe40000100800 */
[----:B------:R1:W-:Y:S02]  /*37890*/  STL.64 [R1+0x1dc0], R8 ;  /* 0x001dc00801007387 */ /* 0x0003e40000100a00 */
[----:B-1----:R-:W4:Y:S01]  /*378a0*/  LDL.LU R8, [R1+0x300] ;  /* 0x0003000001087983 */ /* 0x002f220000300800 */
[----:B------:R-:W4:Y:S02]  /*378b0*/  LDL.LU R9, [R1+0x304] ;  /* 0x0003040001097983 */ /* 0x000f240000300800 */
[----:B------:R-:W4:Y:S02]  /*378c0*/  LDL.LU R10, [R1+0x308] ;  /* 0x00030800010a7983 */ /* 0x000f240000300800 */
[----:B------:R-:W4:Y:S01]  /*378d0*/  LDL.LU R11, [R1+0x30c] ;  /* 0x00030c00010b7983 */ /* 0x000f220000300800 */
[----:B0-----:R-:W-:Y:S01]  /*378e0*/  STL [R1+0x18ec], R6 ;  /* 0x0018ec0601007387 */ /* 0x001fe20000100800 */
[----:B------:R-:W-:Y:S03]  /*378f0*/  STL [R1+0x18e8], R7 ;  /* 0x0018e80701007387 */ /* 0x000fe60000100800 */
[----:B---3--:R-:W-:Y:S01]  /*37900*/  STL.64 [R1+0x1d88], R22 ;  /* 0x001d881601007387 */ /* 0x008fe20000100a00 */
[----:B------:R0:W-:Y:S03]  /*37910*/  STL.64 [R1+0x1d80], R20 ;  /* 0x001d801401007387 */ /* 0x0001e60000100a00 */
[----:B0-----:R-:W3:Y:S01]  /*37920*/  LDL.64 R20, [R1+0x80] ;  /* 0x0000800001147983 */ /* 0x001ee20000100a00 */
[C---:B--2---:R-:W-:Y:S03]  /*37930*/  HMMA.16816.F32.BF16 R24, R16.reuse, R24, R12 ;  /* 0x000000181018723c */ /* 0x044fe6000004180c */
[----:B------:R-:W2:Y:S01]  /*37940*/  LDL.LU.64 R14, [R1+0x1e88] ;  /* 0x001e8800010e7983 */ /* 0x000ea20000300a00 */
[----:B------:R-:W2:Y:S11]  /*37950*/  LDL.LU.64 R12, [R1+0x1e80] ;  /* 0x001e8000010c7983 */ /* 0x000eb60000300a00 */
[----:B------:R-:W-:Y:S08]  /*37960*/  @!UPT UIADD3 URZ, URZ, URZ, URZ ;  /* 0x0000003f3f3ff290 */ /* 0x000ff0000fffe03f */
[----:B------:R0:W-:Y:S01]  /*37970*/  STL.64 [R1+0x350], R24 ;  /* 0x0003501801007387 */ /* 0x0001e20000100a00 */
[----:B------:R-:W-:Y:S03]  /*37980*/  STL.64 [R1+0x358], R26 ;  /* 0x0003581a01007387 */ /* 0x000fe60000100a00 */
[----:B0-----:R-:W2:Y:S02]  /*37990*/  LDL.LU.64 R24, [R1+0x1e78] ;  /* 0x001e780001187983 */ /* 0x001ea40000300a00 */
[C---:B--2---:R-:W-:Y:S01]  /*379a0*/  HMMA.16816.F32.BF16 R12, R16.reuse, R24, R12 ;  /* 0x00000018100c723c */ /* 0x044fe2000004180c */
[----:B------:R-:W-:Y:S02]  /*379b0*/  IMAD.MOV.U32 R7, RZ, RZ, R24 ;  /* 0x000000ffff077224 */ /* 0x000fe400078e0018 */
[----:B------:R-:W-:Y:S11]  /*379c0*/  IMAD.MOV.U32 R6, RZ, RZ, R25 ;  /* 0x000000ffff067224 */ /* 0x000ff600078e0019 */
[----:B------:R-:W-:Y:S09]  /*379d0*/  @!UPT UIADD3 URZ, URZ, URZ, URZ ;  /* 0x0000003f3f3ff290 */ /* 0x000ff2000fffe03f */
[----:B------:R0:W-:Y:S01]  /*379e0*/  STL.64 [R1+0x340], R12 ;  /* 0x0003400c01007387 */ /* 0x0001e20000100a00 */
[----:B------:R-:W-:Y:S03]  /*379f0*/  STL.64 [R1+0x348], R14 ;  /* 0x0003480e01007387 */ /* 0x000fe60000100a00 */
[----:B0-----:R-:W2:Y:S01]  /*37a00*/  LDL.LU.64 R12, [R1+0x1e70] ;  /* 0x001e7000010c7983 */ /* 0x001ea20000300a00 */
[----:B------:R-:W2:Y:S02]  /*37a10*/  LDL.LU.64 R26, [R1+0x1e68] ;  /* 0x001e6800011a7983 */ /* 0x000ea40000300a00 */
[----:B------:R-:W2:Y:S02]  /*37a20*/  LDL.LU.64 R24, [R1+0x1e60] ;  /* 0x001e600001187983 */ /* 0x000ea40000300a00 */
[----:B------:R-:W-:Y:S01]  /*37a30*/  STL [R1+0x1d5c], R6 ;  /* 0x001d5c0601007387 */ /* 0x000fe20000100800 */
[----:B------:R-:W-:Y:S01]  /*37a40*/  STL [R1+0x1d58], R7 ;  /* 0x001d580701007387 */ /* 0x000fe20000100800 */
[----:B------:R0:W-:Y:S03]  /*37a50*/  STL.64 [R1+0x1e20], R4 ;  /* 0x001e200401007387 */ /* 0x0001e60000100a00 */
[----:B0-----:R-:W3:Y:S01]  /*37a60*/  LDL.LU R4, [R1+0x310] ;  /* 0x0003100001047983 */ /* 0x001ee20000300800 */
[----:B------:R-:W3:Y:S01]  /*37a70*/  LDL.LU R5, [R1+0x314] ;  /* 0x0003140001057983 */ /* 0x000ee20000300800 */
[----:B--2---:R-:W-:Y:S11]  /*37a80*/  HMMA.16816.F32.BF16 R24, R16, R12, R24 ;  /* 0x0000000c1018723c */ /* 0x004ff60000041818 */
[----:B------:R-:W-:Y:S11]  /*37a90*/  @!UPT UIADD3 URZ, URZ, URZ, URZ ;  /* 0x0000003f3f3ff290 */ /* 0x000ff6000fffe03f */
[----:B------:R-:W-:Y:S01]  /*37aa0*/  @!UPT UIADD3 URZ, URZ, URZ, URZ ;  /* 0x0000003f3f3ff290 */ /* 0x000fe2000fffe03f */
[----:B------:R0:W-:Y:S01]  /*37ab0*/  STL.64 [R1+0x330], R24 ;  /* 0x0003301801007387 */ /* 0x0001e20000100a00 */
[----:B------:R1:W-:Y:S03]  /*37ac0*/  STL.64 [R1+0x338], R26 ;  /* 0x0003381a01007387 */ /* 0x0003e60000100a00 */
[----:B0-----:R-:W2:Y:S01]  /*37ad0*/  LDL.LU.64 R24, [R1+0x1e58] ;  /* 0x001e580001187983 */ /* 0x001ea20000300a00 */
[----:B-1----:R-:W-:Y:S02]  /*37ae0*/  IMAD.MOV.U32 R27, RZ, RZ, R12 ;  /* 0x000000ffff1b7224 */ /* 0x002fe400078e000c */
[----:B------:R-:W-:Y:S02]  /*37af0*/  IMAD.MOV.U32 R26, RZ, RZ, R13 ;  /* 0x000000ffff1a7224 */ /* 0x000fe400078e000d */
[----:B------:R-:W2:Y:S01]  /*37b00*/  LDL.LU.64 R14, [R1+0x1e50] ;  /* 0x001e5000010e7983 */ /* 0x000ea20000300a00 */
[----:B------:R-:W2:Y:S02]  /*37b10*/  LDL.LU.64 R12, [R1+0x1e48] ;  /* 0x001e4800010c7983 */ /* 0x000ea40000300a00 */
[----:B------:R-:W-:Y:S02]  /*37b20*/  STL [R1+0x1d64], R26 ;  /* 0x001d641a01007387 */ /* 0x000fe40000100800 */
[----:B------:R-:W-:Y:S02]  /*37b30*/  STL [R1+0x1d60], R27 ;  /* 0x001d601b01007387 */ /* 0x000fe40000100800 */
[----:B------:R-:W-:-:S02]  /*37b40*/  IMAD.MOV.U32 R6, RZ, RZ, R28 ;  /* 0x000000ffff067224 */ /* 0x000fc400078e001c */
[----:B------:R-:W-:Y:S01]  /*37b50*/  IMAD.MOV.U32 R7, RZ, RZ, R3 ;  /* 0x000000ffff077224 */ /* 0x000fe200078e0003 */
[C---:B--2---:R-:W-:Y:S11]  /*37b60*/  HMMA.16816.F32.BF16 R12, R16.reuse, R24, R12 ;  /* 0x00000018100c723c */ /* 0x044ff6000004180c */
[----:B------:R-:W-:Y:S11]  /*37b70*/  @!UPT UIADD3 URZ, URZ, URZ, URZ ;  /* 0x0000003f3f3ff290 */ /* 0x000ff6000fffe03f */
[----:B------:R-:W-:Y:S01]  /*37b80*/  @!UPT UIADD3 URZ, URZ, URZ, URZ ;  /* 0x0000003f3f3ff290 */ /* 0x000fe2000fffe03f */
[----:B------:R0:W-:Y:S01]  /*37b90*/  STL.64 [R1+0x320], R12 ;  /* 0x0003200c01007387 */ /* 0x0001e20000100a00 */
[----:B------:R-:W-:Y:S03]  /*37ba0*/  STL.64 [R1+0x328], R14 ;  /* 0x0003280e01007387 */ /* 0x000fe60000100a00 */
[----:B0-----:R-:W4:Y:S01]  /*37bb0*/  LDL.LU.64 R12, [R1+0x1e40] ;  /* 0x001e4000010c7983 */ /* 0x001f220000300a00 */
[C---:B---3--:R-:W-:Y:S01]  /*37bc0*/  HMMA.16816.F32.BF16 R4, R16.reuse, R20, R4 ;  /* 0x000000141004723c */ /* 0x048fe20000041804 */
[----:B------:R-:W-:Y:S02]  /*37bd0*/  STL.64 [R1+0x1d30], R24 ;  /* 0x001d301801007387 */ /* 0x000fe40000100a00 */
[----:B------:R-:W-:Y:S02]  /*37be0*/  IMAD.MOV.U32 R0, RZ, RZ, R21 ;  /* 0x000000ffff007224 */ /* 0x000fe400078e0015 */
[----:B------:R-:W-:Y:S11]  /*37bf0*/  IMAD.MOV.U32 R2, RZ, RZ, R20 ;  /* 0x000000ffff027224 */ /* 0x000ff600078e0014 */
[----:B------:R-:W-:Y:S07]  /*37c00*/  @!UPT UIADD3 URZ, URZ, URZ, URZ ;  /* 0x0000003f3f3ff290 */ /* 0x000fee000fffe03f */
[----:B------:R-:W-:Y:S01]  /*37c10*/  STL.64 [R1+0x310], R4 ;  /* 0x0003100401007387 */ /* 0x000fe20000100a00 */
[----:B------:R4:W-:Y:S02]  /*37c20*/  STL.64 [R1+0x318], R6 ;  /* 0x0003180601007387 */ /* 0x0009e40000100a00 */
[----:B------:R-:W-:Y:S02]  /*37c30*/  STL [R1+0x1d6c], R0 ;  /* 0x001d6c0001007387 */ /* 0x000fe40000100800 */
[----:B------:R-:W-:Y:S01]  /*37c40*/  STL [R1+0x1d68], R2 ;  /* 0x001d680201007387 */ /* 0x000fe20000100800 */
[----:B----4-:R-:W-:Y:S11]  /*37c50*/  HMMA.16816.F32.BF16 R4, R16, R12, R8 ;  /* 0x0000000c1004723c */ /* 0x010ff60000041808 */
[----:B------:R-:W-:Y:S11]  /*37c60*/  @!UPT UIADD3 URZ, URZ, URZ, URZ ;  /* 0x0000003f3f3ff290 */ /* 0x000ff6000fffe03f */
[----:B------:R-:W-:Y:S01]  /*37c70*/  @!UPT UIADD3 URZ, URZ, URZ, URZ ;  /* 0x0000003f3f3ff290 */ /* 0x000fe2000fffe03f */
[----:B------:R-:W-:Y:S01]  /*37c80*/  STL [R1+0x300], R4 ;  /* 0x0003000401007387 */ /* 0x000fe20000100800 */
[----:B------:R-:W2:Y:S02]  /*37c90*/  LDL.LU R20, [R1+0x2e0] ;  /* 0x0002e00001147983 */ /* 0x000ea40000300800 */
[----:B------:R-:W2:Y:S02]  /*37ca0*/  LDL.LU R21, [R1+0x2e4] ;  /* 0x0002e40001157983 */ /* 0x000ea40000300800 */
[----:B------:R-:W3:Y:S01]  /*37cb0*/  LDL.LU R22, [R1+0x2e8] ;  /* 0x0002e80001167983 */ /* 0x000ee20000300800 */
[----:B------:R-:W3:Y:S04]  /*37cc0*/  LDL.LU R23, [R1+0x2ec] ;  /* 0x0002ec0001177983 */ /* 0x000ee80000300800 */
        /* <DEDUP_REMOVED lines=12> */
[----:B0-----:R-:W2:Y:S04]  /*37d90*/  LDL.64 R8, [R1+0x10] ;  /* 0x0000100001087983 */ /* 0x001ea80000100a00 */
[----:B--2---:R0:W-:Y:S04]  /*37da0*/  STL.64 [R1+0x1de0], R8 ;  /* 0x001de00801007387 */ /* 0x0041e80000100a00 */
[----:B0-----:R-:W2:Y:S04]  /*37db0*/  LDL.64 R8, [R1+0x20] ;  /* 0x0000200001087983 */ /* 0x001ea80000100a00 */
[----:B--2---:R0:W-:Y:S04]  /*37dc0*/  STL.64 [R1+0x1df8], R8 ;  /* 0x001df80801007387 */ /* 0x0041e80000100a00 */
[----:B0-----:R-:W2:Y:S01]  /*37dd0*/  LDL.64 R8, [R1+0x30] ;  /* 0x0000300001087983 */ /* 0x001ea20000100a00 */
[----:B------:R-:W-:-:S02]  /*37de0*/  IMAD.MOV.U32 R25, RZ, RZ, R12 ;  /* 0x000000ffff197224 */ /* 0x000fc400078e000c */
[----:B------:R-:W-:Y:S01]  /*37df0*/  IMAD.MOV.U32 R24, RZ, RZ, R13 ;  /* 0x000000ffff187224 */ /* 0x000fe200078e000d */
[----:B--2---:R-:W-:Y:S01]  /*37e00*/  STL.64 [R1+0x1e10], R8 ;  /* 0x001e100801007387 */ /* 0x004fe20000100a00 */
[----:B------:R-:W2:Y:S02]  /*37e10*/  LDL.64 R12, [R1] ;  /* 0x00000000010c7983 */ /* 0x000ea40000100a00 */
[----:B------:R-:W-:Y:S02]  /*37e20*/  IMAD.MOV.U32 R29, RZ, RZ, R5 ;  /* 0x000000ffff1d7224 */ /* 0x000fe400078e0005 */
[----:B------:R-:W-:Y:S02]  /*37e30*/  IMAD.MOV.U32 R28, RZ, RZ, R6 ;  /* 0x000000ffff1c7224 */ /* 0x000fe400078e0006 */
[----:B------:R-:W-:Y:S01]  /*37e40*/  IMAD.MOV.U32 R3, RZ, RZ, R7 ;  /* 0x000000ffff037224 */ /* 0x000fe200078e0007 */
[----:B--2---:R0:W-:Y:S04]  /*37e50*/  STL.64 [R1+0x1dd8], R12 ;  /* 0x001dd80c01007387 */ /* 0x0041e80000100a00 */
[----:B0-----:R-:W2:Y:S01]  /*37e60*/  LDL.LU R12, [R1+0x480] ;  /* 0x00048000010c7983 */ /* 0x001ea20000300800 */
[----:B------:R-:W2:Y:S02]  /*37e70*/  LDL.LU R13, [R1+0x484] ;  /* 0x00048400010d7983 */ /* 0x000ea40000300800 */
[----:B------:R-:W4:Y:S02]  /*37e80*/  LDL.LU R14, [R1+0x488] ;  /* 0x00048800010e7983 */ /* 0x000f240000300800 */
[----:B------:R-:W4:Y:S01]  /*37e90*/  LDL.LU R15, [R1+0x48c] ;  /* 0x00048c00010f7983 */ /* 0x000f220000300800 */
[----:B------:R-:W2:Y:S01]  /*37ea0*/  LDL.LU R4, [R1+0x4c0] ;  /* 0x0004c00001047983 */ /* 0x000ea20000300800 */
[----:B------:R-:W2:Y:S02]  /*37eb0*/  LDL.LU R5, [R1+0x4c4] ;  /* 0x0004c40001057983 */ /* 0x000ea40000300800 */
[----:B------:R-:W2:Y:S02]  /*37ec0*/  LDL.LU R6, [R1+0x4c8] ;  /* 0x0004c80001067983 */ /* 0x000ea40000300800 */
[----:B------:R-:W2:Y:S02]  /*37ed0*/  LDL.LU R7, [R1+0x4cc] ;  /* 0x0004cc0001077983 */ /* 0x000ea40000300800 */
[----:B--2---:R-:W-:Y:S01]  /*37ee0*/  STL.64 [R1+0x1e30], R6 ;  /* 0x001e300601007387 */ /* 0x004fe20000100a00 */
[----:B------:R0:W-:Y:S02]  /*37ef0*/  STL.64 [R1+0x1e28], R4 ;  /* 0x001e280401007387 */ /* 0x0001e40000100a00 */
[----:B------:R-:W2:Y:S01]  /*37f00*/  LDL.64 R8, [R1+0x40] ;  /* 0x0000400001087983 */ /* 0x000ea20000100a00 */
[----:B0-----:R-:W3:Y:S04]  /*37f10*/  LDL.64 R4, [R1+0x60] ;  /* 0x0000600001047983 */ /* 0x001ee80000100a00 */
[----:B--2---:R0:W-:Y:S04]  /*37f20*/  STL.64 [R1+0x1e18], R8 ;  /* 0x001e180801007387 */ /* 0x0041e80000100a00 */
[----:B0-----:R-:W2:Y:S04]  /*37f30*/  LDL.64 R8, [R1+0x50] ;  /* 0x0000500001087983 */ /* 0x001ea80000100a00 */
[----:B--2---:R0:W-:Y:S04]  /*37f40*/  STL.64 [R1+0x1e38], R8 ;  /* 0x001e380801007387 */ /* 0x0041e80000100a00 */
[----:B0-----:R-:W3:Y:S01]  /*37f50*/  LDL.LU R8, [R1+0x2f0] ;  /* 0x0002f00001087983 */ /* 0x001ee20000300800 */
[----:B------:R-:W3:Y:S02]  /*37f60*/  LDL.LU R9, [R1+0x2f4] ;  /* 0x0002f40001097983 */ /* 0x000ee40000300800 */
[----:B------:R-:W3:Y:S02]  /*37f70*/  LDL.LU R10, [R1+0x2f8] ;  /* 0x0002f800010a7983 */ /* 0x000ee40000300800 */
[----:B------:R-:W3:Y:S01]  /*37f80*/  LDL.LU R11, [R1+0x2fc] ;  /* 0x0002fc00010b7983 */ /* 0x000ee20000300800 */
[----:B----4-:R-:W-:Y:S01]  /*37f90*/  STL.64 [R1+0x1df0], R14 ;  /* 0x001df00e01007387 */ /* 0x010fe20000100a00 */
[----:B------:R0:W-:Y:S03]  /*37fa0*/  STL.64 [R1+0x1de8], R12 ;  /* 0x001de80c01007387 */ /* 0x0001e60000100a00 */
[----:B0-----:R-:W2:Y:S01]  /*37fb0*/  LDL.LU R12, [R1+0x490] ;  /* 0x00049000010c7983 */ /* 0x001ea20000300800 */
[----:B------:R-:W2:Y:S02]  /*37fc0*/  LDL.LU R13, [R1+0x494] ;  /* 0x00049400010d7983 */ /* 0x000ea40000300800 */
[----:B------:R-:W4:Y:S02]  /*37fd0*/  LDL.LU R14, [R1+0x498] ;  /* 0x00049800010e7983 */ /* 0x000f240000300800 */
[----:B------:R-:W4:Y:S01]  /*37fe0*/  LDL.LU R15, [R1+0x49c] ;  /* 0x00049c00010f7983 */ /* 0x000f220000300800 */
[----:B---3--:R-:W-:Y:S01]  /*37ff0*/  HMMA.16816.F32.BF16 R8, R16, R4, R8 ;  /* 0x000000041008723c */ /* 0x008fe20000041808 */
[----:B----4-:R-:W-:Y:S01]  /*38000*/  STL.64 [R1+0x1e08], R14 ;  /* 0x001e080e01007387 */ /* 0x010fe20000100a00 */
[----:B--2---:R0:W-:Y:S03]  /*38010*/  STL.64 [R1+0x1e00], R12 ;  /* 0x001e000c01007387 */ /* 0x0041e60000100a00 */
        /* <DEDUP_REMOVED lines=8> */
[----:B------:R-:W3:Y:S02]  /*380a0*/  LDL.LU R22, [R1+0x468] ;  /* 0x0004680001167983 */ /* 0x000ee40000300800 */
[----:B------:R-:W3:Y:S01]  /*380b0*/  LDL.LU R23, [R1+0x46c] ;  /* 0x00046c0001177983 */ /* 0x000ee20000300800 */
[----:B------:R0:W-:Y:S01]  /*380c0*/  STL [R1+0x1d74], R24 ;  /* 0x001d741801007387 */ /* 0x0001e20000100800 */
[----:B------:R1:W-:Y:S03]  /*380d0*/  STL [R1+0x1d70], R25 ;  /* 0x001d701901007387 */ /* 0x0003e60000100800 */
[----:B0-----:R-:W4:Y:S01]  /*380e0*/  LDL.LU R24, [R1+0x4b0] ;  /* 0x0004b00001187983 */ /* 0x001f220000300800 */
[----:B-1----:R-:W4:Y:S02]  /*380f0*/  LDL.LU R25, [R1+0x4b4] ;  /* 0x0004b40001197983 */ /* 0x002f240000300800 */
[----:B------:R-:W4:Y:S02]  /*38100*/  LDL.LU R26, [R1+0x4b8] ;  /* 0x0004b800011a7983 */ /* 0x000f240000300800 */
[----:B------:R-:W4:Y:S01]  /*38110*/  LDL.LU R27, [R1+0x4bc] ;  /* 0x0004bc00011b7983 */ /* 0x000f220000300800 */
[----:B------:R0:W-:Y:S01]  /*38120*/  STL [R1+0x1b40], R3 ;  /* 0x001b400301007387 */ /* 0x0001e20000100800 */
[----:B------:R1:W-:Y:S02]  /*38130*/  STL [R1+0x1b3c], R28 ;  /* 0x001b3c1c01007387 */ /* 0x0003e40000100800 */
[----:B------:R-:W-:Y:S02]  /*38140*/  STL [R1+0x1b38], R29 ;  /* 0x001b381d01007387 */ /* 0x000fe40000100800 */
[----:B------:R1:W-:Y:S01]  /*38150*/  STL.64 [R1+0x2f0], R8 ;  /* 0x0002f00801007387 */ /* 0x0003e20000100a00 */
[----:B------:R-:W-:Y:S01]  /*38160*/  STL.64 [R1+0x2f8], R10 ;  /* 0x0002f80a01007387 */ /* 0x000fe20000100a00 */
[----:B0-----:R-:W-:-:S02]  /*38170*/  IMAD.MOV.U32 R3, RZ, RZ, R5 ;  /* 0x000000ffff037224 */ /* 0x001fc400078e0005 */
[----:B-1----:R-:W-:Y:S01]  /*38180*/  IMAD.MOV.U32 R28, RZ, RZ, R4 ;  /* 0x000000ffff1c7224 */ /* 0x002fe200078e0004 */
[----:B------:R-:W2:Y:S01]  /*38190*/  LDL.LU.64 R8, [R1+0x1e38] ;  /* 0x001e380001087983 */ /* 0x000ea20000300a00 */
[----:B------:R-:W2:Y:S02]  /*381a0*/  LDL.LU.64 R6, [R1+0x1e30] ;  /* 0x001e300001067983 */ /* 0x000ea40000300a00 */
[----:B------:R-:W2:Y:S02]  /*381b0*/  LDL.LU.64 R4, [R1+0x1e28] ;  /* 0x001e280001047983 */ /* 0x000ea40000300a00 */
[----:B------:R-:W-:Y:S01]  /*381c0*/  STL [R1+0x1d78], R28 ;  /* 0x001d781c01007387 */ /* 0x000fe20000100800 */
[C---:B--2---:R-:W-:Y:S01]  /*381d0*/  HMMA.16816.F32.BF16 R4, R16.reuse, R8, R4 ;  /* 0x000000081004723c */ /* 0x044fe20000041804 */
[----:B------:R-:W-:Y:S11]  /*381e0*/  IMAD.MOV.U32 R29, RZ, RZ, R9 ;  /* 0x000000ffff1d7224 */ /* 0x000ff600078e0009 */
[----:B------:R-:W-:Y:S11]  /*381f0*/  @!UPT UIADD3 URZ, URZ, URZ, URZ ;  /* 0x0000003f3f3ff290 */ /* 0x000ff6000fffe03f */
[----:B------:R0:W-:Y:S01]  /*38200*/  STL.64 [R1+0x4c0], R4 ;  /* 0x0004c00401007387 */ /* 0x0001e20000100a00 */
[----:B------:R1:W-:Y:S03]  /*38210*/  STL.64 [R1+0x4c8], R6 ;  /* 0x0004c80601007387 */ /* 0x0003e60000100a00 */
[----:B0-----:R-:W2:Y:S01]  /*38220*/  LDL.LU.64 R4, [R1+0x1e20] ;  /* 0x001e200001047983 */ /* 0x001ea20000300a00 */
[----:B-1----:R-:W-:Y:S02]  /*38230*/  IMAD.MOV.U32 R7, RZ, RZ, R8 ;  /* 0x000000ffff077224 */ /* 0x002fe400078e0008 */
[----:B------:R-:W4:Y:S02]  /*38240*/  LDL.LU.64 R8, [R1+0x1e18] ;  /* 0x001e180001087983 */ /* 0x000f240000300a00 */
[C---:B----4-:R-:W-:Y:S01]  /*38250*/  HMMA.16816.F32.BF16 R24, R16.reuse, R8, R24 ;  /* 0x000000081018723c */ /* 0x050fe20000041818 */
[----:B------:R-:W-:Y:S11]  /*38260*/  IMAD.MOV.U32 R6, RZ, RZ, R9 ;  /* 0x000000ffff067224 */ /* 0x000ff600078e0009 */
[----:B------:R-:W-:Y:S11]  /*38270*/  @!UPT UIADD3 URZ, URZ, URZ, URZ ;  /* 0x0000003f3f3ff290 */ /* 0x000ff6000fffe03f */
[----:B------:R-:W-:Y:S01]  /*38280*/  STL.64 [R1+0x4b0], R24 ;  /* 0x0004b01801007387 */ /* 0x000fe20000100a00 */
[----:B------:R0:W-:Y:S02]  /*38290*/  STL.64 [R1+0x4b8], R26 ;  /* 0x0004b81a01007387 */ /* 0x0001e40000100a00 */
[----:B0-----:R-:W-:Y:S02]  /*382a0*/  IMAD.MOV.U32 R27, RZ, RZ, R8 ;  /* 0x000000ffff1b7224 */ /* 0x001fe400078e0008 */
[----:B------:R-:W4:Y:S02]  /*382b0*/  LDL.LU.64 R8, [R1+0x1e10] ;  /* 0x001e100001087983 */ /* 0x000f240000300a00 */
[C---:B----4-:R-:W-:Y:S01]  /*382c0*/  HMMA.16816.F32.BF16 R12, R16.reuse, R8, R12 ;  /* 0x00000008100c723c */ /* 0x050fe2000004180c */
[----:B------:R-:W-:Y:S02]  /*382d0*/  IMAD.MOV.U32 R2, RZ, RZ, R8 ;  /* 0x000000ffff027224 */ /* 0x000fe400078e0008 */
[----:B------:R-:W-:Y:S11]  /*382e0*/  IMAD.MOV.U32 R26, RZ, RZ, R9 ;  /* 0x000000ffff1a7224 */ /* 0x000ff600078e0009 */
[----:B------:R-:W-:Y:S09]  /*382f0*/  @!UPT UIADD3 URZ, URZ, URZ, URZ ;  /* 0x0000003f3f3ff290 */ /* 0x000ff2000fffe03f */
[----:B------:R-:W-:Y:S01]  /*38300*/  STL.64 [R1+0x4a0], R12 ;  /* 0x0004a00c01007387 */ /* 0x000fe20000100a00 */
[----:B------:R0:W-:Y:S03]  /*38310*/  STL.64 [R1+0x4a8], R14 ;  /* 0x0004a80e01007387 */ /* 0x0001e60000100a00 */
        /* <DEDUP_REMOVED lines=16> */
[----:B------:R0:W-:Y:S01]  /*38420*/  STL.64 [R1+0x480], R12 ;  /* 0x0004800c01007387 */ /* 0x0001e20000100a00 */
[----:B------:R-:W-:Y:S03]  /*38430*/  STL.64 [R1+0x488], R14 ;  /* 0x0004880e01007387 */ /* 0x000fe60000100a00 */
        /* <DEDUP_REMOVED lines=8> */
[----:B0-----:R-:W4:Y:S01]  /*384c0*/  LDL.LU.64 R8, [R1+0x1dc0] ;  /* 0x001dc00001087983 */ /* 0x001f220000300a00 */
[----:B-1----:R-:W-:Y:S02]  /*384d0*/  IMAD.MOV.U32 R11, RZ, RZ, R12 ;  /* 0x000000ffff0b7224 */ /* 0x002fe400078e000c */
[----:B------:R-:W-:Y:S02]  /*384e0*/  IMAD.MOV.U32 R10, RZ, RZ, R13 ;  /* 0x000000ffff0a7224 */ /* 0x000fe400078e000d */
[----:B------:R-:W2:Y:S01]  /*384f0*/  LDL.LU.64 R14, [R1+0x1db8] ;  /* 0x001db800010e7983 */ /* 0x000ea20000300a00 */
[----:B------:R-:W3:Y:S02]  /*38500*/  LDL.LU.64 R12, [R1+0x1db0] ;  /* 0x001db000010c7983 */ /* 0x000ee40000300a00 */
[C---:B---3--:R-:W-:Y:S11]  /*38510*/  HMMA.16816.F32.BF16 R20, R16.reuse, R12, R20 ;  /* 0x0000000c1014723c */ /* 0x048ff60000041814 */
[----:B------:R-:W-:Y:S11]  /*38520*/  @!UPT UIADD3 URZ, URZ, URZ, URZ ;  /* 0x0000003f3f3ff290 */ /* 0x000ff6000fffe03f */
[----:B------:R-:W-:Y:S01]  /*38530*/  @!UPT UIADD3 URZ, URZ, URZ, URZ ;  /* 0x0000003f3f3ff290 */ /* 0x000fe2000fffe03f */
[----:B------:R-:W-:Y:S01]  /*38540*/  STL.64 [R1+0x460], R20 ;  /* 0x0004601401007387 */ /* 0x000fe20000100a00 */
[----:B------:R0:W-:Y:S03]  /*38550*/  STL.64 [R1+0x468], R22 ;  /* 0x0004681601007387 */ /* 0x0001e60000100a00 */
[----:B0-----:R-:W4:Y:S01]  /*38560*/  LDL.LU.64 R22, [R1+0x1da8] ;  /* 0x001da80001167983 */ /* 0x001f220000300a00 */
[----:B------:R-:W4:Y:S02]  /*38570*/  LDL.LU.64 R20, [R1+0x1da0] ;  /* 0x001da00001147983 */ /* 0x000f240000300a00 */
[----:B--2---:R-:W-:Y:S02]  /*38580*/  STL.64 [R1+0x1c70], R14 ;  /* 0x001c700e01007387 */ /* 0x004fe40000100a00 */
[----:B------:R0:W-:Y:S02]  /*38590*/  STL.64 [R1+0x1c68], R12 ;  /* 0x001c680c01007387 */ /* 0x0001e40000100a00 */
[----:B0-----:R-:W2:Y:S04]  /*385a0*/  LDL R12, [R1+0xc0] ;  /* 0x0000c000010c7983 */ /* 0x001ea80000100800 */
[----:B------:R-:W2:Y:S01]  /*385b0*/  LDL R13, [R1+0xc4] ;  /* 0x0000c400010d7983 */ /* 0x000ea20000100800 */
[C---:B----4-:R-:W-:Y:S11]  /*385c0*/  HMMA.16816.F32.BF16 R20, R16.reuse, R8, R20 ;  /* 0x000000081014723c */ /* 0x050ff60000041814 */
[----:B------:R-:W-:Y:S11]  /*385d0*/  @!UPT UIADD3 URZ, URZ, URZ, URZ ;  /* 0x0000003f3f3ff290 */ /* 0x000ff6000fffe03f */
[----:B------:R-:W-:Y:S01]  /*385e0*/  @!UPT UIADD3 URZ, URZ, URZ, URZ ;  /* 0x0000003f3f3ff290 */ /* 0x000fe2000fffe03f */
[----:B------:R-:W-:Y:S01]  /*385f0*/  STL.64 [R1+0x450], R20 ;  /* 0x0004501401007387 */ /* 0x000fe20000100a00 */
[----:B------:R0:W-:Y:S03]  /*38600*/  STL.64 [R1+0x458], R22 ;  /* 0x0004581601007387 */ /* 0x0001e60000100a00 */
[----:B0-----:R-:W3:Y:S01]  /*38610*/  LDL.LU.64 R22, [R1+0x1d98] ;  /* 0x001d980001167983 */ /* 0x001ee20000300a00 */
[----:B------:R-:W3:Y:S02]  /*38620*/  LDL.LU.64 R20, [R1+0x1d90] ;  /* 0x001d900001147983 */ /* 0x000ee40000300a00 */
[----:B------:R-:W-:Y:S01]  /*38630*/  STL.64 [R1+0x1c78], R8 ;  /* 0x001c780801007387 */ /* 0x000fe20000100a00 */
[----:B---3--:R-:W-:Y:S01]  /*38640*/  HMMA.16816.F32.BF16 R16, R16, R4, R20 ;  /* 0x000000041010723c */ /* 0x008fe20000041814 */
[----:B------:R-:W2:Y:S01]  /*38650*/  LDL.LU.64 R22, [R1+0x1d88] ;  /* 0x001d880001167983 */ /* 0x000ea20000300a00 */
[----:B------:R-:W2:Y:S11]  /*38660*/  LDL.LU.64 R20, [R1+0x1d80] ;  /* 0x001d800001147983 */ /* 0x000eb60000300a00 */
[----:B------:R-:W-:Y:S10]  /*38670*/  @!UPT UIADD3 URZ, URZ, URZ, URZ ;  /* 0x0000003f3f3ff290 */ /* 0x000ff4000fffe03f */
[----:B------:R0:W-:Y:S01]  /*38680*/  STL.64 [R1+0x2e0], R16 ;  /* 0x0002e01001007387 */ /* 0x0001e20000100a00 */
[----:B------:R1:W-:Y:S03]  /*38690*/  STL.64 [R1+0x2e8], R18 ;  /* 0x0002e81201007387 */ /* 0x0003e60000100a00 */
[----:B0-----:R-:W2:Y:S01]  /*386a0*/  LDL.LU R16, [R1+0x440] ;  /* 0x0004400001107983 */ /* 0x001ea20000300800 */
[----:B------:R-:W2:Y:S02]  /*386b0*/  LDL.LU R17, [R1+0x444] ;  /* 0x0004440001117983 */ /* 0x000ea40000300800 */
[----:B-1----:R-:W2:Y:S02]  /*386c0*/  LDL.LU R18, [R1+0x448] ;  /* 0x0004480001127983 */ /* 0x002ea40000300800 */
[----:B------:R-:W2:Y:S01]  /*386d0*/  LDL.LU R19, [R1+0x44c] ;  /* 0x00044c0001137983 */ /* 0x000ea20000300800 */
[----:B------:R-:W-:Y:S01]  /*386e0*/  STL.64 [R1+0x1d48], R4 ;  /* 0x001d480401007387 */ /* 0x000fe20000100a00 */
[----:B--2---:R-:W-:Y:S07]  /*386f0*/  HMMA.16816.F32.BF16 R16, R20, R12, R16 ;  /* 0x0000000c1410723c */ /* 0x004fee0000041810 */
[----:B------:R-:W-:-:S02]  /*38700*/  IMAD.MOV.U32 R12, RZ, RZ, R11 ;  /* 0x000000ffff0c7224 */ /* 0x000fc400078e000b */
[----:B------:R-:W-:Y:S11]  /*38710*/  IMAD.MOV.U32 R13, RZ, RZ, R10 ;  /* 0x000000ffff0d7224 */ /* 0x000ff600078e000a */
[----:B------:R-:W-:Y:S03]  /*38720*/  @!UPT UIADD3 URZ, URZ, URZ, URZ ;  /* 0x0000003f3f3ff290 */ /* 0x000fe6000fffe03f */
[----:B------:R0:W-:Y:S01]  /*38730*/  STL.64 [R1+0x440], R16 ;  /* 0x0004401001007387 */ /* 0x0001e20000100a00 */
[----:B------:R-:W-:Y:S02]  /*38740*/  STL.64 [R1+0x448], R18 ;  /* 0x0004481201007387 */ /* 0x000fe40000100a00 */
[----:B------:R1:W-:Y:S02]  /*38750*/  STL.64 [R1+0x1c80], R12 ;  /* 0x001c800c01007387 */ /* 0x0003e40000100a00 */
[----:B------:R-:W2:Y:S01]  /*38760*/  LDL.LU R8, [R1+0x380] ;  /* 0x0003800001087983 */ /* 0x000ea20000300800 */
[----:B------:R-:W2:Y:S01]  /*38770*/  LDL.LU R9, [R1+0x384] ;  /* 0x0003840001097983 */ /* 0x000ea20000300800 */
[----:B------:R-:W3:Y:S02]  /*38780*/  LDL.LU R10, [R1+0x388] ;  /* 0x00038800010a7983 */ /* 0x000ee40000300800 */
[----:B------:R-:W3:Y:S02]  /*38790*/  LDL.LU R11, [R1+0x38c] ;  /* 0x00038c00010b7983 */ /* 0x000ee40000300800 */
[----:B0-----:R-:W-:-:S02]  /*387a0*/  IMAD.MOV.U32 R16, RZ, RZ, R28 ;  /* 0x000000ffff107224 */ /* 0x001fc400078e001c */
[----:B------:R-:W-:Y:S01]  /*387b0*/  IMAD.MOV.U32 R17, RZ, RZ, R24 ;  /* 0x000000ffff117224 */ /* 0x000fe200078e0018 */
[----:B------:R-:W4:Y:S01]  /*387c0*/  LDL.LU R28, [R1+0x1d78] ;  /* 0x001d7800011c7983 */ /* 0x000f220000300800 */
[----:B------:R-:W4:Y:S02]  /*387d0*/  LDL.LU R24, [R1+0x1d74] ;  /* 0x001d740001187983 */ /* 0x000f240000300800 */
[----:B-1----:R-:W-:Y:S01]  /*387e0*/  IMAD.MOV.U32 R12, RZ, RZ, R25 ;  /* 0x000000ffff0c7224 */ /* 0x002fe200078e0019 */
[----:B------:R0:W-:Y:S01]  /*387f0*/  STL.64 [R1+0x1ca0], R16 ;  /* 0x001ca01001007387 */ /* 0x0001e20000100a00 */
[----:B------:R-:W-:Y:S02]  /*38800*/  IMAD.MOV.U32 R13, RZ, RZ, R0 ;  /* 0x000000ffff0d7224 */ /* 0x000fe400078e0000 */
[----:B0-----:R-:W-:Y:S02]  /*38810*/  IMAD.MOV.U32 R16, RZ, RZ, R2 ;  /* 0x000000ffff107224 */ /* 0x001fe400078e0002 */
[----:B------:R-:W-:Y:S01]  /*38820*/  IMAD.MOV.U32 R17, RZ, RZ, R26 ;  /* 0x000000ffff117224 */ /* 0x000fe200078e001a */
[----:B---3--:R-:W-:Y:S01]  /*38830*/  STL.64 [R1+0x1c90], R10 ;  /* 0x001c900a01007387 */ /* 0x008fe20000100a00 */
[----:B--2---:R-:W-:Y:S02]  /*38840*/  STL.64 [R1+0x1c88], R8 ;  /* 0x001c880801007387 */ /* 0x004fe40000100a00 */
[----:B------:R-:W2:Y:S02]  /*38850*/  LDL.LU R25, [R1+0x1d70] ;  /* 0x001d700001197983 */ /* 0x000ea40000300800 */
[----:B------:R-:W3:Y:S01]  /*38860*/  LDL.LU R0, [R1+0x1d6c] ;  /* 0x001d6c0001007983 */ /* 0x000ee20000300800 */
[----:B------:R-:W2:Y:S01]  /*38870*/  LDL.LU R2, [R1+0x1d68] ;  /* 0x001d680001027983 */ /* 0x000ea20000300800 */
[----:B------:R-:W2:Y:S02]  /*38880*/  LDL.LU R26, [R1+0x1d64] ;  /* 0x001d6400011a7983 */ /* 0x000ea40000300800 */
[----:B------:R-:W-:Y:S02]  /*38890*/  STL.64 [R1+0x1cb8], R16 ;  /* 0x001cb81001007387 */ /* 0x000fe40000100a00 */
[----:B------:R0:W-:Y:S02]  /*388a0*/  STL.64 [R1+0x1c98], R12 ;  /* 0x001c980c01007387 */ /* 0x0001e40000100a00 */
        /* <DEDUP_REMOVED lines=17> */
[----:B------:R-:W3:Y:S04]  /*389c0*/  LDL.LU R7, [R1+0x1d58] ;  /* 0x001d580001077983 */ /* 0x000ee80000300800 */
[----:B------:R-:W-:Y:S04]  /*389d0*/  STL.64 [R1+0x1ce8], R16 ;  /* 0x001ce81001007387 */ /* 0x000fe80000100a00 */
[----:B--2---:R-:W-:Y:S01]  /*389e0*/  STL.64 [R1+0x1cc8], R14 ;  /* 0x001cc80e01007387 */ /* 0x004fe20000100a00 */
[----:B------:R0:W-:Y:S03]  /*389f0*/  STL.64 [R1+0x1cc0], R12 ;  /* 0x001cc00c01007387 */ /* 0x0001e60000100a00 */
[----:B0-----:R-:W2:Y:S01]  /*38a00*/  LDL.LU R12, [R1+0x3c0] ;  /* 0x0003c000010c7983 */ /* 0x001ea20000300800 */
[----:B------:R-:W2:Y:S02]  /*38a10*/  LDL.LU R13, [R1+0x3c4] ;  /* 0x0003c400010d7983 */ /* 0x000ea40000300800 */
[----:B------:R-:W2:Y:S02]  /*38a20*/  LDL.LU R14, [R1+0x3c8] ;  /* 0x0003c800010e7983 */ /* 0x000ea40000300800 */
[----:B------:R-:W2:Y:S02]  /*38a30*/  LDL.LU R15, [R1+0x3cc] ;  /* 0x0003cc00010f7983 */ /* 0x000ea40000300800 */
[----:B----4-:R-:W-:-:S02]  /*38a40*/  IMAD.MOV.U32 R16, RZ, RZ, R28 ;  /* 0x000000ffff107224 */ /* 0x010fc400078e001c */
[----:B------:R-:W-:-:S05]  /*38a50*/  IMAD.MOV.U32 R17, RZ, RZ, R3 ;  /* 0x000000ffff117224 */ /* 0x000fca00078e0003 */
[----:B------:R0:W-:Y:S02]  /*38a60*/  STL.64 [R1+0x1d00], R16 ;  /* 0x001d001001007387 */ /* 0x0001e40000100a00 */
[----:B0-----:R-:W-:Y:S02]  /*38a70*/  IMAD.MOV.U32 R16, RZ, RZ, R25 ;  /* 0x000000ffff107224 */ /* 0x001fe400078e0019 */
[----:B------:R-:W-:Y:S02]  /*38a80*/  IMAD.MOV.U32 R17, RZ, RZ, R24 ;  /* 0x000000ffff117224 */ /* 0x000fe400078e0018 */
[----:B---3--:R-:W-:Y:S02]  /*38a90*/  IMAD.MOV.U32 R24, RZ, RZ, R27 ;  /* 0x000000ffff187224 */ /* 0x008fe400078e001b */
[----:B------:R-:W-:Y:S01]  /*38aa0*/  IMAD.MOV.U32 R25, RZ, RZ, R26 ;  /* 0x000000ffff197224 */ /* 0x000fe200078e001a */
[----:B--2---:R-:W-:Y:S01]  /*38ab0*/  STL.64 [R1+0x1ce0], R14 ;  /* 0x001ce00e01007387 */ /* 0x004fe20000100a00 */
[----:B------:R0:W-:Y:S03]  /*38ac0*/  STL.64 [R1+0x1cd8], R12 ;  /* 0x001cd80c01007387 */ /* 0x0001e60000100a00 */
[----:B0-----:R-:W2:Y:S01]  /*38ad0*/  LDL.LU R12, [R1+0x3d0] ;  /* 0x0003d000010c7983 */ /* 0x001ea20000300800 */
[----:B------:R-:W2:Y:S02]  /*38ae0*/  LDL.LU R13, [R1+0x3d4] ;  /* 0x0003d400010d7983 */ /* 0x000ea40000300800 */
[----:B------:R-:W3:Y:S02]  /*38af0*/  LDL.LU R14, [R1+0x3d8] ;  /* 0x0003d800010e7983 */ /* 0x000ee40000300800 */
[----:B------:R-:W3:Y:S01]  /*38b00*/  LDL.LU R15, [R1+0x3dc] ;  /* 0x0003dc00010f7983 */ /* 0x000ee20000300800 */
[----:B------:R0:W-:Y:S04]  /*38b10*/  STL.64 [R1+0x1d50], R24 ;  /* 0x001d501801007387 */ /* 0x0001e80000100a00 */
[----:B0-----:R-:W4:Y:S01]  /*38b20*/  LDL.LU R24, [R1+0x430] ;  /* 0x0004300001187983 */ /* 0x001f220000300800 */
[----:B------:R-:W4:Y:S02]  /*38b30*/  LDL.LU R25, [R1+0x434] ;  /* 0x0004340001197983 */ /* 0x000f240000300800 */
[----:B------:R-:W4:Y:S02]  /*38b40*/  LDL.LU R26, [R1+0x438] ;  /* 0x00043800011a7983 */ /* 0x000f240000300800 */
[----:B------:R-:W4:Y:S01]  /*38b50*/  LDL.LU R27, [R1+0x43c] ;  /* 0x00043c00011b7983 */ /* 0x000f220000300800 */
[----:B------:R0:W-:Y:S04]  /*38b60*/  STL.64 [R1+0x1d18], R16 ;  /* 0x001d181001007387 */ /* 0x0001e80000100a00 */
        /* <DEDUP_REMOVED lines=23> */
[----:B------:R-:W-:-:S07]  /*38ce0*/  IMAD.MOV.U32 R5, RZ, RZ, R6 ;  /* 0x000000ffff057224 */ /* 0x000fce00078e0006 */
[----:B----4-:R-:W-:Y:S01]  /*38cf0*/  HMMA.16816.F32.BF16 R4, R20, R4, R24 ;  /* 0x000000041404723c */ /* 0x010fe20000041818 */
[----:B--2---:R-:W-:Y:S01]  /*38d00*/  STL.64 [R1+0x1d10], R14 ;  /* 0x001d100e01007387 */ /* 0x004fe20000100a00 */
[----:B---3--:R0:W-:Y:S03]  /*38d10*/  STL.64 [R1+0x1d08], R12 ;  /* 0x001d080c01007387 */ /* 0x0081e60000100a00 */
[----:B0-----:R-:W2:Y:S01]  /*38d20*/  LDL.LU R12, [R1+0x3f0] ;  /* 0x0003f000010c7983 */ /* 0x001ea20000300800 */
[----:B------:R-:W2:Y:S02]  /*38d30*/  LDL.LU R13, [R1+0x3f4] ;  /* 0x0003f400010d7983 */ /* 0x000ea40000300800 */
[----:B------:R-:W2:Y:S02]  /*38d40*/  LDL.LU R14, [R1+0x3f8] ;  /* 0x0003f800010e7983 */ /* 0x000ea40000300800 */
[----:B------:R-:W2:Y:S01]  /*38d50*/  LDL.LU R15, [R1+0x3fc] ;  /* 0x0003fc00010f7983 */ /* 0x000ea20000300800 */
[----:B------:R-:W3:Y:S01]  /*38d60*/  LDL.LU R8, [R1+0x390] ;  /* 0x0003900001087983 */ /* 0x000ee20000300800 */
[----:B------:R-:W3:Y:S02]  /*38d70*/  LDL.LU R9, [R1+0x394] ;  /* 0x0003940001097983 */ /* 0x000ee40000300800 */
[----:B------:R-:W3:Y:S02]  /*38d80*/  LDL.LU R10, [R1+0x398] ;  /* 0x00039800010a7983 */ /* 0x000ee40000300800 */
[----:B------:R-:W3:Y:S01]  /*38d90*/  LDL.LU R11, [R1+0x39c] ;  /* 0x00039c00010b7983 */ /* 0x000ee20000300800 */
[----:B------:R-:W4:Y:S06]  /*38da0*/  LDL.LU.64 R24, [R1+0x1d50] ;  /* 0x001d500001187983 */ /* 0x000f2c0000300a00 */
[----:B------:R-:W-:Y:S02]  /*38db0*/  STL [R1+0x434], R5 ;  /* 0x0004340501007387 */ /* 0x000fe40000100800 */
[----:B------:R0:W-:Y:S02]  /*38dc0*/  STL.64 [R1+0x438], R6 ;  /* 0x0004380601007387 */ /* 0x0001e40000100a00 */
[----:B0-----:R-:W-:-:S02]  /*38dd0*/  IMAD.MOV.U32 R7, RZ, RZ, R4 ;  /* 0x000000ffff077224 */ /* 0x001fc400078e0004 */
[----:B------:R-:W2:Y:S03]  /*38de0*/  LDL.LU.64 R4, [R1+0x1d48] ;  /* 0x001d480001047983 */ /* 0x000ea60000300a00 */
[----:B------:R-:W-:Y:S01]  /*38df0*/  STL [R1+0x18f0], R7 ;  /* 0x0018f00701007387 */ /* 0x000fe20000100800 */
[C---:B----4-:R-:W-:Y:S01]  /*38e00*/  HMMA.16816.F32.BF16 R24, R20.reuse, R24, R16 ;  /* 0x000000181418723c */ /* 0x050fe20000041810 */
[----:B------:R-:W4:Y:S01]  /*38e10*/  LDL.LU.64 R18, [R1+0x1d40] ;  /* 0x001d400001127983 */ /* 0x000f220000300a00 */
[----:B------:R-:W4:Y:S11]  /*38e20*/  LDL.LU.64 R16, [R1+0x1d38] ;  /* 0x001d380001107983 */ /* 0x000f360000300a00 */
[----:B------:R-:W-:Y:S10]  /*38e30*/  @!UPT UIADD3 URZ, URZ, URZ, URZ ;  /* 0x0000003f3f3ff290 */ /* 0x000ff4000fffe03f */
[----:B------:R0:W-:Y:S01]  /*38e40*/  STL.64 [R1+0x420], R24 ;  /* 0x0004201801007387 */ /* 0x0001e20000100a00 */
[----:B------:R-:W-:Y:S03]  /*38e50*/  STL.64 [R1+0x428], R26 ;  /* 0x0004281a01007387 */ /* 0x000fe60000100a00 */
[----:B0-----:R-:W4:Y:S02]  /*38e60*/  LDL.LU.64 R24, [R1+0x1d30] ;  /* 0x001d300001187983 */ /* 0x001f240000300a00 */
[----:B----4-:R-:W-:Y:S11]  /*38e70*/  HMMA.16816.F32.BF16 R16, R20, R24, R16 ;  /* 0x000000181410723c */ /* 0x010ff60000041810 */
[----:B------:R-:W-:Y:S11]  /*38e80*/  @!UPT UIADD3 URZ, URZ, URZ, URZ ;  /* 0x0000003f3f3ff290 */ /* 0x000ff6000fffe03f */
[----:B------:R-:W-:Y:S01]  /*38e90*/  @!UPT UIADD3 URZ, URZ, URZ, URZ ;  /* 0x0000003f3f3ff290 */ /* 0x000fe2000fffe03f */
[----:B------:R-:W-:Y:S01]  /*38ea0*/  STL [R1+0x414], R17 ;  /* 0x0004141101007387 */ /* 0x000fe20000100800 */
[----:B------:R0:W-:Y:S02]  /*38eb0*/  STL [R1+0x418], R18 ;  /* 0x0004181201007387 */ /* 0x0001e40000100800 */
[----:B------:R-:W-:Y:S02]  /*38ec0*/  IMAD.MOV.U32 R6, RZ, RZ, R19 ;  /* 0x000000ffff067224 */ /* 0x000fe400078e0013 */
[----:B------:R-:W-:Y:S01]  /*38ed0*/  IMAD.MOV.U32 R7, RZ, RZ, R16 ;  /* 0x000000ffff077224 */ /* 0x000fe200078e0010 */
[----:B0-----:R-:W4:Y:S01]  /*38ee0*/  LDL.LU.64 R18, [R1+0x1d28] ;  /* 0x001d280001127983 */ /* 0x001f220000300a00 */
[----:B------:R-:W4:Y:S02]  /*38ef0*/  LDL.LU.64 R16, [R1+0x1d20] ;  /* 0x001d200001107983 */ /* 0x000f240000300a00 */
[----:B------:R0:W-:Y:S02]  /*38f00*/  STL.64 [R1+0x1c58], R24 ;  /* 0x001c581801007387 */ /* 0x0001e40000100a00 */
[----:B0-----:R-:W3:Y:S01]  /*38f10*/  LDL.LU R24, [R1+0x370] ;  /* 0x0003700001187983 */ /* 0x001ee20000300800 */
[----:B------:R-:W3:Y:S02]  /*38f20*/  LDL.LU R25, [R1+0x374] ;  /* 0x0003740001197983 */ /* 0x000ee40000300800 */
[----:B------:R-:W3:Y:S02]  /*38f30*/  LDL.LU R26, [R1+0x378] ;  /* 0x00037800011a7983 */ /* 0x000ee40000300800 */
[----:B------:R-:W3:Y:S01]  /*38f40*/  LDL.LU R27, [R1+0x37c] ;  /* 0x00037c00011b7983 */ /* 0x000ee20000300800 */
[----:B------:R-:W-:Y:S01]  /*38f50*/  STL [R1+0x1b48], R6 ;  /* 0x001b480601007387 */ /* 0x000fe20000100800 */
[----:B------:R-:W-:Y:S02]  /*38f60*/  STL [R1+0x1b44], R7 ;  /* 0x001b440701007387 */ /* 0x000fe40000100800 */
[----:B--2---:R0:W-:Y:S02]  /*38f70*/  STL.64 [R1+0x1c60], R4 ;  /* 0x001c600401007387 */ /* 0x0041e40000100a00 */
[----:B0-----:R-:W-:-:S02]  /*38f80*/  IMAD.MOV.U32 R4, RZ, RZ, R2 ;  /* 0x000000ffff047224 */ /* 0x001fc400078e0002 */
[----:B------:R-:W-:-:S07]  /*38f90*/  IMAD.MOV.U32 R5, RZ, RZ, R0 ;  /* 0x000000ffff057224 */ /* 0x000fce00078e0000 */
[C---:B----4-:R-:W-:Y:S01]  /*38fa0*/  HMMA.16816.F32.BF16 R4, R20.reuse, R4, R16 ;  /* 0x000000041404723c */ /* 0x050fe20000041810 */
[----:B------:R-:W2:Y:S11]  /*38fb0*/  LDL.LU.64 R16, [R1+0x1d18] ;  /* 0x001d180001107983 */ /* 0x000eb60000300a00 */
[----:B------:R-:W-:Y:S11]  /*38fc0*/  @!UPT UIADD3 URZ, URZ, URZ, URZ ;  /* 0x0000003f3f3ff290 */ /* 0x000ff6000fffe03f */
[----:B------:R0:W-:Y:S01]  /*38fd0*/  STL.64 [R1+0x400], R4 ;  /* 0x0004000401007387 */ /* 0x0001e20000100a00 */
[----:B------:R1:W-:Y:S03]  /*38fe0*/  STL.64 [R1+0x408], R6 ;  /* 0x0004080601007387 */ /* 0x0003e60000100a00 */
[----:B0-----:R-:W4:Y:S01]  /*38ff0*/  LDL.LU R4, [R1+0x360] ;  /* 0x0003600001047983 */ /* 0x001f220000300800 */
[----:B------:R-:W4:Y:S02]  /*39000*/  LDL.LU R5, [R1+0x364] ;  /* 0x0003640001057983 */ /* 0x000f240000300800 */
[----:B-1----:R-:W4:Y:S02]  /*39010*/  LDL.LU R6, [R1+0x368] ;  /* 0x0003680001067983 */ /* 0x002f240000300800 */
[----:B------:R-:W4:Y:S01]  /*39020*/  LDL.LU R7, [R1+0x36c] ;  /* 0x00036c0001077983 */ /* 0x000f220000300800 */
        /* <DEDUP_REMOVED lines=43> */
[----:B------:R-:W2:Y:S01]  /*392e0*/  LDL.LU R19, [R1+0x2dc] ;  /* 0x0002dc0001137983 */ /* 0x000ea20000300800 */
[C---:B---3--:R-:W-:Y:S01]  /*392f0*/  HMMA.16816.F32.BF16 R12, R20.reuse, R12, R8 ;  /* 0x0000000c140c723c */ /* 0x048fe20000041808 */
[----:B------:R-:W3:Y:S01]  /*39300*/  LDL.LU.64 R10, [R1+0x1c90] ;  /* 0x001c9000010a7983 */ /* 0x000ee20000300a00 */
[----:B------:R-:W3:Y:S11]  /*39310*/  LDL.LU.64 R8, [R1+0x1c88] ;  /* 0x001c880001087983 */ /* 0x000ef60000300a00 */
[----:B------:R-:W-:Y:S10]  /*39320*/  @!UPT UIADD3 URZ, URZ, URZ, URZ ;  /* 0x0000003f3f3ff290 */ /* 0x000ff4000fffe03f */
[----:B------:R0:W-:Y:S01]  /*39330*/  STL.64 [R1+0x390], R12 ;  /* 0x0003900c01007387 */ /* 0x0001e20000100a00 */
[----:B------:R3:W-:Y:S03]  /*39340*/  STL.64 [R1+0x398], R14 ;  /* 0x0003980e01007387 */ /* 0x0007e60000100a00 */
[----:B0-----:R-:W3:Y:S02]  /*39350*/  LDL.LU.64 R12, [R1+0x1c80] ;  /* 0x001c8000010c7983 */ /* 0x001ee40000300a00 */
[C---:B---3--:R-:W-:Y:S02]  /*39360*/  HMMA.16816.F32.BF16 R12, R20.reuse, R12, R8 ;  /* 0x0000000c140c723c */ /* 0x048fe40000041808 */
[----:B------:R-:W4:Y:S11]  /*39370*/  LDL.LU.64 R8, [R1+0x1c78] ;  /* 0x001c780001087983 */ /* 0x000f360000300a00 */
[----:B------:R-:W-:Y:S10]  /*39380*/  @!UPT UIADD3 URZ, URZ, URZ, URZ ;  /* 0x0000003f3f3ff290 */ /* 0x000ff4000fffe03f */
[----:B------:R-:W-:Y:S01]  /*39390*/  STL.64 [R1+0x380], R12 ;  /* 0x0003800c01007387 */ /* 0x000fe20000100a00 */
[----:B------:R0:W-:Y:S03]  /*393a0*/  STL.64 [R1+0x388], R14 ;  /* 0x0003880e01007387 */ /* 0x0001e60000100a00 */
[----:B0-----:R-:W3:Y:S01]  /*393b0*/  LDL.LU.64 R14, [R1+0x1c70] ;  /* 0x001c7000010e7983 */ /* 0x001ee20000300a00 */
[----:B------:R-:W2:Y:S02]  /*393c0*/  LDL.LU.64 R12, [R1+0x1c68] ;  /* 0x001c6800010c7983 */ /* 0x000ea40000300a00 */
[C---:B--2---:R-:W-:Y:S01]  /*393d0*/  HMMA.16816.F32.BF16 R24, R20.reuse, R12, R24 ;  /* 0x0000000c1418723c */ /* 0x044fe20000041818 */
[----:B---3--:R-:W-:Y:S01]  /*393e0*/  STL.64 [R1+0x1b88], R14 ;  /* 0x001b880e01007387 */ /* 0x008fe20000100a00 */
[----:B------:R0:W-:Y:S11]  /*393f0*/  STL.64 [R1+0x1b80], R12 ;  /* 0x001b800c01007387 */ /* 0x0001f60000100a00 */
[----:B------:R-:W-:Y:S10]  /*39400*/  @!UPT UIADD3 URZ, URZ, URZ, URZ ;  /* 0x0000003f3f3ff290 */ /* 0x000ff4000fffe03f */
[----:B------:R1:W-:Y:S01]  /*39410*/  STL.64 [R1+0x370], R24 ;  /* 0x0003701801007387 */ /* 0x0003e20000100a00 */
[----:B------:R2:W-:Y:S02]  /*39420*/  STL.64 [R1+0x378], R26 ;  /* 0x0003781a01007387 */ /* 0x0005e40000100a00 */
[----:B0-----:R-:W3:Y:S02]  /*39430*/  LDL.LU R12, [R1+0x290] ;  /* 0x00029000010c7983 */ /* 0x001ee40000300800 */
[----:B------:R-:W3:Y:S01]  /*39440*/  LDL.LU R13, [R1+0x294] ;  /* 0x00029400010d7983 */ /* 0x000ee20000300800 */
[----:B------:R-:W3:Y:S01]  /*39450*/  LDL.LU R14, [R1+0x298] ;  /* 0x00029800010e7983 */ /* 0x000ee20000300800 */
[----:B------:R-:W3:Y:S03]  /*39460*/  LDL.LU R15, [R1+0x29c] ;  /* 0x00029c00010f7983 */ /* 0x000ee60000300800 */
[----:B-1----:R-:W4:Y:S01]  /*39470*/  LDL.LU R24, [R1+0x2c0] ;  /* 0x0002c00001187983 */ /* 0x002f220000300800 */
[----:B------:R-:W4:Y:S02]  /*39480*/  LDL.LU R25, [R1+0x2c4] ;  /* 0x0002c40001197983 */ /* 0x000f240000300800 */
[----:B--2---:R-:W2:Y:S02]  /*39490*/  LDL.LU R26, [R1+0x2c8] ;  /* 0x0002c800011a7983 */ /* 0x004ea40000300800 */
[----:B------:R-:W2:Y:S01]  /*394a0*/  LDL.LU R27, [R1+0x2cc] ;  /* 0x0002cc00011b7983 */ /* 0x000ea20000300800 */
[----:B---3--:R-:W-:Y:S01]  /*394b0*/  STL.64 [R1+0x1c38], R14 ;  /* 0x001c380e01007387 */ /* 0x008fe20000100a00 */
[----:B------:R0:W-:Y:S03]  /*394c0*/  STL.64 [R1+0x1c30], R12 ;  /* 0x001c300c01007387 */ /* 0x0001e60000100a00 */
[----:B0-----:R-:W3:Y:S01]  /*394d0*/  LDL.LU.64 R12, [R1+0xa0] ;  /* 0x0000a000010c7983 */ /* 0x001ee20000300a00 */
[----:B----4-:R-:W-:Y:S03]  /*394e0*/  HMMA.16816.F32.BF16 R4, R20, R8, R4 ;  /* 0x000000081404723c */ /* 0x010fe60000041804 */
[----:B---3--:R0:W-:Y:S04]  /*394f0*/  STL.64 [R1+0x1c48], R12 ;  /* 0x001c480c01007387 */ /* 0x0081e80000100a00 */
[----:B0-----:R-:W3:Y:S04]  /*39500*/  LDL.LU.64 R12, [R1+0xb0] ;  /* 0x0000b000010c7983 */ /* 0x001ee80000300a00 */
[----:B------:R-:W0:Y:S04]  /*39510*/  S2R R2, SR_TID.X ;  /* 0x0000000000027919 */ /* 0x000e280000002100 */
[----:B---3--:R1:W-:Y:S04]  /*39520*/  STL.64 [R1+0x1c50], R12 ;  /* 0x001c500c01007387 */ /* 0x0083e80000100a00 */
[----:B-1----:R-:W2:Y:S04]  /*39530*/  LDL.LU.64 R12, [R1+0xc0] ;  /* 0x0000c000010c7983 */ /* 0x002ea80000300a00 */
[----:B------:R1:W-:Y:S02]  /*39540*/  STL.64 [R1+0x360], R4 ;  /* 0x0003600401007387 */ /* 0x0003e40000100a00 */
[----:B------:R-:W-:Y:S01]  /*39550*/  STL.64 [R1+0x368], R6 ;  /* 0x0003680601007387 */ /* 0x000fe20000100a00 */
[----:B-1----:R-:W3:Y:S01]  /*39560*/  LDL.LU.64 R4, [R1+0x1c60] ;  /* 0x001c600001047983 */ /* 0x002ee20000300a00 */
[----:B------:R-:W-:Y:S02]  /*39570*/  STL [R1+0x1b6c], R8 ;  /* 0x001b6c0801007387 */ /* 0x000fe40000100800 */
[----:B------:R1:W-:Y:S02]  /*39580*/  STL [R1+0x1b68], R9 ;  /* 0x001b680901007387 */ /* 0x0003e40000100800 */
[----:B-1----:R-:W4:Y:S01]  /*39590*/  LDL.LU.64 R8, [R1+0x80] ;  /* 0x0000800001087983 */ /* 0x002f220000300a00 */
[C---:B0-----:R-:W-:Y:S01]  /*395a0*/  LOP3.LUT R0, R2.reuse, 0x7, RZ, 0xc0, !PT ;  /* 0x0000000702007812 */ /* 0x041fe200078ec0ff */
[----:B------:R-:W-:-:S04]  /*395b0*/  IMAD.SHL.U32 R28, R2, 0x2, RZ ;  /* 0x00000002021c7824 */ /* 0x000fc800078e00ff */
[----:B------:R-:W-:Y:S02]  /*395c0*/  IMAD R0, R0, 0x90, RZ ;  /* 0x0000009000007824 */ /* 0x000fe400078e02ff */
[----:B------:R-:W-:-:S03]  /*395d0*/  IMAD.SHL.U32 R3, R2, 0x40, RZ ;  /* 0x0000004002037824 */ /* 0x000fc600078e00ff */
[C-C-:B------:R-:W-:Y:S01]  /*395e0*/  LOP3.LUT R2, R0.reuse, 0x10, R28.reuse, 0x78, !PT ;  /* 0x0000001000027812 */ /* 0x140fe200078e781c */
[----:B------:R-:W-:-:S04]  /*395f0*/  LOP3.LUT R0, R0, 0x10, R28, 0x78, !PT ;  /* 0x0000001000007812 */ /* 0x000fc800078e781c */
[----:B------:R-:W-:-:S04]  /*39600*/  LOP3.LUT R0, R0, 0x400, R3, 0xf8, !PT ;  /* 0x0000040000007812 */ /* 0x000fc800078ef803 */
[----:B------:R-:W-:Y:S02]  /*39610*/  LOP3.LUT R0, R0, 0x40, RZ, 0x3c, !PT ;  /* 0x0000004000007812 */ /* 0x000fe400078e3cff */
[----:B------:R-:W-:-:S04]  /*39620*/  LOP3.LUT R2, R2, 0x400, R3, 0xf8, !PT ;  /* 0x0000040002027812 */ /* 0x000fc800078ef803 */
[----:B------:R-:W-:Y:S01]  /*39630*/  LOP3.LUT R2, R2, 0x60, RZ, 0x3c, !PT ;  /* 0x0000006002027812 */ /* 0x000fe200078e3cff */
[----:B---3--:R-:W-:Y:S01]  /*39640*/  HMMA.16816.F32.BF16 R16, R20, R4, R16 ;  /* 0x000000041410723c */ /* 0x008fe20000041810 */
[----:B------:R-:W2:Y:S04]  /*39650*/  LDSM.16.MT88.4 R20, [R0+0x9000] ;  /* 0x009000000014783b */ /* 0x000ea80000004200 */
[----:B----4-:R0:W-:Y:S04]  /*39660*/  STL.64 [R1+0x1c40], R8 ;  /* 0x001c400801007387 */ /* 0x0101e80000100a00 */
[----:B0-----:R-:W3:Y:S01]  /*39670*/  LDL.LU R8, [R1+0x2a0] ;  /* 0x0002a00001087983 */ /* 0x001ee20000300800 */
[----:B------:R-:W3:Y:S02]  /*39680*/  LDL.LU R9, [R1+0x2a4] ;  /* 0x0002a40001097983 */ /* 0x000ee40000300800 */
[----:B------:R-:W3:Y:S02]  /*39690*/  LDL.LU R10, [R1+0x2a8] ;  /* 0x0002a800010a7983 */ /* 0x000ee40000300800 */
[----:B------:R-:W3:Y:S09]  /*396a0*/  LDL.LU R11, [R1+0x2ac] ;  /* 0x0002ac00010b7983 */ /* 0x000ef20000300800 */
[----:B------:R-:W-:Y:S01]  /*396b0*/  STL.64 [R1+0x2d0], R16 ;  /* 0x0002d01001007387 */ /* 0x000fe20000100a00 */
[----:B------:R-:W-:Y:S02]  /*396c0*/  STL.64 [R1+0x2d8], R18 ;  /* 0x0002d81201007387 */ /* 0x000fe40000100a00 */
[----:B------:R-:W0:Y:S01]  /*396d0*/  LDSM.16.MT88.4 R16, [R2+0x9000] ;  /* 0x009000000210783b */ /* 0x000e220000004200 */
[----:B--2---:R-:W-:Y:S01]  /*396e0*/  HMMA.16816.F32.BF16 R24, R20, R12, R24 ;  /* 0x0000000c1418723c */ /* 0x004fe20000041818 */
[----:B------:R1:W-:Y:S02]  /*396f0*/  STL [R1+0x1b50], R4 ;  /* 0x001b500401007387 */ /* 0x0003e40000100800 */
[----:B------:R2:W-:Y:S02]  /*39700*/  STL [R1+0x1b4c], R5 ;  /* 0x001b4c0501007387 */ /* 0x0005e40000100800 */
[----:B-1----:R-:W4:Y:S01]  /*39710*/  LDL.LU R4, [R1+0x280] ;  /* 0x0002800001047983 */ /* 0x002f220000300800 */
[----:B--2---:R-:W4:Y:S02]  /*39720*/  LDL.LU R5, [R1+0x284] ;  /* 0x0002840001057983 */ /* 0x004f240000300800 */
[----:B------:R-:W4:Y:S02]  /*39730*/  LDL.LU R6, [R1+0x288] ;  /* 0x0002880001067983 */ /* 0x000f240000300800 */
[----:B------:R-:W4:Y:S01]  /*39740*/  LDL.LU R7, [R1+0x28c] ;  /* 0x00028c0001077983 */ /* 0x000f220000300800 */
[----:B0-----:R-:W-:Y:S01]  /*39750*/  STL.64 [R1+0x1b28], R18 ;  /* 0x001b281201007387 */ /* 0x001fe20000100a00 */
[----:B------:R0:W-:Y:S03]  /*39760*/  STL.64 [R1+0x1b20], R16 ;  /* 0x001b201001007387 */ /* 0x0001e60000100a00 */
[----:B0-----:R-:W2:Y:S01]  /*39770*/  LDL.LU R16, [R1+0x2b0] ;  /* 0x0002b00001107983 */ /* 0x001ea20000300800 */
[----:B------:R-:W2:Y:S02]  /*39780*/  LDL.LU R17, [R1+0x2b4] ;  /* 0x0002b40001117983 */ /* 0x000ea40000300800 */
[----:B------:R-:W2:Y:S02]  /*39790*/  LDL.LU R18, [R1+0x2b8] ;  /* 0x0002b80001127983 */ /* 0x000ea40000300800 */
[----:B------:R-:W2:Y:S03]  /*397a0*/  LDL.LU R19, [R1+0x2bc] ;  /* 0x0002bc0001137983 */ /* 0x000ea60000300800 */
[----:B------:R0:W-:Y:S01]  /*397b0*/  STL.64 [R1+0x2c0], R24 ;  /* 0x0002c01801007387 */ /* 0x0001e20000100a00 */
[----:B------:R1:W-:Y:S03]  /*397c0*/  STL.64 [R1+0x2c8], R26 ;  /* 0x0002c81a01007387 */ /* 0x0003e60000100a00 */
[----:B0-----:R-:W2:Y:S01]  /*397d0*/  LDL.LU.64 R24, [R1+0x1c58] ;  /* 0x001c580001187983 */ /* 0x001ea20000300a00 */
[----:B-1----:R-:W-:-:S02]  /*397e0*/  IMAD.MOV.U32 R27, RZ, RZ, R12 ;  /* 0x000000ffff1b7224 */ /* 0x002fc400078e000c */
[----:B------:R-:W-:Y:S02]  /*397f0*/  IMAD.MOV.U32 R26, RZ, RZ, R13 ;  /* 0x000000ffff1a7224 */ /* 0x000fe400078e000d */
[----:B------:R-:W2:Y:S03]  /*39800*/  LDL.LU.64 R12, [R1+0x1c50] ;  /* 0x001c5000010c7983 */ /* 0x000ea60000300a00 */
[----:B------:R-:W-:Y:S02]  /*39810*/  STL [R1+0x1b58], R26 ;  /* 0x001b581a01007387 */ /* 0x000fe40000100800 */
[----:B------:R-:W-:Y:S01]  /*39820*/  STL [R1+0x1b54], R27 ;  /* 0x001b541b01007387 */ /* 0x000fe20000100800 */
[C---:B--2---:R-:W-:Y:S11]  /*39830*/  HMMA.16816.F32.BF16 R16, R20.reuse, R12, R16 ;  /* 0x0000000c1410723c */ /* 0x044ff60000041810 */
[----:B------:R-:W-:Y:S11]  /*39840*/  @!UPT UIADD3 URZ, URZ, URZ, URZ ;  /* 0x0000003f3f3ff290 */ /* 0x000ff6000fffe03f */
[----:B------:R-:W-:Y:S01]  /*39850*/  @!UPT UIADD3 URZ, URZ, URZ, URZ ;  /* 0x0000003f3f3ff290 */ /* 0x000fe2000fffe03f */
[----:B------:R0:W-:Y:S01]  /*39860*/  STL.64 [R1+0x2b0], R16 ;  /* 0x0002b01001007387 */ /* 0x0001e20000100a00 */
[----:B------:R1:W-:Y:S02]  /*39870*/  STL.64 [R1+0x2b8], R18 ;  /* 0x0002b81201007387 */ /* 0x0003e40000100a00 */
[----:B0-----:R-:W-:Y:S02]  /*39880*/  IMAD.MOV.U32 R17, RZ, RZ, R12 ;  /* 0x000000ffff117224 */ /* 0x001fe400078e000c */
[----:B------:R-:W-:Y:S02]  /*39890*/  IMAD.MOV.U32 R16, RZ, RZ, R13 ;  /* 0x000000ffff107224 */ /* 0x000fe400078e000d */
[----:B------:R-:W3:Y:S01]  /*398a0*/  LDL.LU.64 R12, [R1+0x1c48] ;  /* 0x001c4800010c7983 */ /* 0x000ee20000300a00 */
[----:B------:R-:W-:Y:S01]  /*398b0*/  STL [R1+0x1b5c], R17 ;  /* 0x001b5c1101007387 */ /* 0x000fe20000100800 */
[----:B---3--:R-:W-:Y:S01]  /*398c0*/  HMMA.16816.F32.BF16 R8, R20, R12, R8 ;  /* 0x0000000c1408723c */ /* 0x008fe20000041808 */
[----:B-1----:R-:W-:-:S02]  /*398d0*/  IMAD.MOV.U32 R19, RZ, RZ, R12 ;  /* 0x000000ffff137224 */ /* 0x002fc400078e000c */
[----:B------:R-:W-:Y:S11]  /*398e0*/  IMAD.MOV.U32 R18, RZ, RZ, R13 ;  /* 0x000000ffff127224 */ /* 0x000ff600078e000d */
[----:B------:R-:W-:Y:S09]  /*398f0*/  @!UPT UIADD3 URZ, URZ, URZ, URZ ;  /* 0x0000003f3f3ff290 */ /* 0x000ff2000fffe03f */
[----:B------:R0:W-:Y:S01]  /*39900*/  STL.64 [R1+0x2a0], R8 ;  /* 0x0002a00801007387 */ /* 0x0001e20000100a00 */
[----:B------:R-:W-:Y:S03]  /*39910*/  STL.64 [R1+0x2a8], R10 ;  /* 0x0002a80a01007387 */ /* 0x000fe60000100a00 */
[----:B0-----:R-:W4:Y:S01]  /*39920*/  LDL.LU.64 R8, [R1+0x1c40] ;  /* 0x001c400001087983 */ /* 0x001f220000300a00 */
[----:B------:R-:W2:Y:S02]  /*39930*/  LDL.LU.64 R14, [R1+0x1c38] ;  /* 0x001c3800010e7983 */ /* 0x000ea40000300a00 */
[----:B------:R-:W2:Y:S02]  /*39940*/  LDL.LU.64 R12, [R1+0x1c30] ;  /* 0x001c3000010c7983 */ /* 0x000ea40000300a00 */
[----:B------:R-:W-:Y:S01]  /*39950*/  STL.64 [R1+0x1bc0], R18 ;  /* 0x001bc01201007387 */ /* 0x000fe20000100a00 */
[----:B------:R2:W-:Y:S02]  /*39960*/  STL [R1+0x1bb8], R16 ;  /* 0x001bb81001007387 */ /* 0x0005e40000100800 */
[C---:B--2---:R-:W-:Y:S02]  /*39970*/  HMMA.16816.F32.BF16 R16, R20.reuse, R24, R12 ;  /* 0x000000181410723c */ /* 0x044fe4000004180c */
[----:B------:R-:W2:Y:S06]  /*39980*/  LDL.LU.64 R12, [R1] ;  /* 0x00000000010c7983 */ /* 0x000eac0000300a00 */
[----:B----4-:R-:W-:Y:S01]  /*39990*/  HMMA.16816.F32.BF16 R4, R20, R8, R4 ;  /* 0x000000081404723c */ /* 0x010fe20000041804 */
[----:B--2---:R-:W-:Y:S11]  /*399a0*/  STL.64 [R1+0x1ba0], R12 ;  /* 0x001ba00c01007387 */ /* 0x004ff60000100a00 */
[----:B------:R-:W-:Y:S03]  /*399b0*/  @!UPT UIADD3 URZ, URZ, URZ, URZ ;  /* 0x0000003f3f3ff290 */ /* 0x000fe6000fffe03f */
[----:B------:R-:W-:Y:S02]  /*399c0*/  STL.64 [R1+0x290], R16 ;  /* 0x0002901001007387 */ /* 0x000fe40000100a00 */
[----:B------:R-:W-:Y:S02]  /*399d0*/  STL.64 [R1+0x298], R18 ;  /* 0x0002981201007387 */ /* 0x000fe40000100a00 */
[----:B------:R0:W-:Y:S04]  /*399e0*/  STL.64 [R1+0x1ad8], R24 ;  /* 0x001ad81801007387 */ /* 0x0001e80000100a00 */
[----:B------:R-:W-:Y:S01]  /*399f0*/  STL.64 [R1+0x280], R4 ;  /* 0x0002800401007387 */ /* 0x000fe20000100a00 */
[----:B------:R-:W-:Y:S02]  /*39a00*/  STL.64 [R1+0x288], R6 ;  /* 0x0002880601007387 */ /* 0x000fe40000100a00 */
[----:B0-----:R-:W-:-:S02]  /*39a10*/  IMAD.MOV.U32 R25, RZ, RZ, R8 ;  /* 0x000000ffff197224 */ /* 0x001fc400078e0008 */
[----:B------:R-:W-:-:S05]  /*39a20*/  IMAD.MOV.U32 R24, RZ, RZ, R9 ;  /* 0x000000ffff187224 */ /* 0x000fca00078e0009 */
[----:B------:R0:W-:Y:S04]  /*39a30*/  STL.64 [R1+0x1bd8], R24 ;  /* 0x001bd81801007387 */ /* 0x0001e80000100a00 */
        /* <DEDUP_REMOVED lines=10> */
[----:B0-----:R-:W2:Y:S04]  /*39ae0*/  LDL.LU.64 R4, [R1+0x60] ;  /* 0x0000600001047983 */ /* 0x001ea80000300a00 */
[----:B--2---:R0:W-:Y:S04]  /*39af0*/  STL.64 [R1+0x1c18], R4 ;  /* 0x001c180401007387 */ /* 0x0041e80000100a00 */
[----:B0-----:R-:W2:Y:S01]  /*39b00*/  LDL.LU.64 R4, [R1+0x70] ;  /* 0x0000700001047983 */ /* 0x001ea20000300a00 */
[----:B---3--:R-:W-:Y:S02]  /*39b10*/  STL.64 [R1+0x1be8], R26 ;  /* 0x001be81a01007387 */ /* 0x008fe40000100a00 */
[----:B------:R0:W-:Y:S02]  /*39b20*/  STL.64 [R1+0x1be0], R24 ;  /* 0x001be01801007387 */ /* 0x0001e40000100a00 */
[----:B0-----:R-:W3:Y:S04]  /*39b30*/  LDL.LU.64 R24, [R1+0x40] ;  /* 0x0000400001187983 */ /* 0x001ee80000300a00 */
[----:B---3--:R0:W-:Y:S04]  /*39b40*/  STL.64 [R1+0x1bf8], R24 ;  /* 0x001bf81801007387 */ /* 0x0081e80000100a00 */
[----:B0-----:R-:W3:Y:S04]  /*39b50*/  LDL.LU.64 R24, [R1+0x50] ;  /* 0x0000500001187983 */ /* 0x001ee80000300a00 */
[----:B---3--:R0:W-:Y:S04]  /*39b60*/  STL.64 [R1+0x1c10], R24 ;  /* 0x001c101801007387 */ /* 0x0081e80000100a00 */
[----:B0-----:R-:W3:Y:S01]  /*39b70*/  LDL.LU R24, [R1+0x260] ;  /* 0x0002600001187983 */ /* 0x001ee20000300800 */
[----:B------:R-:W3:Y:S02]  /*39b80*/  LDL.LU R25, [R1+0x264] ;  /* 0x0002640001197983 */ /* 0x000ee40000300800 */
[----:B------:R-:W4:Y:S02]  /*39b90*/  LDL.LU R26, [R1+0x268] ;  /* 0x00026800011a7983 */ /* 0x000f240000300800 */
[----:B------:R-:W4:Y:S02]  /*39ba0*/  LDL.LU R27, [R1+0x26c] ;  /* 0x00026c00011b7983 */ /* 0x000f240000300800 */
[----:B----4-:R-:W-:Y:S01]  /*39bb0*/  STL.64 [R1+0x1c28], R26 ;  /* 0x001c281a01007387 */ /* 0x010fe20000100a00 */
[----:B---3--:R0:W-:Y:S03]  /*39bc0*/  STL.64 [R1+0x1c20], R24 ;  /* 0x001c201801007387 */ /* 0x0081e60000100a00 */
[----:B0-----:R-:W2:Y:S01]  /*39bd0*/  LDL.LU R24, [R1+0x270] ;  /* 0x0002700001187983 */ /* 0x001ea20000300800 */
[----:B------:R-:W2:Y:S02]  /*39be0*/  LDL.LU R25, [R1+0x274] ;  /* 0x0002740001197983 */ /* 0x000ea40000300800 */
[----:B------:R-:W2:Y:S02]  /*39bf0*/  LDL.LU R26, [R1+0x278] ;  /* 0x00027800011a7983 */ /* 0x000ea40000300800 */
[----:B------:R-:W2:Y:S01]  /*39c00*/  LDL.LU R27, [R1+0x27c] ;  /* 0x00027c00011b7983 */ /* 0x000ea20000300800 */
[----:B------:R-:W3:Y:S01]  /*39c10*/  LDL.LU R8, [R1+0x210] ;  /* 0x0002100001087983 */ /* 0x000ee20000300800 */
[----:B------:R-:W3:Y:S02]  /*39c20*/  LDL.LU R9, [R1+0x214] ;  /* 0x0002140001097983 */ /* 0x000ee40000300800 */
[----:B------:R-:W4:Y:S02]  /*39c30*/  LDL.LU R10, [R1+0x218] ;  /* 0x00021800010a7983 */ /* 0x000f240000300800 */
[----:B------:R-:W4:Y:S01]  /*39c40*/  LDL.LU R11, [R1+0x21c] ;  /* 0x00021c00010b7983 */ /* 0x000f220000300800 */
[----:B------:R-:W2:Y:S01]  /*39c50*/  LDL.LU R16, [R1+0x220] ;  /* 0x0002200001107983 */ /* 0x000ea20000300800 */
[----:B------:R-:W2:Y:S02]  /*39c60*/  LDL.LU R17, [R1+0x224] ;  /* 0x0002240001117983 */ /* 0x000ea40000300800 */
[----:B------:R-:W2:Y:S02]  /*39c70*/  LDL.LU R18, [R1+0x228] ;  /* 0x0002280001127983 */ /* 0x000ea40000300800 */
[----:B------:R-:W2:Y:S02]  /*39c80*/  LDL.LU R19, [R1+0x22c] ;  /* 0x00022c0001137983 */ /* 0x000ea40000300800 */
[----:B--2---:R-:W-:Y:S01]  /*39c90*/  STL.64 [R1+0x1bd0], R18 ;  /* 0x001bd01201007387 */ /* 0x004fe20000100a00 */
[----:B------:R0:W-:Y:S03]  /*39ca0*/  STL.64 [R1+0x1bc8], R16 ;  /* 0x001bc81001007387 */ /* 0x0001e60000100a00 */
[----:B0-----:R-:W2:Y:S01]  /*39cb0*/  LDL.LU.64 R16, [R1+0x30] ;  /* 0x0000300001107983 */ /* 0x001ea20000300a00 */
[----:B------:R-:W-:Y:S01]  /*39cc0*/  HMMA.16816.F32.BF16 R24, R20, R4, R24 ;  /* 0x000000041418723c */ /* 0x000fe20000041818 */
[----:B------:R-:W-:-:S02]  /*39cd0*/  IMAD.MOV.U32 R0, RZ, RZ, R4 ;  /* 0x000000ffff007224 */ /* 0x000fc400078e0004 */
[----:B------:R-:W-:Y:S01]  /*39ce0*/  IMAD.MOV.U32 R2, RZ, RZ, R5 ;  /* 0x000000ffff027224 */ /* 0x000fe200078e0005 */
[----:B--2---:R0:W-:Y:S04]  /*39cf0*/  STL.64 [R1+0x1bf0], R16 ;  /* 0x001bf01001007387 */ /* 0x0041e80000100a00 */
[----:B0-----:R-:W2:Y:S01]  /*39d00*/  LDL.LU R16, [R1+0x240] ;  /* 0x0002400001107983 */ /* 0x001ea20000300800 */
[----:B------:R-:W2:Y:S02]  /*39d10*/  LDL.LU R17, [R1+0x244] ;  /* 0x0002440001117983 */ /* 0x000ea40000300800 */
[----:B------:R-:W2:Y:S02]  /*39d20*/  LDL.LU R18, [R1+0x248] ;  /* 0x0002480001127983 */ /* 0x000ea40000300800 */
[----:B------:R-:W2:Y:S01]  /*39d30*/  LDL.LU R19, [R1+0x24c] ;  /* 0x00024c0001137983 */ /* 0x000ea20000300800 */
[----:B----4-:R-:W-:Y:S01]  /*39d40*/  STL.64 [R1+0x1bb0], R10 ;  /* 0x001bb00a01007387 */ /* 0x010fe20000100a00 */
[----:B---3--:R0:W-:Y:S03]  /*39d50*/  STL.64 [R1+0x1ba8], R8 ;  /* 0x001ba80801007387 */ /* 0x0081e60000100a00 */
[----:B0-----:R-:W3:Y:S01]  /*39d60*/  LDL.LU.64 R8, [R1+0x20] ;  /* 0x0000200001087983 */ /* 0x001ee20000300a00 */
[----:B------:R-:W4:Y:S04]  /*39d70*/  LDL.LU.64 R12, [R1+0x10] ;  /* 0x00001000010c7983 */ /* 0x000f280000300a00 */
[----:B------:R-:W-:Y:S02]  /*39d80*/  STL.64 [R1+0x270], R24 ;  /* 0x0002701801007387 */ /* 0x000fe40000100a00 */
[----:B------:R0:W-:Y:S02]  /*39d90*/  STL.64 [R1+0x278], R26 ;  /* 0x0002781a01007387 */ /* 0x0001e40000100a00 */
[----:B0-----:R-:W2:Y:S01]  /*39da0*/  LDL.LU.64 R26, [R1+0x1c28] ;  /* 0x001c2800011a7983 */ /* 0x001ea20000300a00 */
[----:B------:R-:W2:Y:S02]  /*39db0*/  LDL.LU.64 R24, [R1+0x1c20] ;  /* 0x001c200001187983 */ /* 0x000ea40000300a00 */
[----:B------:R-:W2:Y:S02]  /*39dc0*/  LDL.LU.64 R4, [R1+0x1c18] ;  /* 0x001c180001047983 */ /* 0x000ea40000300a00 */
[----:B--2---:R-:W-:Y:S01]  /*39dd0*/  HMMA.16816.F32.BF16 R24, R20, R4, R24 ;  /* 0x000000041418723c */ /* 0x004fe20000041818 */
[----:B------:R-:W-:-:S02]  /*39de0*/  IMAD.MOV.U32 R28, RZ, RZ, R4 ;  /* 0x000000ffff1c7224 */ /* 0x000fc400078e0004 */
[----:B------:R-:W-:Y:S11]  /*39df0*/  IMAD.MOV.U32 R29, RZ, RZ, R5 ;  /* 0x000000ffff1d7224 */ /* 0x000ff600078e0005 */
[----:B------:R-:W-:Y:S09]  /*39e00*/  @!UPT UIADD3 URZ, URZ, URZ, URZ ;  /* 0x0000003f3f3ff290 */ /* 0x000ff2000fffe03f */
[----:B------:R0:W-:Y:S01]  /*39e10*/  STL.64 [R1+0x260], R24 ;  /* 0x0002601801007387 */ /* 0x0001e20000100a00 */
[----:B------:R-:W-:Y:S03]  /*39e20*/  STL.64 [R1+0x268], R26 ;  /* 0x0002681a01007387 */ /* 0x000fe60000100a00 */
[----:B0-----:R-:W2:Y:S01]  /*39e30*/  LDL.LU.64 R24, [R1+0x1c10] ;  /* 0x001c100001187983 */ /* 0x001ea20000300a00 */
[----:B------:R-:W2:Y:S02]  /*39e40*/  LDL.LU.64 R6, [R1+0x1c08] ;  /* 0x001c080001067983 */ /* 0x000ea40000300a00 */
[----:B------:R-:W2:Y:S02]  /*39e50*/  LDL.LU.64 R4, [R1+0x1c00] ;  /* 0x001c000001047983 */ /* 0x000ea40000300a00 */
[C---:B--2---:R-:W-:Y:S01]  /*39e60*/  HMMA.16816.F32.BF16 R4, R20.reuse, R24, R4 ;  /* 0x000000181404723c */ /* 0x044fe20000041804 */
[----:B------:R-:W-:Y:S11]  /*39e70*/  IMAD.MOV.U32 R3, RZ, RZ, R25 ;  /* 0x000000ffff037224 */ /* 0x000ff600078e0019 */
[----:B------:R-:W-:Y:S11]  /*39e80*/  @!UPT UIADD3 URZ, URZ, URZ, URZ ;  /* 0x0000003f3f3ff290 */ /* 0x000ff6000fffe03f */
[----:B------:R-:W-:Y:S01]  /*39e90*/  STL.64 [R1+0x250], R4 ;  /* 0x0002500401007387 */ /* 0x000fe20000100a00 */
[----:B------:R0:W-:Y:S02]  /*39ea0*/  STL.64 [R1+0x258], R6 ;  /* 0x0002580601007387 */ /* 0x0001e40000100a00 */
[----:B0-----:R-:W-:Y:S02]  /*39eb0*/  IMAD.MOV.U32 R7, RZ, RZ, R24 ;  /* 0x000000ffff077224 */ /* 0x001fe400078e0018 */
[----:B------:R-:W2:Y:S02]  /*39ec0*/  LDL.LU.64 R24, [R1+0x1bf8] ;  /* 0x001bf80001187983 */ /* 0x000ea40000300a00 */
        /* <DEDUP_REMOVED lines=12> */
[----:B------:R0:W-:Y:S01]  /*39f90*/  STL.64 [R1+0x230], R24 ;  /* 0x0002301801007387 */ /* 0x0001e20000100a00 */
[----:B------:R1:W-:Y:S03]  /*39fa0*/  STL.64 [R1+0x238], R26 ;  /* 0x0002381a01007387 */ /* 0x0003e60000100a00 */
[----:B0-----:R-:W2:Y:S01]  /*39fb0*/  LDL.LU.64 R24, [R1+0x1bd8] ;  /* 0x001bd80001187983 */ /* 0x001ea20000300a00 */
[----:B-1----:R-:W-:Y:S02]  /*39fc0*/  IMAD.MOV.U32 R27, RZ, RZ, R16 ;  /* 0x000000ffff1b7224 */ /* 0x002fe400078e0010 */
[----:B------:R-:W2:Y:S02]  /*39fd0*/  LDL.LU.64 R18, [R1+0x1bd0] ;  /* 0x001bd00001127983 */ /* 0x000ea40000300a00 */
[----:B------:R-:W2:Y:S01]  /*39fe0*/  LDL.LU.64 R16, [R1+0x1bc8] ;  /* 0x001bc80001107983 */ /* 0x000ea20000300a00 */
[----:B------:R-:W-:Y:S01]  /*39ff0*/  STL.64 [R1+0x1b78], R6 ;  /* 0x001b780601007387 */ /* 0x000fe20000100a00 */
[----:B------:R0:W-:Y:S03]  /*3a000*/  STL.64 [R1+0x1b70], R4 ;  /* 0x001b700401007387 */ /* 0x0001e60000100a00 */
[----:B0-----:R-:W4:Y:S01]  /*3a010*/  LDL.LU R4, [R1+0x1f0] ;  /* 0x0001f00001047983 */ /* 0x001f220000300800 */
[----:B------:R-:W4:Y:S02]  /*3a020*/  LDL.LU R5, [R1+0x1f4] ;  /* 0x0001f40001057983 */ /* 0x000f240000300800 */
[----:B------:R-:W4:Y:S02]  /*3a030*/  LDL.LU R6, [R1+0x1f8] ;  /* 0x0001f80001067983 */ /* 0x000f240000300800 */
[----:B------:R-:W4:Y:S02]  /*3a040*/  LDL.LU R7, [R1+0x1fc] ;  /* 0x0001fc0001077983 */ /* 0x000f240000300800 */
[----:B---3--:R-:W-:Y:S01]  /*3a050*/  IMAD.MOV.U32 R26, RZ, RZ, R9 ;  /* 0x000000ffff1a7224 */ /* 0x008fe200078e0009 */
[C---:B--2---:R-:W-:Y:S01]  /*3a060*/  HMMA.16816.F32.BF16 R16, R20.reuse, R8, R16 ;  /* 0x000000081410723c */ /* 0x044fe20000041810 */
[----:B----4-:R-:W-:Y:S01]  /*3a070*/  STL.64 [R1+0x1b98], R6 ;  /* 0x001b980601007387 */ /* 0x010fe20000100a00 */
[----:B------:R0:W-:Y:S03]  /*3a080*/  STL.64 [R1+0x1b90], R4 ;  /* 0x001b900401007387 */ /* 0x0001e60000100a00 */
[----:B0-----:R-:W2:Y:S01]  /*3a090*/  LDL.LU R4, [R1+0x200] ;  /* 0x0002000001047983 */ /* 0x001ea20000300800 */
[----:B------:R-:W2:Y:S02]  /*3a0a0*/  LDL.LU R5, [R1+0x204] ;  /* 0x0002040001057983 */ /* 0x000ea40000300800 */
[----:B------:R-:W2:Y:S02]  /*3a0b0*/  LDL.LU R6, [R1+0x208] ;  /* 0x0002080001067983 */ /* 0x000ea40000300800 */
[----:B------:R-:W2:Y:S11]  /*3a0c0*/  LDL.LU R7, [R1+0x20c] ;  /* 0x00020c0001077983 */ /* 0x000eb60000300800 */
[----:B------:R-:W-:Y:S02]  /*3a0d0*/  @!UPT UIADD3 URZ, URZ, URZ, URZ ;  /* 0x0000003f3f3ff290 */ /* 0x000fe4000fffe03f */
[----:B------:R-:W-:Y:S01]  /*3a0e0*/  STL.64 [R1+0x220], R16 ;  /* 0x0002201001007387 */ /* 0x000fe20000100a00 */
[----:B------:R0:W-:Y:S03]  /*3a0f0*/  STL.64 [R1+0x228], R18 ;  /* 0x0002281201007387 */ /* 0x0001e60000100a00 */
[----:B0-----:R-:W3:Y:S01]  /*3a100*/  LDL.LU.64 R18, [R1+0x1bc0] ;  /* 0x001bc00001127983 */ /* 0x001ee20000300a00 */
[----:B------:R-:W4:Y:S02]  /*3a110*/  LDL.LU R16, [R1+0x1bb8] ;  /* 0x001bb80001107983 */ /* 0x000f240000300800 */
[----:B------:R-:W-:Y:S02]  /*3a120*/  IMAD.MOV.U32 R17, RZ, RZ, R8 ;  /* 0x000000ffff117224 */ /* 0x000fe400078e0008 */
[----:B------:R-:W2:Y:S01]  /*3a130*/  LDL.LU.64 R10, [R1+0x1bb0] ;  /* 0x001bb000010a7983 */ /* 0x000ea20000300a00 */
[----:B------:R-:W2:Y:S02]  /*3a140*/  LDL.LU.64 R8, [R1+0x1ba8] ;  /* 0x001ba80001087983 */ /* 0x000ea40000300a00 */
[C---:B--2---:R-:W-:Y:S11]  /*3a150*/  HMMA.16816.F32.BF16 R8, R20.reuse, R12, R8 ;  /* 0x0000000c1408723c */ /* 0x044ff60000041808 */
        /* <DEDUP_REMOVED lines=24> */
[----:B------:R-:W-:Y:S02]  /*3a2e0*/  STL.64 [R1+0x19f8], R14 ;  /* 0x0019f80e01007387 */ /* 0x000fe40000100a00 */
        /* <DEDUP_REMOVED lines=8> */
[----:B------:R-:W2:Y:S01]  /*3a370*/  LDL.LU R10, [R1+0x1b64] ;  /* 0x001b6400010a7983 */ /* 0x000ea20000300800 */
[----:B------:R-:W2:Y:S03]  /*3a380*/  LDL.LU R11, [R1+0x1b60] ;  /* 0x001b6000010b7983 */ /* 0x000ea60000300800 */
[----:B------:R0:W-:Y:S04]  /*3a390*/  STL.64 [R1+0x1a28], R12 ;  /* 0x001a280c01007387 */ /* 0x0001e80000100a00 */
[----:B0-----:R-:W2:Y:S01]  /*3a3a0*/  LDL.LU R12, [R1+0x1e0] ;  /* 0x0001e000010c7983 */ /* 0x001ea20000300800 */
[----:B------:R-:W2:Y:S02]  /*3a3b0*/  LDL.LU R13, [R1+0x1e4] ;  /* 0x0001e400010d7983 */ /* 0x000ea40000300800 */
[----:B------:R-:W2:Y:S02]  /*3a3c0*/  LDL.LU R14, [R1+0x1e8] ;  /* 0x0001e800010e7983 */ /* 0x000ea40000300800 */
[----:B------:R-:W2:Y:S02]  /*3a3d0*/  LDL.LU R15, [R1+0x1ec] ;  /* 0x0001ec00010f7983 */ /* 0x000ea40000300800 */
[----:B--2---:R-:W-:Y:S11]  /*3a3e0*/  HMMA.16816.F32.BF16 R12, R20, R8, R12 ;  /* 0x00000008140c723c */ /* 0x004ff6000004180c */
[----:B------:R-:W-:Y:S11]  /*3a3f0*/  @!UPT UIADD3 URZ, URZ, URZ, URZ ;  /* 0x0000003f3f3ff290 */ /* 0x000ff6000fffe03f */
[----:B------:R-:W-:Y:S01]  /*3a400*/  @!UPT UIADD3 URZ, URZ, URZ, URZ ;  /* 0x0000003f3f3ff290 */ /* 0x000fe2000fffe03f */
[----:B------:R0:W-:Y:S01]  /*3a410*/  STL.64 [R1+0x1e0], R12 ;  /* 0x0001e00c01007387 */ /* 0x0001e20000100a00 */
[----:B------:R-:W-:Y:S02]  /*3a420*/  STL.64 [R1+0x1e8], R14 ;  /* 0x0001e80e01007387 */ /* 0x000fe40000100a00 */
[----:B0-----:R-:W-:Y:S02]  /*3a430*/  IMAD.MOV.U32 R12, RZ, RZ, R17 ;  /* 0x000000ffff0c7224 */ /* 0x001fe400078e0011 */
[----:B------:R-:W-:Y:S01]  /*3a440*/  IMAD.MOV.U32 R13, RZ, RZ, R26 ;  /* 0x000000ffff0d7224 */ /* 0x000fe200078e001a */
[----:B------:R-:W2:Y:S01]  /*3a450*/  LDL.LU R17, [R1+0x1b5c] ;  /* 0x001b5c0001117983 */ /* 0x000ea20000300800 */
[----:B------:R-:W2:Y:S03]  /*3a460*/  LDL.LU R26, [R1+0x1b58] ;  /* 0x001b5800011a7983 */ /* 0x000ea60000300800 */
[----:B------:R-:W-:Y:S01]  /*3a470*/  STL.64 [R1+0x1a40], R12 ;  /* 0x001a400c01007387 */ /* 0x000fe20000100a00 */
        /* <DEDUP_REMOVED lines=56> */
[----:B------:R-:W-:-:S05]  /*3a800*/  IMAD.MOV.U32 R13, RZ, RZ, R24 ;  /* 0x000000ffff0d7224 */ /* 0x000fca00078e0018 */
[----:B------:R-:W-:Y:S04]  /*3a810*/  STL.64 [R1+0x1ad0], R12 ;  /* 0x001ad00c01007387 */ /* 0x000fe80000100a00 */
[----:B--2---:R-:W-:Y:S01]  /*3a820*/  STL.64 [R1+0x1a80], R10 ;  /* 0x001a800a01007387 */ /* 0x004fe20000100a00 */
[----:B------:R0:W-:Y:S03]  /*3a830*/  STL.64 [R1+0x1a78], R8 ;  /* 0x001a780801007387 */ /* 0x0001e60000100a00 */
[----:B0-----:R-:W2:Y:S01]  /*3a840*/  LDL.LU R8, [R1+0x150] ;  /* 0x0001500001087983 */ /* 0x001ea20000300800 */
[----:B------:R-:W2:Y:S02]  /*3a850*/  LDL.LU R9, [R1+0x154] ;  /* 0x0001540001097983 */ /* 0x000ea40000300800 */
[----:B------:R-:W2:Y:S02]  /*3a860*/  LDL.LU R10, [R1+0x158] ;  /* 0x00015800010a7983 */ /* 0x000ea40000300800 */
[----:B------:R-:W2:Y:S01]  /*3a870*/  LDL.LU R11, [R1+0x15c] ;  /* 0x00015c00010b7983 */ /* 0x000ea20000300800 */
[----:B------:R-:W2:Y:S01]  /*3a880*/  LDL.LU R12, [R1+0x190] ;  /* 0x00019000010c7983 */ /* 0x000ea20000300800 */
[----:B------:R-:W2:Y:S02]  /*3a890*/  LDL.LU R13, [R1+0x194] ;  /* 0x00019400010d7983 */ /* 0x000ea40000300800 */
[----:B------:R-:W2:Y:S02]  /*3a8a0*/  LDL.LU R14, [R1+0x198] ;  /* 0x00019800010e7983 */ /* 0x000ea40000300800 */
[----:B------:R-:W2:Y:S02]  /*3a8b0*/  LDL.LU R15, [R1+0x19c] ;  /* 0x00019c00010f7983 */ /* 0x000ea40000300800 */
[----:B---3--:R-:W-:-:S02]  /*3a8c0*/  IMAD.MOV.U32 R24, RZ, RZ, R19 ;  /* 0x000000ffff187224 */ /* 0x008fc400078e0013 */
[----:B------:R-:W-:Y:S01]  /*3a8d0*/  IMAD.MOV.U32 R25, RZ, RZ, R18 ;  /* 0x000000ffff197224 */ /* 0x000fe200078e0012 */
[----:B--2---:R-:W-:Y:S01]  /*3a8e0*/  STL.64 [R1+0x1ae8], R14 ;  /* 0x001ae80e01007387 */ /* 0x004fe20000100a00 */
[----:B------:R0:W-:Y:S03]  /*3a8f0*/  STL.64 [R1+0x1ae0], R12 ;  /* 0x001ae00c01007387 */ /* 0x0001e60000100a00 */
[----:B------:R1:W-:Y:S01]  /*3a900*/  STL.64 [R1+0x1af0], R24 ;  /* 0x001af01801007387 */ /* 0x0003e20000100a00 */
[----:B0-----:R-:W2:Y:S01]  /*3a910*/  LDL.LU R12, [R1+0x1a0] ;  /* 0x0001a000010c7983 */ /* 0x001ea20000300800 */
[----:B------:R-:W2:Y:S02]  /*3a920*/  LDL.LU R13, [R1+0x1a4] ;  /* 0x0001a400010d7983 */ /* 0x000ea40000300800 */
[----:B------:R-:W3:Y:S02]  /*3a930*/  LDL.LU R14, [R1+0x1a8] ;  /* 0x0001a800010e7983 */ /* 0x000ee40000300800 */
[----:B------:R-:W3:Y:S02]  /*3a940*/  LDL.LU R15, [R1+0x1ac] ;  /* 0x0001ac00010f7983 */ /* 0x000ee40000300800 */
[----:B-1----:R-:W-:-:S02]  /*3a950*/  IMAD.MOV.U32 R24, RZ, RZ, R17 ;  /* 0x000000ffff187224 */ /* 0x002fc400078e0011 */
[----:B----4-:R-:W-:Y:S01]  /*3a960*/  IMAD.MOV.U32 R25, RZ, RZ, R16 ;  /* 0x000000ffff197224 */ /* 0x010fe200078e0010 */
[----:B---3--:R-:W-:Y:S01]  /*3a970*/  STL.64 [R1+0x1b00], R14 ;  /* 0x001b000e01007387 */ /* 0x008fe20000100a00 */
[----:B--2---:R0:W-:Y:S02]  /*3a980*/  STL.64 [R1+0x1af8], R12 ;  /* 0x001af80c01007387 */ /* 0x0041e40000100a00 */
[----:B------:R-:W2:Y:S02]  /*3a990*/  LDL.LU R16, [R1+0x1d0] ;  /* 0x0001d00001107983 */ /* 0x000ea40000300800 */
[----:B------:R-:W2:Y:S01]  /*3a9a0*/  LDL.LU R17, [R1+0x1d4] ;  /* 0x0001d40001117983 */ /* 0x000ea20000300800 */
[----:B------:R-:W2:Y:S01]  /*3a9b0*/  LDL.LU R18, [R1+0x1d8] ;  /* 0x0001d80001127983 */ /* 0x000ea20000300800 */
[----:B------:R-:W2:Y:S02]  /*3a9c0*/  LDL.LU R19, [R1+0x1dc] ;  /* 0x0001dc0001137983 */ /* 0x000ea40000300800 */
[----:B------:R-:W-:Y:S01]  /*3a9d0*/  STL.64 [R1+0x1b08], R24 ;  /* 0x001b081801007387 */ /* 0x000fe20000100a00 */
[----:B0-----:R-:W3:Y:S01]  /*3a9e0*/  LDL.LU R12, [R1+0x1b0] ;  /* 0x0001b000010c7983 */ /* 0x001ee20000300800 */
[----:B------:R-:W3:Y:S02]  /*3a9f0*/  LDL.LU R13, [R1+0x1b4] ;  /* 0x0001b400010d7983 */ /* 0x000ee40000300800 */
[----:B------:R-:W4:Y:S02]  /*3aa00*/  LDL.LU R14, [R1+0x1b8] ;  /* 0x0001b800010e7983 */ /* 0x000f240000300800 */
[----:B------:R-:W4:Y:S02]  /*3aa10*/  LDL.LU R15, [R1+0x1bc] ;  /* 0x0001bc00010f7983 */ /* 0x000f240000300800 */
[----:B----4-:R-:W-:Y:S01]  /*3aa20*/  STL.64 [R1+0x1b18], R14 ;  /* 0x001b180e01007387 */ /* 0x010fe20000100a00 */
[----:B---3--:R0:W-:Y:S03]  /*3aa30*/  STL.64 [R1+0x1b10], R12 ;  /* 0x001b100c01007387 */ /* 0x0081e60000100a00 */
[----:B0-----:R-:W3:Y:S01]  /*3aa40*/  LDL.LU R12, [R1+0x1c0] ;  /* 0x0001c000010c7983 */ /* 0x001ee20000300800 */
[----:B------:R-:W3:Y:S02]  /*3aa50*/  LDL.LU R13, [R1+0x1c4] ;  /* 0x0001c400010d7983 */ /* 0x000ee40000300800 */
[----:B------:R-:W3:Y:S02]  /*3aa60*/  LDL.LU R14, [R1+0x1c8] ;  /* 0x0001c800010e7983 */ /* 0x000ee40000300800 */
[----:B------:R-:W3:Y:S01]  /*3aa70*/  LDL.LU R15, [R1+0x1cc] ;  /* 0x0001cc00010f7983 */ /* 0x000ee20000300800 */
[----:B------:R-:W-:Y:S01]  /*3aa80*/  STL.64 [R1+0x1a98], R10 ;  /* 0x001a980a01007387 */ /* 0x000fe20000100a00 */
[----:B------:R0:W-:Y:S03]  /*3aa90*/  STL.64 [R1+0x1a90], R8 ;  /* 0x001a900801007387 */ /* 0x0001e60000100a00 */
[----:B0-----:R-:W4:Y:S01]  /*3aaa0*/  LDL.LU R8, [R1+0x160] ;  /* 0x0001600001087983 */ /* 0x001f220000300800 */
        /* <DEDUP_REMOVED lines=9> */
[----:B------:R-:W-:Y:S01]  /*3ab40*/  HMMA.16816.F32.BF16 R20, R20, R4, R16 ;  /* 0x000000041414723c */ /* 0x000fe20000041810 */
[----:B----4-:R-:W-:Y:S01]  /*3ab50*/  STL.64 [R1+0x1ac8], R10 ;  /* 0x001ac80a01007387 */ /* 0x010fe20000100a00 */
[----:B--2---:R0:W-:Y:S03]  /*3ab60*/  STL.64 [R1+0x1ac0], R8 ;  /* 0x001ac00801007387 */ /* 0x0041e60000100a00 */
[----:B0-----:R-:W2:Y:S01]  /*3ab70*/  LDL.LU R8, [R1+0x180] ;  /* 0x0001800001087983 */ /* 0x001ea20000300800 */
[----:B------:R-:W2:Y:S02]  /*3ab80*/  LDL.LU R9, [R1+0x184] ;  /* 0x0001840001097983 */ /* 0x000ea40000300800 */
[----:B------:R-:W2:Y:S02]  /*3ab90*/  LDL.LU R10, [R1+0x188] ;  /* 0x00018800010a7983 */ /* 0x000ea40000300800 */
[----:B------:R-:W2:Y:S01]  /*3aba0*/  LDL.LU R11, [R1+0x18c] ;  /* 0x00018c00010b7983 */ /* 0x000ea20000300800 */
[----:B------:R-:W3:Y:S01]  /*3abb0*/  LDL.LU.64 R18, [R1+0x1b28] ;  /* 0x001b280001127983 */ /* 0x000ee20000300a00 */
[----:B------:R-:W3:Y:S02]  /*3abc0*/  LDL.LU.64 R16, [R1+0x1b20] ;  /* 0x001b200001107983 */ /* 0x000ee40000300a00 */
[----:B------:R-:W-:-:S02]  /*3abd0*/  IMAD.MOV.U32 R24, RZ, RZ, R27 ;  /* 0x000000ffff187224 */ /* 0x000fc400078e001b */
[----:B------:R-:W-:-:S07]  /*3abe0*/  IMAD.MOV.U32 R25, RZ, RZ, R26 ;  /* 0x000000ffff197224 */ /* 0x000fce00078e001a */
[----:B------:R0:W-:Y:S01]  /*3abf0*/  STL.64 [R1+0x1d0], R20 ;  /* 0x0001d01401007387 */ /* 0x0001e20000100a00 */
[----:B------:R1:W-:Y:S03]  /*3ac00*/  STL.64 [R1+0x1d8], R22 ;  /* 0x0001d81601007387 */ /* 0x0003e60000100a00 */
[----:B0-----:R-:W4:Y:S01]  /*3ac10*/  LDL.LU R20, [R1+0xf0] ;  /* 0x0000f00001147983 */ /* 0x001f220000300800 */
[----:B------:R-:W4:Y:S02]  /*3ac20*/  LDL.LU R21, [R1+0xf4] ;  /* 0x0000f40001157983 */ /* 0x000f240000300800 */
[----:B-1----:R-:W4:Y:S02]  /*3ac30*/  LDL.LU R22, [R1+0xf8] ;  /* 0x0000f80001167983 */ /* 0x002f240000300800 */
[----:B------:R-:W4:Y:S01]  /*3ac40*/  LDL.LU R23, [R1+0xfc] ;  /* 0x0000fc0001177983 */ /* 0x000f220000300800 */
[----:B------:R-:W-:Y:S01]  /*3ac50*/  STL.64 [R1+0x19e8], R6 ;  /* 0x0019e80601007387 */ /* 0x000fe20000100a00 */
[----:B------:R0:W-:Y:S03]  /*3ac60*/  STL.64 [R1+0x19e0], R4 ;  /* 0x0019e00401007387 */ /* 0x0001e60000100a00 */
[----:B0-----:R-:W2:Y:S01]  /*3ac70*/  LDL.LU R4, [R1+0xe0] ;  /* 0x0000e00001047983 */ /* 0x001ea20000300800 */
[----:B------:R-:W2:Y:S02]  /*3ac80*/  LDL.LU R5, [R1+0xe4] ;  /* 0x0000e40001057983 */ /* 0x000ea40000300800 */
        /* <DEDUP_REMOVED lines=23> */
[----:B------:R-:W2:Y:S11]  /*3ae00*/  LDL.LU.64 R12, [R1+0x1ad0] ;  /* 0x001ad000010c7983 */ /* 0x000eb60000300a00 */
[----:B------:R-:W-:Y:S10]  /*3ae10*/  @!UPT UIADD3 URZ, URZ, URZ, URZ ;  /* 0x0000003f3f3ff290 */ /* 0x000ff4000fffe03f */
[----:B------:R-:W-:Y:S01]  /*3ae20*/  STL.64 [R1+0x190], R24 ;  /* 0x0001901801007387 */ /* 0x000fe20000100a00 */
[----:B------:R-:W-:Y:S02]  /*3ae30*/  STL.64 [R1+0x198], R26 ;  /* 0x0001981a01007387 */ /* 0x000fe40000100a00 */
[----:B------:R-:W-:Y:S02]  /*3ae40*/  IMAD.MOV.U32 R7, RZ, RZ, R2 ;  /* 0x000000ffff077224 */ /* 0x000fe400078e0002 */
[----:B------:R-:W-:Y:S01]  /*3ae50*/  LDSM.16.MT88.4 R24, [R0+0x9800] ;  /* 0x009800000018783b */ /* 0x000fe20000004200 */
[C---:B--2---:R-:W-:Y:S01]  /*3ae60*/  HMMA.16816.F32.BF16 R12, R16.reuse, R12, R8 ;  /* 0x0000000c100c723c */ /* 0x044fe20000041808 */
[----:B------:R-:W2:Y:S02]  /*3ae70*/  LDL.LU.64 R10, [R1+0x1ac8] ;  /* 0x001ac800010a7983 */ /* 0x000ea40000300a00 */
        /* <DEDUP_REMOVED lines=56> */
[----:B------:R-:W3:Y:S11]  /*3b200*/  LDL.LU.64 R8, [R1+0x1a00] ;  /* 0x001a000001087983 */ /* 0x000ef60000300a00 */
[----:B------:R-:W-:Y:S09]  /*3b210*/  @!UPT UIADD3 URZ, URZ, URZ, URZ ;  /* 0x0000003f3f3ff290 */ /* 0x000ff2000fffe03f */
[----:B------:R-:W-:Y:S01]  /*3b220*/  STL.64 [R1+0x100], R12 ;  /* 0x0001000c01007387 */ /* 0x000fe20000100a00 */
[----:B------:R0:W-:Y:S03]  /*3b230*/  STL.64 [R1+0x108], R14 ;  /* 0x0001080e01007387 */ /* 0x0001e60000100a00 */
[----:B0-----:R-:W2:Y:S01]  /*3b240*/  LDL.LU.64 R14, [R1+0x19f8] ;  /* 0x0019f800010e7983 */ /* 0x001ea20000300a00 */
[----:B------:R-:W4:Y:S01]  /*3b250*/  LDL.LU.64 R12, [R1+0x19f0] ;  /* 0x0019f000010c7983 */ /* 0x000f220000300a00 */
[C---:B---3--:R-:W-:Y:S08]  /*3b260*/  HMMA.16816.F32.BF16 R4, R16.reuse, R8, R4 ;  /* 0x000000081004723c */ /* 0x048ff00000041804 */
[----:B----4-:R-:W-:Y:S11]  /*3b270*/  HMMA.16816.F32.BF16 R20, R16, R12, R20 ;  /* 0x0000000c1014723c */ /* 0x010ff60000041814 */
[----:B------:R-:W-:Y:S11]  /*3b280*/  @!UPT UIADD3 URZ, URZ, URZ, URZ ;  /* 0x0000003f3f3ff290 */ /* 0x000ff6000fffe03f */
[----:B------:R-:W-:Y:S01]  /*3b290*/  @!UPT UIADD3 URZ, URZ, URZ, URZ ;  /* 0x0000003f3f3ff290 */ /* 0x000fe2000fffe03f */
[----:B------:R-:W-:Y:S01]  /*3b2a0*/  STL.64 [R1+0xf0], R20 ;  /* 0x0000f01401007387 */ /* 0x000fe20000100a00 */
[----:B------:R-:W-:Y:S02]  /*3b2b0*/  IMAD.MOV.U32 R2, RZ, RZ, R23 ;  /* 0x000000ffff027224 */ /* 0x000fe400078e0017 */
[----:B--2---:R0:W-:Y:S02]  /*3b2c0*/  STL.64 [R1+0x1910], R14 ;  /* 0x0019100e01007387 */ /* 0x0041e40000100a00 */
[----:B------:R-:W-:Y:S01]  /*3b2d0*/  IMAD.MOV.U32 R0, RZ, RZ, R22 ;  /* 0x000000ffff007224 */ /* 0x000fe200078e0016 */
[----:B------:R-:W2:Y:S01]  /*3b2e0*/  LDL.LU R12, [R1+0xd0] ;  /* 0x0000d000010c7983 */ /* 0x000ea20000300800 */
[----:B------:R-:W2:Y:S03]  /*3b2f0*/  LDL.LU R13, [R1+0xd4] ;  /* 0x0000d400010d7983 */ /* 0x000ea60000300800 */
[----:B0-----:R-:W2:Y:S01]  /*3b300*/  LDL.LU R14, [R1+0xd8] ;  /* 0x0000d800010e7983 */ /* 0x001ea20000300800 */
[----:B------:R-:W2:Y:S02]  /*3b310*/  LDL.LU R15, [R1+0xdc] ;  /* 0x0000dc00010f7983 */ /* 0x000ea40000300800 */
[----:B------:R-:W-:Y:S02]  /*3b320*/  STL [R1+0x1580], R2 ;  /* 0x0015800201007387 */ /* 0x000fe40000100800 */
[----:B------:R-:W-:Y:S01]  /*3b330*/  STL [R1+0x157c], R0 ;  /* 0x00157c0001007387 */ /* 0x000fe20000100800 */
[----:B------:R-:W-:Y:S01]  /*3b340*/  STL.64 [R1+0xe0], R4 ;  /* 0x0000e00401007387 */ /* 0x000fe20000100a00 */
[----:B------:R0:W-:Y:S03]  /*3b350*/  STL.64 [R1+0xe8], R6 ;  /* 0x0000e80601007387 */ /* 0x0001e60000100a00 */
[----:B0-----:R-:W3:Y:S01]  /*3b360*/  LDL.LU.64 R6, [R1+0x19e8] ;  /* 0x0019e80001067983 */ /* 0x001ee20000300a00 */
[----:B------:R-:W2:Y:S02]  /*3b370*/  LDL.LU.64 R4, [R1+0x19e0] ;  /* 0x0019e00001047983 */ /* 0x000ea40000300a00 */
[----:B------:R0:W-:Y:S02]  /*3b380*/  STL.64 [R1+0x1908], R10 ;  /* 0x0019080a01007387 */ /* 0x0001e40000100a00 */
[----:B0-----:R-:W4:Y:S04]  /*3b390*/  LDL R10, [R1+0x78] ;  /* 0x00007800010a7983 */ /* 0x001f280000100800 */
[----:B------:R-:W4:Y:S04]  /*3b3a0*/  LDL R11, [R1+0x7c] ;  /* 0x00007c00010b7983 */ /* 0x000f280000100800 */
[----:B----4-:R0:W-:Y:S01]  /*3b3b0*/  STL.64 [R1+0x1968], R10 ;  /* 0x0019680a01007387 */ /* 0x0101e20000100a00 */
[----:B------:R-:W4:Y:S02]  /*3b3c0*/  LDL.LU R8, [R1+0x310] ;  /* 0x0003100001087983 */ /* 0x000f240000300800 */
[----:B------:R-:W4:Y:S01]  /*3b3d0*/  LDL.LU R9, [R1+0x314] ;  /* 0x0003140001097983 */ /* 0x000f220000300800 */
[----:B0-----:R-:W2:Y:S01]  /*3b3e0*/  LDL.LU R10, [R1+0x318] ;  /* 0x00031800010a7983 */ /* 0x001ea20000300800 */
[----:B------:R-:W2:Y:S03]  /*3b3f0*/  LDL.LU R11, [R1+0x31c] ;  /* 0x00031c00010b7983 */ /* 0x000ea60000300800 */
        /* <DEDUP_REMOVED lines=9> */
[----:B------:R-:W0:Y:S04]  /*3b490*/  LDSM.16.MT88.4 R20, [R23+0x9800] ;  /* 0x009800001714783b */ /* 0x000e280000004200 */
[----:B--2---:R1:W-:Y:S01]  /*3b4a0*/  STL.64 [R1+0x1978], R10 ;  /* 0x0019780a01007387 */ /* 0x0043e20000100a00 */
[----:B----4-:R-:W-:Y:S03]  /*3b4b0*/  STL.64 [R1+0x1970], R8 ;  /* 0x0019700801007387 */ /* 0x010fe60000100a00 */
[----:B-1----:R-:W2:Y:S04]  /*3b4c0*/  LDL R10, [R1+0x98] ;  /* 0x00009800010a7983 */ /* 0x002ea80000100800 */
[----:B------:R-:W2:Y:S01]  /*3b4d0*/  LDL R11, [R1+0x9c] ;  /* 0x00009c00010b7983 */ /* 0x000ea20000100800 */
[----:B------:R-:W-:Y:S03]  /*3b4e0*/  HMMA.16816.F32.BF16 R12, R16, R4, R12 ;  /* 0x00000004100c723c */ /* 0x000fe6000004180c */
[----:B--2---:R1:W-:Y:S01]  /*3b4f0*/  STL.64 [R1+0x1990], R10 ;  /* 0x0019900a01007387 */ /* 0x0043e20000100a00 */
[----:B0-----:R-:W-:Y:S02]  /*3b500*/  STL.64 [R1+0x18e0], R22 ;  /* 0x0018e01601007387 */ /* 0x001fe40000100a00 */
[----:B------:R-:W-:Y:S11]  /*3b510*/  STL.64 [R1+0x18d8], R20 ;  /* 0x0018d81401007387 */ /* 0x000ff60000100a00 */
[----:B------:R-:W-:Y:S06]  /*3b520*/  @!UPT UIADD3 URZ, URZ, URZ, URZ ;  /* 0x0000003f3f3ff290 */ /* 0x000fec000fffe03f */
[----:B------:R-:W-:Y:S01]  /*3b530*/  STL.64 [R1+0xd0], R12 ;  /* 0x0000d00c01007387 */ /* 0x000fe20000100a00 */
[----:B-1----:R-:W2:Y:S04]  /*3b540*/  LDL R10, [R1+0xa8] ;  /* 0x0000a800010a7983 */ /* 0x002ea80000100800 */
[----:B------:R-:W2:Y:S04]  /*3b550*/  LDL R11, [R1+0xac] ;  /* 0x0000ac00010b7983 */ /* 0x000ea80000100800 */
[----:B--2---:R0:W-:Y:S01]  /*3b560*/  STL.64 [R1+0x19a8], R10 ;  /* 0x0019a80a01007387 */ /* 0x0041e20000100a00 */
[----:B------:R-:W2:Y:S02]  /*3b570*/  LDL.LU R16, [R1+0x2f0] ;  /* 0x0002f00001107983 */ /* 0x000ea40000300800 */
[----:B------:R-:W2:Y:S02]  /*3b580*/  LDL.LU R17, [R1+0x2f4] ;  /* 0x0002f40001117983 */ /* 0x000ea40000300800 */
[----:B------:R-:W4:Y:S01]  /*3b590*/  LDL.LU R18, [R1+0x2f8] ;  /* 0x0002f80001127983 */ /* 0x000f220000300800 */
[----:B------:R-:W4:Y:S04]  /*3b5a0*/  LDL.LU R19, [R1+0x2fc] ;  /* 0x0002fc0001137983 */ /* 0x000f280000300800 */
[----:B0-----:R-:W2:Y:S04]  /*3b5b0*/  LDL R10, [R1+0xb8] ;  /* 0x0000b800010a7983 */ /* 0x001ea80000100800 */
[----:B------:R-:W2:Y:S01]  /*3b5c0*/  LDL R11, [R1+0xbc] ;  /* 0x0000bc00010b7983 */ /* 0x000ea20000100800 */
[----:B------:R-:W3:Y:S02]  /*3b5d0*/  LDL.LU R12, [R1+0x350] ;  /* 0x00035000010c7983 */ /* 0x000ee40000300800 */
[----:B------:R-:W-:-:S02]  /*3b5e0*/  IMAD.MOV.U32 R2, RZ, RZ, R14 ;  /* 0x000000ffff027224 */ /* 0x000fc400078e000e */
[----:B------:R-:W3:Y:S02]  /*3b5f0*/  LDL.LU R13, [R1+0x354] ;  /* 0x00035400010d7983 */ /* 0x000ee40000300800 */
[----:B------:R-:W-:Y:S01]  /*3b600*/  IMAD.MOV.U32 R0, RZ, RZ, R15 ;  /* 0x000000ffff007224 */ /* 0x000fe200078e000f */
[----:B------:R-:W3:Y:S01]  /*3b610*/  LDL.LU R14, [R1+0x358] ;  /* 0x00035800010e7983 */ /* 0x000ee20000300800 */
[----:B------:R-:W3:Y:S03]  /*3b620*/  LDL.LU R15, [R1+0x35c] ;  /* 0x00035c00010f7983 */ /* 0x000ee60000300800 */
[----:B--2---:R-:W-:Y:S01]  /*3b630*/  STL.64 [R1+0x19c0], R10 ;  /* 0x0019c00a01007387 */ /* 0x004fe20000100a00 */
[----:B----4-:R-:W-:Y:S02]  /*3b640*/  STL.64 [R1+0x1988], R18 ;  /* 0x0019881201007387 */ /* 0x010fe40000100a00 */
[----:B------:R0:W-:Y:S02]  /*3b650*/  STL.64 [R1+0x1980], R16 ;  /* 0x0019801001007387 */ /* 0x0001e40000100a00 */
[----:B0-----:R-:W2:Y:S01]  /*3b660*/  LDL.LU R16, [R1+0x320] ;  /* 0x0003200001107983 */ /* 0x001ea20000300800 */
[----:B------:R-:W2:Y:S02]  /*3b670*/  LDL.LU R17, [R1+0x324] ;  /* 0x0003240001117983 */ /* 0x000ea40000300800 */
[----:B------:R-:W4:Y:S02]  /*3b680*/  LDL.LU R18, [R1+0x328] ;  /* 0x0003280001127983 */ /* 0x000f240000300800 */
[----:B------:R-:W4:Y:S02]  /*3b690*/  LDL.LU R19, [R1+0x32c] ;  /* 0x00032c0001137983 */ /* 0x000f240000300800 */
[----:B----4-:R-:W-:Y:S01]  /*3b6a0*/  STL.64 [R1+0x19a0], R18 ;  /* 0x0019a01201007387 */ /* 0x010fe20000100a00 */
[----:B--2---:R0:W-:Y:S03]  /*3b6b0*/  STL.64 [R1+0x1998], R16 ;  /* 0x0019981001007387 */ /* 0x0041e60000100a00 */
        /* <DEDUP_REMOVED lines=10> */
[----:B----4-:R0:W-:Y:S01]  /*3b760*/  STL.64 [R1+0x19d0], R18 ;  /* 0x0019d01201007387 */ /* 0x0101e20000100a00 */
[----:B--2---:R1:W-:Y:S02]  /*3b770*/  STL.64 [R1+0x19c8], R16 ;  /* 0x0019c81001007387 */ /* 0x0043e40000100a00 */
[----:B------:R-:W2:Y:S01]  /*3b780*/  LDL.64 R22, [R1+0x68] ;  /* 0x0000680001167983 */ /* 0x000ea20000100a00 */
[----:B0-----:R-:W4:Y:S01]  /*3b790*/  LDL.64 R18, [R1+0xc8] ;  /* 0x0000c80001127983 */ /* 0x001f220000100a00 */
[----:B---3--:R-:W-:Y:S02]  /*3b7a0*/  STL.64 [R1+0x1930], R6 ;  /* 0x0019300601007387 */ /* 0x008fe40000100a00 */
[----:B------:R-:W3:Y:S02]  /*3b7b0*/  LDL.LU R4, [R1+0x300] ;  /* 0x0003000001047983 */ /* 0x000ee40000300800 */
[----:B------:R-:W-:-:S02]  /*3b7c0*/  IMAD.MOV.U32 R5, RZ, RZ, R29 ;  /* 0x000000ffff057224 */ /* 0x000fc400078e001d */
[----:B------:R-:W2:Y:S01]  /*3b7d0*/  LDL.LU R29, [R1+0x19d8] ;  /* 0x0019d800011d7983 */ /* 0x000ea20000300800 */
[----:B------:R-:W-:Y:S02]  /*3b7e0*/  STL [R1+0x16bc], R0 ;  /* 0x0016bc0001007387 */ /* 0x000fe40000100800 */
[----:B------:R-:W-:Y:S01]  /*3b7f0*/  STL [R1+0x16b8], R2 ;  /* 0x0016b80201007387 */ /* 0x000fe20000100800 */
[----:B----4-:R-:W-:Y:S07]  /*3b800*/  HMMA.16816.F32.BF16 R8, R24, R18, R12 ;  /* 0x000000121808723c */ /* 0x010fee000004180c */
[----:B------:R-:W-:-:S02]  /*3b810*/  IMAD.MOV.U32 R13, RZ, RZ, R18 ;  /* 0x000000ffff0d7224 */ /* 0x000fc400078e0012 */
[----:B------:R-:W-:Y:S02]  /*3b820*/  IMAD.MOV.U32 R12, RZ, RZ, R19 ;  /* 0x000000ffff0c7224 */ /* 0x000fe400078e0013 */
[----:B------:R-:W4:Y:S01]  /*3b830*/  LDL.LU.64 R18, [R1+0x19d0] ;  /* 0x0019d00001127983 */ /* 0x000f220000300a00 */
[----:B-1----:R-:W4:Y:S11]  /*3b840*/  LDL.LU.64 R16, [R1+0x19c8] ;  /* 0x0019c80001107983 */ /* 0x002f360000300a00 */
[----:B------:R-:W-:Y:S01]  /*3b850*/  STL.64 [R1+0x350], R8 ;  /* 0x0003500801007387 */ /* 0x000fe20000100a00 */
[----:B------:R0:W-:Y:S03]  /*3b860*/  STL.64 [R1+0x358], R10 ;  /* 0x0003580a01007387 */ /* 0x0001e60000100a00 */
[----:B0-----:R-:W4:Y:S01]  /*3b870*/  LDL.LU.64 R10, [R1+0x19c0] ;  /* 0x0019c000010a7983 */ /* 0x001f220000300a00 */
[----:B------:R-:W-:-:S02]  /*3b880*/  IMAD.MOV.U32 R6, RZ, RZ, R28 ;  /* 0x000000ffff067224 */ /* 0x000fc400078e001c */
[----:B------:R-:W-:Y:S02]  /*3b890*/  IMAD.MOV.U32 R7, RZ, RZ, R3 ;  /* 0x000000ffff077224 */ /* 0x000fe400078e0003 */
[----:B------:R-:W-:Y:S02]  /*3b8a0*/  IMAD.MOV.U32 R28, RZ, RZ, R9 ;  /* 0x000000ffff1c7224 */ /* 0x000fe400078e0009 */
[----:B------:R-:W-:Y:S01]  /*3b8b0*/  IMAD.MOV.U32 R3, RZ, RZ, R8 ;  /* 0x000000ffff037224 */ /* 0x000fe200078e0008 */
[----:B------:R-:W-:Y:S01]  /*3b8c0*/  STL.64 [R1+0x1950], R12 ;  /* 0x0019500c01007387 */ /* 0x000fe20000100a00 */
[----:B------:R-:W2:Y:S03]  /*3b8d0*/  LDL R14, [R1+0x88] ;  /* 0x00008800010e7983 */ /* 0x000ea60000100800 */
[----:B------:R-:W-:Y:S01]  /*3b8e0*/  STL [R1+0x1460], R3 ;  /* 0x0014600301007387 */ /* 0x000fe20000100800 */
[----:B------:R-:W-:Y:S01]  /*3b8f0*/  STL [R1+0x145c], R28 ;  /* 0x00145c1c01007387 */ /* 0x000fe20000100800 */
[----:B----4-:R-:W-:Y:S02]  /*3b900*/  HMMA.16816.F32.BF16 R8, R24, R10, R16 ;  /* 0x0000000a1808723c */ /* 0x010fe40000041810 */
[----:B------:R-:W4:Y:S01]  /*3b910*/  LDL.LU.64 R18, [R1+0x19b8] ;  /* 0x0019b80001127983 */ /* 0x000f220000300a00 */
[----:B------:R-:W4:Y:S11]  /*3b920*/  LDL.LU.64 R16, [R1+0x19b0] ;  /* 0x0019b00001107983 */ /* 0x000f360000300a00 */
[----:B------:R-:W-:Y:S09]  /*3b930*/  @!UPT UIADD3 URZ, URZ, URZ, URZ ;  /* 0x0000003f3f3ff290 */ /* 0x000ff2000fffe03f */
[----:B------:R-:W-:Y:S01]  /*3b940*/  STL.64 [R1+0x340], R8 ;  /* 0x0003400801007387 */ /* 0x000fe20000100a00 */
[----:B------:R0:W-:Y:S03]  /*3b950*/  STL.64 [R1+0x348], R10 ;  /* 0x0003480a01007387 */ /* 0x0001e60000100a00 */
[----:B0-----:R-:W4:Y:S01]  /*3b960*/  LDL.LU.64 R10, [R1+0x19a8] ;  /* 0x0019a800010a7983 */ /* 0x001f220000300a00 */
[----:B--2---:R-:W-:Y:S02]  /*3b970*/  IMAD.MOV.U32 R15, RZ, RZ, R29 ;  /* 0x000000ffff0f7224 */ /* 0x004fe400078e001d */
[----:B------:R-:W-:-:S05]  /*3b980*/  IMAD.MOV.U32 R29, RZ, RZ, R8 ;  /* 0x000000ffff1d7224 */ /* 0x000fca00078e0008 */
[----:B------:R-:W-:Y:S01]  /*3b990*/  STL [R1+0x1464], R29 ;  /* 0x0014641d01007387 */ /* 0x000fe20000100800 */
[C---:B----4-:R-:W-:Y:S03]  /*3b9a0*/  HMMA.16816.F32.BF16 R8, R24.reuse, R10, R16 ;  /* 0x0000000a1808723c */ /* 0x050fe60000041810 */
[----:B------:R-:W2:Y:S01]  /*3b9b0*/  LDL.LU.64 R18, [R1+0x19a0] ;  /* 0x0019a00001127983 */ /* 0x000ea20000300a00 */
[----:B------:R-:W2:Y:S11]  /*3b9c0*/  LDL.LU.64 R16, [R1+0x1998] ;  /* 0x0019980001107983 */ /* 0x000eb60000300a00 */
[----:B------:R-:W-:Y:S08]  /*3b9d0*/  @!UPT UIADD3 URZ, URZ, URZ, URZ ;  /* 0x0000003f3f3ff290 */ /* 0x000ff0000fffe03f */
        /* <DEDUP_REMOVED lines=9> */
[----:B0-----:R-:W4:Y:S01]  /*3ba70*/  LDL.LU.64 R10, [R1+0x1978] ;  /* 0x00197800010a7983 */ /* 0x001f220000300a00 */
[----:B------:R-:W4:Y:S02]  /*3ba80*/  LDL.LU.64 R8, [R1+0x1970] ;  /* 0x0019700001087983 */ /* 0x000f240000300a00 */
[C---:B----4-:R-:W-:Y:S01]  /*3ba90*/  HMMA.16816.F32.BF16 R12, R24.reuse, R14, R8 ;  /* 0x0000000e180c723c */ /* 0x050fe20000041808 */
[----:B------:R-:W3:Y:S11]  /*3baa0*/  LDL.LU.64 R10, [R1+0x1968] ;  /* 0x00196800010a7983 */ /* 0x000ef60000300a00 */
[----:B------:R-:W-:Y:S11]  /*3bab0*/  @!UPT UIADD3 URZ, URZ, URZ, URZ ;  /* 0x0000003f3f3ff290 */ /* 0x000ff6000fffe03f */
[----:B------:R0:W-:Y:S01]  /*3bac0*/  STL.64 [R1+0x310], R12 ;  /* 0x0003100c01007387 */ /* 0x0001e20000100a00 */
[----:B------:R1:W-:Y:S03]  /*3bad0*/  STL.64 [R1+0x318], R14 ;  /* 0x0003180e01007387 */ /* 0x0003e60000100a00 */
[----:B0-----:R-:W4:Y:S01]  /*3bae0*/  LDL.LU R12, [R1+0x4b0] ;  /* 0x0004b000010c7983 */ /* 0x001f220000300800 */
[C---:B---3--:R-:W-:Y:S11]  /*3baf0*/  HMMA.16816.F32.BF16 R4, R24.reuse, R10, R4 ;  /* 0x0000000a1804723c */ /* 0x048ff60000041804 */
[----:B------:R-:W-:Y:S11]  /*3bb00*/  @!UPT UIADD3 URZ, URZ, URZ, URZ ;  /* 0x0000003f3f3ff290 */ /* 0x000ff6000fffe03f */
[----:B------:R-:W-:Y:S01]  /*3bb10*/  @!UPT UIADD3 URZ, URZ, URZ, URZ ;  /* 0x0000003f3f3ff290 */ /* 0x000fe2000fffe03f */
[----:B------:R-:W-:Y:S01]  /*3bb20*/  STL.64 [R1+0x300], R4 ;  /* 0x0003000401007387 */ /* 0x000fe20000100a00 */
[----:B------:R2:W-:Y:S02]  /*3bb30*/  STL.64 [R1+0x308], R6 ;  /* 0x0003080601007387 */ /* 0x0005e40000100a00 */
[----:B------:R-:W4:Y:S02]  /*3bb40*/  LDL.LU R13, [R1+0x4b4] ;  /* 0x0004b400010d7983 */ /* 0x000f240000300800 */
[----:B-1----:R-:W3:Y:S01]  /*3bb50*/  LDL.LU R14, [R1+0x4b8] ;  /* 0x0004b800010e7983 */ /* 0x002ee20000300800 */
[----:B------:R-:W3:Y:S01]  /*3bb60*/  LDL.LU R15, [R1+0x4bc] ;  /* 0x0004bc00010f7983 */ /* 0x000ee20000300800 */
[----:B--2---:R-:W-:Y:S01]  /*3bb70*/  HMMA.16816.F32.BF16 R4, R24, R22, R16 ;  /* 0x000000161804723c */ /* 0x004fe20000041810 */
[----:B------:R-:W-:Y:S02]  /*3bb80*/  IMAD.MOV.U32 R2, RZ, RZ, R22 ;  /* 0x000000ffff027224 */ /* 0x000fe400078e0016 */
[----:B---3--:R-:W-:Y:S01]  /*3bb90*/  STL.64 [R1+0x1960], R14 ;  /* 0x0019600e01007387 */ /* 0x008fe20000100a00 */
[----:B----4-:R0:W-:Y:S03]  /*3bba0*/  STL.64 [R1+0x1958], R12 ;  /* 0x0019580c01007387 */ /* 0x0101e60000100a00 */
[----:B0-----:R-:W2:Y:S01]  /*3bbb0*/  LDL.LU R12, [R1+0x4c0] ;  /* 0x0004c000010c7983 */ /* 0x001ea20000300800 */
[----:B------:R-:W2:Y:S02]  /*3bbc0*/  LDL.LU R13, [R1+0x4c4] ;  /* 0x0004c400010d7983 */ /* 0x000ea40000300800 */
[----:B------:R-:W2:Y:S02]  /*3bbd0*/  LDL.LU R14, [R1+0x4c8] ;  /* 0x0004c800010e7983 */ /* 0x000ea40000300800 */
[----:B------:R-:W2:Y:S01]  /*3bbe0*/  LDL.LU R15, [R1+0x4cc] ;  /* 0x0004cc00010f7983 */ /* 0x000ea20000300800 */
[----:B------:R-:W3:Y:S10]  /*3bbf0*/  LDL.64 R10, [R1+0x48] ;  /* 0x00004800010a7983 */ /* 0x000ef40000100a00 */
[----:B------:R0:W-:Y:S02]  /*3bc00*/  STL.64 [R1+0x2f0], R4 ;  /* 0x0002f00401007387 */ /* 0x0001e40000100a00 */
[----:B------:R1:W-:Y:S02]  /*3bc10*/  STL.64 [R1+0x2f8], R6 ;  /* 0x0002f80601007387 */ /* 0x0003e40000100a00 */
[----:B------:R-:W-:Y:S01]  /*3bc20*/  STL [R1+0x1898], R2 ;  /* 0x0018980201007387 */ /* 0x000fe20000100800 */
[----:B0-----:R-:W4:Y:S01]  /*3bc30*/  LDL.LU R4, [R1+0x490] ;  /* 0x0004900001047983 */ /* 0x001f220000300800 */
[----:B------:R-:W4:Y:S02]  /*3bc40*/  LDL.LU R5, [R1+0x494] ;  /* 0x0004940001057983 */ /* 0x000f240000300800 */
[----:B-1----:R-:W2:Y:S02]  /*3bc50*/  LDL.LU R6, [R1+0x498] ;  /* 0x0004980001067983 */ /* 0x002ea40000300800 */
[----:B------:R-:W2:Y:S02]  /*3bc60*/  LDL.LU R7, [R1+0x49c] ;  /* 0x00049c0001077983 */ /* 0x000ea40000300800 */
[----:B------:R-:W-:Y:S01]  /*3bc70*/  IMAD.MOV.U32 R0, RZ, RZ, R23 ;  /* 0x000000ffff007224 */ /* 0x000fe200078e0017 */
[----:B--2---:R0:W-:Y:S01]  /*3bc80*/  STL.64 [R1+0x1940], R6 ;  /* 0x0019400601007387 */ /* 0x0041e20000100a00 */
[----:B----4-:R-:W-:Y:S02]  /*3bc90*/  STL.64 [R1+0x1938], R4 ;  /* 0x0019380401007387 */ /* 0x010fe40000100a00 */
[----:B------:R-:W2:Y:S01]  /*3bca0*/  LDL.64 R22, [R1+0x18] ;  /* 0x0000180001167983 */ /* 0x000ea20000100a00 */
[----:B0-----:R-:W4:Y:S04]  /*3bcb0*/  LDL.64 R6, [R1+0x38] ;  /* 0x0000380001067983 */ /* 0x001f280000100a00 */
[----:B------:R-:W0:Y:S04]  /*3bcc0*/  S2R R9, SR_TID.X ;  /* 0x0000000000097919 */ /* 0x000e280000002100 */
[----:B------:R-:W1:Y:S01]  /*3bcd0*/  S2R R8, SR_TID.X ;  /* 0x0000000000087919 */ /* 0x000e620000002100 */
[----:B0-----:R-:W-:Y:S01]  /*3bce0*/  LOP3.LUT R9, R9, 0x7, RZ, 0xc0, !PT ;  /* 0x0000000709097812 */ /* 0x001fe200078ec0ff */
[----:B-1----:R-:W-:-:S04]  /*3bcf0*/  IMAD.SHL.U32 R21, R8, 0x2, RZ ;  /* 0x0000000208157824 */ /* 0x002fc800078e00ff */
[----:B------:R-:W-:Y:S02]  /*3bd00*/  IMAD R9, R9, 0x90, RZ ;  /* 0x0000009009097824 */ /* 0x000fe400078e02ff */
[----:B------:R-:W-:-:S03]  /*3bd10*/  IMAD.SHL.U32 R8, R8, 0x40, RZ ;  /* 0x0000004008087824 */ /* 0x000fc600078e00ff */
[----:B------:R-:W-:Y:S01]  /*3bd20*/  LOP3.LUT R9, R9, 0x10, R21, 0x78, !PT ;  /* 0x0000001009097812 */ /* 0x000fe200078e7815 */
[----:B--2---:R0:W-:Y:S04]  /*3bd30*/  STL.64 [R1+0x1928], R22 ;  /* 0x0019281601007387 */ /* 0x0041e80000100a00 */
[----:B0-----:R-:W2:Y:S01]  /*3bd40*/  LDL.64 R22, [R1+0x28] ;  /* 0x0000280001167983 */ /* 0x001ea20000100a00 */
[----:B------:R-:W-:-:S04]  /*3bd50*/  LOP3.LUT R9, R9, 0x400, R8, 0xf8, !PT ;  /* 0x0000040009097812 */ /* 0x000fc800078ef808 */
[----:B------:R-:W-:-:S05]  /*3bd60*/  LOP3.LUT R9, R9, 0x40, RZ, 0x3c, !PT ;  /* 0x0000004009097812 */ /* 0x000fca00078e3cff */
[----:B------:R-:W0:Y:S04]  /*3bd70*/  LDSM.16.MT88.4 R16, [R9+0x9800] ;  /* 0x009800000910783b */ /* 0x000e280000004200 */
[----:B--2---:R1:W-:Y:S01]  /*3bd80*/  STL.64 [R1+0x1948], R22 ;  /* 0x0019481601007387 */ /* 0x0043e20000100a00 */
[----:B------:R-:W4:Y:S02]  /*3bd90*/  LDL.LU R20, [R1+0x4a0] ;  /* 0x0004a00001147983 */ /* 0x000f240000300800 */
[----:B------:R-:W4:Y:S01]  /*3bda0*/  LDL.LU R21, [R1+0x4a4] ;  /* 0x0004a40001157983 */ /* 0x000f220000300800 */
[----:B-1----:R-:W4:Y:S01]  /*3bdb0*/  LDL.LU R22, [R1+0x4a8] ;  /* 0x0004a80001167983 */ /* 0x002f220000300800 */
[----:B------:R-:W4:Y:S02]  /*3bdc0*/  LDL.LU R23, [R1+0x4ac] ;  /* 0x0004ac0001177983 */ /* 0x000f240000300800 */
[----:B0-----:R0:W-:Y:S02]  /*3bdd0*/  STL.64 [R1+0x17c8], R18 ;  /* 0x0017c81201007387 */ /* 0x0011e40000100a00 */
[----:B------:R-:W-:Y:S01]  /*3bde0*/  STL.64 [R1+0x17c0], R16 ;  /* 0x0017c01001007387 */ /* 0x000fe20000100a00 */
[----:B0-----:R-:W2:Y:S04]  /*3bdf0*/  LDL R18, [R1+0x58] ;  /* 0x0000580001127983 */ /* 0x001ea80000100800 */
[----:B------:R-:W2:Y:S02]  /*3be00*/  LDL R19, [R1+0x5c] ;  /* 0x00005c0001137983 */ /* 0x000ea40000100800 */
[----:B--2---:R-:W-:Y:S11]  /*3be10*/  HMMA.16816.F32.BF16 R12, R24, R18, R12 ;  /* 0x00000012180c723c */ /* 0x004ff6000004180c */
[----:B------:R-:W-:Y:S11]  /*3be20*/  @!UPT UIADD3 URZ, URZ, URZ, URZ ;  /* 0x0000003f3f3ff290 */ /* 0x000ff6000fffe03f */
[----:B------:R-:W-:Y:S01]  /*3be30*/  @!UPT UIADD3 URZ, URZ, URZ, URZ ;  /* 0x0000003f3f3ff290 */ /* 0x000fe2000fffe03f */
[----:B------:R-:W-:Y:S01]  /*3be40*/  STL.64 [R1+0x4c0], R12 ;  /* 0x0004c00c01007387 */ /* 0x000fe20000100a00 */
[----:B------:R0:W-:Y:S03]  /*3be50*/  STL.64 [R1+0x4c8], R14 ;  /* 0x0004c80e01007387 */ /* 0x0001e60000100a00 */
[----:B0-----:R-:W2:Y:S01]  /*3be60*/  LDL.LU.64 R14, [R1+0x1960] ;  /* 0x00196000010e7983 */ /* 0x001ea20000300a00 */
[----:B------:R-:W2:Y:S02]  /*3be70*/  LDL.LU.64 R12, [R1+0x1958] ;  /* 0x00195800010c7983 */ /* 0x000ea40000300a00 */
[----:B------:R0:W-:Y:S02]  /*3be80*/  STL.64 [R1+0x1858], R18 ;  /* 0x0018581201007387 */ /* 0x0001e40000100a00 */
[----:B------:R-:W4:Y:S01]  /*3be90*/  LDL.LU R16, [R1+0x480] ;  /* 0x0004800001107983 */ /* 0x000f220000300800 */
[----:B------:R-:W4:Y:S01]  /*3bea0*/  LDL.LU R17, [R1+0x484] ;  /* 0x0004840001117983 */ /* 0x000f220000300800 */
[----:B---3--:R-:W-:-:S02]  /*3beb0*/  IMAD.MOV.U32 R28, RZ, RZ, R10 ;  /* 0x000000ffff1c7224 */ /* 0x008fc400078e000a */
[----:B------:R-:W-:Y:S01]  /*3bec0*/  IMAD.MOV.U32 R3, RZ, RZ, R11 ;  /* 0x000000ffff037224 */ /* 0x000fe200078e000b */
[----:B0-----:R-:W3:Y:S01]  /*3bed0*/  LDL.LU R18, [R1+0x488] ;  /* 0x0004880001127983 */ /* 0x001ee20000300800 */
[----:B------:R-:W3:Y:S01]  /*3bee0*/  LDL.LU R19, [R1+0x48c] ;  /* 0x00048c0001137983 */ /* 0x000ee20000300800 */
[C---:B--2---:R-:W-:Y:S11]  /*3bef0*/  HMMA.16816.F32.BF16 R12, R24.reuse, R10, R12 ;  /* 0x0000000a180c723c */ /* 0x044ff6000004180c */
[----:B------:R-:W-:Y:S11]  /*3bf00*/  @!UPT UIADD3 URZ, URZ, URZ, URZ ;  /* 0x0000003f3f3ff290 */ /* 0x000ff6000fffe03f */
[----:B------:R-:W-:Y:S01]  /*3bf10*/  @!UPT UIADD3 URZ, URZ, URZ, URZ ;  /* 0x0000003f3f3ff290 */ /* 0x000fe2000fffe03f */
[----:B------:R0:W-:Y:S01]  /*3bf20*/  STL.64 [R1+0x4b0], R12 ;  /* 0x0004b00c01007387 */ /* 0x0001e20000100a00 */
[----:B------:R1:W-:Y:S03]  /*3bf30*/  STL.64 [R1+0x4b8], R14 ;  /* 0x0004b80e01007387 */ /* 0x0003e60000100a00 */
[----:B0-----:R-:W2:Y:S01]  /*3bf40*/  LDL.LU.64 R12, [R1+0x1950] ;  /* 0x00195000010c7983 */ /* 0x001ea20000300a00 */
[----:B------:R-:W2:Y:S02]  /*3bf50*/  LDL.LU R8, [R1+0x460] ;  /* 0x0004600001087983 */ /* 0x000ea40000300800 */
[----:B------:R-:W2:Y:S02]  /*3bf60*/  LDL.LU R9, [R1+0x464] ;  /* 0x0004640001097983 */ /* 0x000ea40000300800 */
[----:B------:R-:W2:Y:S01]  /*3bf70*/  LDL.LU R10, [R1+0x468] ;  /* 0x00046800010a7983 */ /* 0x000ea20000300800 */
[----:B------:R-:W2:Y:S01]  /*3bf80*/  LDL.LU R11, [R1+0x46c] ;  /* 0x00046c00010b7983 */ /* 0x000ea20000300800 */
[----:B----4-:R-:W-:Y:S01]  /*3bf90*/  HMMA.16816.F32.BF16 R20, R24, R6, R20 ;  /* 0x000000061814723c */ /* 0x010fe20000041814 */
[----:B------:R-:W-:-:S02]  /*3bfa0*/  IMAD.MOV.U32 R2, RZ, RZ, R6 ;  /* 0x000000ffff027224 */ /* 0x000fc400078e0006 */
[----:B------:R-:W-:Y:S01]  /*3bfb0*/  IMAD.MOV.U32 R29, RZ, RZ, R7 ;  /* 0x000000ffff1d7224 */ /* 0x000fe200078e0007 */
[----:B--2---:R-:W-:Y:S01]  /*3bfc0*/  STL.64 [R1+0x1920], R10 ;  /* 0x0019200a01007387 */ /* 0x004fe20000100a00 */
[----:B------:R0:W-:Y:S02]  /*3bfd0*/  STL.64 [R1+0x1918], R8 ;  /* 0x0019180801007387 */ /* 0x0001e40000100a00 */
[----:B-1----:R-:W2:Y:S02]  /*3bfe0*/  LDL R14, [R1+0x8] ;  /* 0x00000800010e7983 */ /* 0x002ea40000100800 */
[----:B------:R-:W2:Y:S01]  /*3bff0*/  LDL R15, [R1+0xc] ;  /* 0x00000c00010f7983 */ /* 0x000ea20000100800 */
[----:B0-----:R-:W2:Y:S01]  /*3c000*/  LDL.LU R8, [R1+0x470] ;  /* 0x0004700001087983 */ /* 0x001ea20000300800 */
[----:B------:R-:W2:Y:S02]  /*3c010*/  LDL.LU R9, [R1+0x474] ;  /* 0x0004740001097983 */ /* 0x000ea40000300800 */
[----:B------:R-:W2:Y:S02]  /*3c020*/  LDL.LU R10, [R1+0x478] ;  /* 0x00047800010a7983 */ /* 0x000ea40000300800 */
[----:B------:R-:W2:Y:S08]  /*3c030*/  LDL.LU R11, [R1+0x47c] ;  /* 0x00047c00010b7983 */ /* 0x000eb00000300800 */
        /* <DEDUP_REMOVED lines=11> */
[----:B-1----:R-:W4:Y:S01]  /*3c0f0*/  LDL.LU.64 R6, [R1+0x1930] ;  /* 0x0019300001067983 */ /* 0x002f220000300a00 */
[----:B------:R-:W-:Y:S02]  /*3c100*/  IMAD.MOV.U32 R4, RZ, RZ, R23 ;  /* 0x000000ffff047224 */ /* 0x000fe400078e0017 */
[----:B------:R-:W3:Y:S02]  /*3c110*/  LDL.LU.64 R22, [R1+0x1928] ;  /* 0x0019280001167983 */ /* 0x000ee40000300a00 */
[----:B---3--:R-:W-:Y:S01]  /*3c120*/  HMMA.16816.F32.BF16 R16, R24, R22, R16 ;  /* 0x000000161810723c */ /* 0x008fe20000041810 */
[----:B----4-:R-:W-:Y:S01]  /*3c130*/  STL.64 [R1+0x1900], R6 ;  /* 0x0019000601007387 */ /* 0x010fe20000100a00 */
[----:B------:R0:W-:Y:S03]  /*3c140*/  STL.64 [R1+0x18f8], R4 ;  /* 0x0018f80401007387 */ /* 0x0001e60000100a00 */
[----:B0-----:R-:W3:Y:S01]  /*3c150*/  LDL.LU R4, [R1+0x450] ;  /* 0x0004500001047983 */ /* 0x001ee20000300800 */
[----:B------:R-:W3:Y:S02]  /*3c160*/  LDL.LU R5, [R1+0x454] ;  /* 0x0004540001057983 */ /* 0x000ee40000300800 */
[----:B------:R-:W3:Y:S02]  /*3c170*/  LDL.LU R6, [R1+0x458] ;  /* 0x0004580001067983 */ /* 0x000ee40000300800 */
[----:B------:R-:W3:Y:S11]  /*3c180*/  LDL.LU R7, [R1+0x45c] ;  /* 0x00045c0001077983 */ /* 0x000ef60000300800 */
[----:B------:R-:W-:Y:S02]  /*3c190*/  @!UPT UIADD3 URZ, URZ, URZ, URZ ;  /* 0x0000003f3f3ff290 */ /* 0x000fe4000fffe03f */
[----:B------:R0:W-:Y:S01]  /*3c1a0*/  STL.64 [R1+0x480], R16 ;  /* 0x0004801001007387 */ /* 0x0001e20000100a00 */
[----:B------:R-:W-:Y:S02]  /*3c1b0*/  STL.64 [R1+0x488], R18 ;  /* 0x0004881201007387 */ /* 0x000fe40000100a00 */
[----:B------:R-:W4:Y:S02]  /*3c1c0*/  LDL.LU R20, [R1+0x2e0] ;  /* 0x0002e00001147983 */ /* 0x000f240000300800 */
[----:B------:R-:W4:Y:S02]  /*3c1d0*/  LDL.LU R21, [R1+0x2e4] ;  /* 0x0002e40001157983 */ /* 0x000f240000300800 */
[----:B0-----:R-:W-:Y:S02]  /*3c1e0*/  IMAD.MOV.U32 R17, RZ, RZ, R22 ;  /* 0x000000ffff117224 */ /* 0x001fe400078e0016 */
[----:B------:R-:W-:Y:S01]  /*3c1f0*/  IMAD.MOV.U32 R16, RZ, RZ, R23 ;  /* 0x000000ffff107224 */ /* 0x000fe200078e0017 */
[----:B------:R-:W4:Y:S01]  /*3c200*/  LDL.LU R22, [R1+0x2e8] ;  /* 0x0002e80001167983 */ /* 0x000f220000300800 */
[----:B------:R-:W4:Y:S03]  /*3c210*/  LDL.LU R23, [R1+0x2ec] ;  /* 0x0002ec0001177983 */ /* 0x000f260000300800 */
[----:B------:R0:W-:Y:S04]  /*3c220*/  STL.64 [R1+0x18a0], R16 ;  /* 0x0018a01001007387 */ /* 0x0001e80000100a00 */
[----:B0-----:R-:W2:Y:S01]  /*3c230*/  LDL.LU R16, [R1+0x420] ;  /* 0x0004200001107983 */ /* 0x001ea20000300800 */
[----:B------:R-:W2:Y:S02]  /*3c240*/  LDL.LU R17, [R1+0x424] ;  /* 0x0004240001117983 */ /* 0x000ea40000300800 */
[----:B------:R-:W2:Y:S02]  /*3c250*/  LDL.LU R18, [R1+0x428] ;  /* 0x0004280001127983 */ /* 0x000ea40000300800 */
[----:B------:R-:W2:Y:S02]  /*3c260*/  LDL.LU R19, [R1+0x42c] ;  /* 0x00042c0001137983 */ /* 0x000ea40000300800 */
[----:B--2---:R0:W-:Y:S01]  /*3c270*/  STL.64 [R1+0x18b0], R18 ;  /* 0x0018b01201007387 */ /* 0x0041e20000100a00 */
[----:B------:R-:W-:Y:S03]  /*3c280*/  STL.64 [R1+0x18a8], R16 ;  /* 0x0018a81001007387 */ /* 0x000fe60000100a00 */
[----:B0-----:R-:W2:Y:S04]  /*3c290*/  LDL R18, [R1+0xb8] ;  /* 0x0000b80001127983 */ /* 0x001ea80000100800 */
[----:B------:R-:W2:Y:S04]  /*3c2a0*/  LDL R19, [R1+0xbc] ;  /* 0x0000bc0001137983 */ /* 0x000ea80000100800 */
[----:B--2---:R0:W-:Y:S02]  /*3c2b0*/  STL.64 [R1+0x18c8], R18 ;  /* 0x0018c81201007387 */ /* 0x0041e40000100a00 */
[----:B0-----:R-:W-:-:S02]  /*3c2c0*/  IMAD.MOV.U32 R18, RZ, RZ, R13 ;  /* 0x000000ffff127224 */ /* 0x001fc400078e000d */
[----:B------:R-:W-:Y:S02]  /*3c2d0*/  IMAD.MOV.U32 R19, RZ, RZ, R12 ;  /* 0x000000ffff137224 */ /* 0x000fe400078e000c */
[C---:B------:R-:W-:Y:S01]  /*3c2e0*/  HMMA.16816.F32.BF16 R12, R24.reuse, R14, R8 ;  /* 0x0000000e180c723c */ /* 0x040fe20000041808 */
[----:B------:R-:W2:Y:S01]  /*3c2f0*/  LDL.LU.64 R10, [R1+0x1920] ;  /* 0x00192000010a7983 */ /* 0x000ea20000300a00 */
[----:B------:R-:W2:Y:S11]  /*3c300*/  LDL.LU.64 R8, [R1+0x1918] ;  /* 0x0019180001087983 */ /* 0x000eb60000300a00 */
[----:B------:R-:W-:Y:S10]  /*3c310*/  @!UPT UIADD3 URZ, URZ, URZ, URZ ;  /* 0x0000003f3f3ff290 */ /* 0x000ff4000fffe03f */
[----:B------:R-:W-:Y:S01]  /*3c320*/  STL.64 [R1+0x470], R12 ;  /* 0x0004700c01007387 */ /* 0x000fe20000100a00 */
[----:B------:R0:W-:Y:S03]  /*3c330*/  STL.64 [R1+0x478], R14 ;  /* 0x0004780e01007387 */ /* 0x0001e60000100a00 */
[----:B0-----:R-:W2:Y:S02]  /*3c340*/  LDL.LU.64 R14, [R1+0x1910] ;  /* 0x00191000010e7983 */ /* 0x001ea40000300a00 */
[C---:B--2---:R-:W-:Y:S11]  /*3c350*/  HMMA.16816.F32.BF16 R8, R24.reuse, R14, R8 ;  /* 0x0000000e1808723c */ /* 0x044ff60000041808 */
[----:B------:R-:W-:Y:S11]  /*3c360*/  @!UPT UIADD3 URZ, URZ, URZ, URZ ;  /* 0x0000003f3f3ff290 */ /* 0x000ff6000fffe03f */
[----:B------:R-:W-:Y:S01]  /*3c370*/  @!UPT UIADD3 URZ, URZ, URZ, URZ ;  /* 0x0000003f3f3ff290 */ /* 0x000fe2000fffe03f */
[----:B------:R-:W-:Y:S01]  /*3c380*/  STL.64 [R1+0x460], R8 ;  /* 0x0004600801007387 */ /* 0x000fe20000100a00 */
[----:B------:R0:W-:Y:S03]  /*3c390*/  STL.64 [R1+0x468], R10 ;  /* 0x0004680a01007387 */ /* 0x0001e60000100a00 */
[----:B0-----:R-:W3:Y:S01]  /*3c3a0*/  LDL.LU.64 R10, [R1+0x1908] ;  /* 0x00190800010a7983 */ /* 0x001ee20000300a00 */
[----:B------:R0:W-:Y:S02]  /*3c3b0*/  STL.64 [R1+0x18d0], R14 ;  /* 0x0018d00e01007387 */ /* 0x0001e40000100a00 */
[----:B------:R-:W2:Y:S02]  /*3c3c0*/  LDL.LU R12, [R1+0x440] ;  /* 0x00044000010c7983 */ /* 0x000ea40000300800 */
[----:B------:R-:W2:Y:S01]  /*3c3d0*/  LDL.LU R13, [R1+0x444] ;  /* 0x00044400010d7983 */ /* 0x000ea20000300800 */
[----:B0-----:R-:W2:Y:S01]  /*3c3e0*/  LDL.LU R14, [R1+0x448] ;  /* 0x00044800010e7983 */ /* 0x001ea20000300800 */
[----:B------:R-:W2:Y:S01]  /*3c3f0*/  LDL.LU R15, [R1+0x44c] ;  /* 0x00044c00010f7983 */ /* 0x000ea20000300800 */
[----:B---3--:R-:W-:Y:S11]  /*3c400*/  HMMA.16816.F32.BF16 R4, R24, R10, R4 ;  /* 0x0000000a1804723c */ /* 0x008ff60000041804 */
[----:B------:R-:W-:Y:S11]  /*3c410*/  @!UPT UIADD3 URZ, URZ, URZ, URZ ;  /* 0x0000003f3f3ff290 */ /* 0x000ff6000fffe03f */
[----:B------:R-:W-:Y:S01]  /*3c420*/  @!UPT UIADD3 URZ, URZ, URZ, URZ ;  /* 0x0000003f3f3ff290 */ /* 0x000fe2000fffe03f */
[----:B------:R-:W-:Y:S01]  /*3c430*/  STL.64 [R1+0x450], R4 ;  /* 0x0004500401007387 */ /* 0x000fe20000100a00 */
[----:B------:R0:W-:Y:S03]  /*3c440*/  STL.64 [R1+0x458], R6 ;  /* 0x0004580601007387 */ /* 0x0001e60000100a00 */
[----:B0-----:R-:W3:Y:S01]  /*3c450*/  LDL.LU.64 R6, [R1+0x1900] ;  /* 0x0019000001067983 */ /* 0x001ee20000300a00 */
[----:B------:R-:W2:Y:S02]  /*3c460*/  LDL.LU.64 R4, [R1+0x18f8] ;  /* 0x0018f80001047983 */ /* 0x000ea40000300a00 */
[----:B------:R0:W-:Y:S02]  /*3c470*/  STL.64 [R1+0x17d8], R10 ;  /* 0x0017d80a01007387 */ /* 0x0001e40000100a00 */
[----:B---3--:R-:W-:Y:S02]  /*3c480*/  IMAD.MOV.U32 R8, RZ, RZ, R7 ;  /* 0x000000ffff087224 */ /* 0x008fe400078e0007 */
[----:B------:R-:W3:Y:S01]  /*3c490*/  LDL.LU R7, [R1+0x18f0] ;  /* 0x0018f00001077983 */ /* 0x000ee20000300800 */
[----:B------:R-:W2:Y:S02]  /*3c4a0*/  LDL.LU R9, [R1+0x414] ;  /* 0x0004140001097983 */ /* 0x000ea40000300800 */
[----:B0-----:R-:W2:Y:S02]  /*3c4b0*/  LDL.LU R10, [R1+0x418] ;  /* 0x00041800010a7983 */ /* 0x001ea40000300800 */
[----:B------:R-:W-:-:S02]  /*3c4c0*/  IMAD.MOV.U32 R11, RZ, RZ, R6 ;  /* 0x000000ffff0b7224 */ /* 0x000fc400078e0006 */
[----:B------:R-:W4:Y:S04]  /*3c4d0*/  LDL.LU R6, [R1+0x18ec] ;  /* 0x0018ec0001067983 */ /* 0x000f280000300800 */
[----:B------:R-:W0:Y:S04]  /*3c4e0*/  S2R R17, SR_TID.X ;  /* 0x0000000000117919 */ /* 0x000e280000002100 */
[----:B------:R-:W1:Y:S04]  /*3c4f0*/  S2R R16, SR_TID.X ;  /* 0x0000000000107919 */ /* 0x000e680000002100 */
[----:B--2---:R-:W-:Y:S01]  /*3c500*/  STL.64 [R1+0x18c0], R10 ;  /* 0x0018c00a01007387 */ /* 0x004fe20000100a00 */
[----:B------:R3:W-:Y:S02]  /*3c510*/  STL.64 [R1+0x18b8], R8 ;  /* 0x0018b80801007387 */ /* 0x0007e40000100a00 */
[----:B---3--:R-:W-:-:S02]  /*3c520*/  IMAD.MOV.U32 R8, RZ, RZ, R7 ;  /* 0x000000ffff087224 */ /* 0x008fc400078e0007 */
[----:B------:R-:W4:Y:S01]  /*3c530*/  LDL.LU R7, [R1+0x18e8] ;  /* 0x0018e80001077983 */ /* 0x000f220000300800 */
[----:B0-----:R-:W-:Y:S01]  /*3c540*/  LOP3.LUT R17, R17, 0x7, RZ, 0xc0, !PT ;  /* 0x0000000711117812 */ /* 0x001fe200078ec0ff */
[----:B-1----:R-:W-:Y:S02]  /*3c550*/  IMAD.SHL.U32 R11, R16, 0x2, RZ ;  /* 0x00000002100b7824 */ /* 0x002fe400078e00ff */
[----:B------:R-:W2:Y:S01]  /*3c560*/  LDL.LU R9, [R1+0x434] ;  /* 0x0004340001097983 */ /* 0x000ea20000300800 */
[----:B------:R-:W2:Y:S01]  /*3c570*/  LDL.LU R10, [R1+0x438] ;  /* 0x00043800010a7983 */ /* 0x000ea20000300800 */
[----:B------:R-:W-:-:S05]  /*3c580*/  IMAD R17, R17, 0x90, RZ ;  /* 0x0000009011117824 */ /* 0x000fca00078e02ff */
[----:B------:R-:W-:Y:S02]  /*3c590*/  LOP3.LUT R17, R17, 0x10, R11, 0x78, !PT ;  /* 0x0000001011117812 */ /* 0x000fe400078e780b */
[----:B------:R-:W2:Y:S01]  /*3c5a0*/  LDL.LU R11, [R1+0x43c] ;  /* 0x00043c00010b7983 */ /* 0x000ea20000300800 */
[----:B------:R-:W-:-:S05]  /*3c5b0*/  IMAD.SHL.U32 R16, R16, 0x40, RZ ;  /* 0x0000004010107824 */ /* 0x000fca00078e00ff */
[----:B------:R-:W-:-:S04]  /*3c5c0*/  LOP3.LUT R17, R17, 0x400, R16, 0xf8, !PT ;  /* 0x0000040011117812 */ /* 0x000fc800078ef810 */
[----:B------:R-:W-:Y:S01]  /*3c5d0*/  LOP3.LUT R17, R17, 0x60, RZ, 0x3c, !PT ;  /* 0x0000006011117812 */ /* 0x000fe200078e3cff */
[----:B----4-:R-:W-:Y:S01]  /*3c5e0*/  HMMA.16816.F32.BF16 R24, R24, R6, R20 ;  /* 0x000000061818723c */ /* 0x010fe20000041814 */
[----:B------:R-:W3:Y:S01]  /*3c5f0*/  LDL.LU.64 R22, [R1+0x18e0] ;  /* 0x0018e00001167983 */ /* 0x000ee20000300a00 */
[----:B------:R-:W3:Y:S02]  /*3c600*/  LDL.LU.64 R20, [R1+0x18d8] ;  /* 0x0018d80001147983 */ /* 0x000ee40000300a00 */
[----:B------:R-:W-:Y:S11]  /*3c610*/  STL.64 [R1+0x17d0], R6 ;  /* 0x0017d00601007387 */ /* 0x000ff60000100a00 */
[----:B------:R-:W-:Y:S08]  /*3c620*/  @!UPT UIADD3 URZ, URZ, URZ, URZ ;  /* 0x0000003f3f3ff290 */ /* 0x000ff0000fffe03f */
[----:B------:R-:W-:Y:S01]  /*3c630*/  STL.64 [R1+0x2e0], R24 ;  /* 0x0002e01801007387 */ /* 0x000fe20000100a00 */
[----:B------:R-:W-:Y:S02]  /*3c640*/  STL.64 [R1+0x2e8], R26 ;  /* 0x0002e81a01007387 */ /* 0x000fe40000100a00 */
[----:B------:R-:W0:Y:S02]  /*3c650*/  LDSM.16.MT88.4 R24, [R17+0x9800] ;  /* 0x009800001118783b */ /* 0x000e240000004200 */
[----:B0-----:R0:W-:Y:S02]  /*3c660*/  STL.64 [R1+0x1698], R26 ;  /* 0x0016981a01007387 */ /* 0x0011e40000100a00 */
[----:B------:R-:W-:Y:S02]  /*3c670*/  STL.64 [R1+0x1690], R24 ;  /* 0x0016901801007387 */ /* 0x000fe40000100a00 */
[----:B0-----:R-:W4:Y:S01]  /*3c680*/  LDL.LU.64 R26, [R1+0x98] ;  /* 0x00009800011a7983 */ /* 0x001f220000300a00 */
[C---:B---3--:R-:W-:Y:S03]  /*3c690*/  HMMA.16816.F32.BF16 R16, R20.reuse, R18, R12 ;  /* 0x000000121410723c */ /* 0x048fe6000004180c */
[----:B------:R-:W3:Y:S11]  /*3c6a0*/  LDL.LU.64 R14, [R1+0x18d0] ;  /* 0x0018d000010e7983 */ /* 0x000ef60000300a00 */
[----:B------:R-:W-:Y:S09]  /*3c6b0*/  @!UPT UIADD3 URZ, URZ, URZ, URZ ;  /* 0x0000003f3f3ff290 */ /* 0x000ff2000fffe03f */
[----:B------:R-:W-:Y:S01]  /*3c6c0*/  STL.64 [R1+0x440], R16 ;  /* 0x0004401001007387 */ /* 0x000fe20000100a00 */
[----:B------:R0:W-:Y:S02]  /*3c6d0*/  STL.64 [R1+0x448], R18 ;  /* 0x0004481201007387 */ /* 0x0001e40000100a00 */
[----:B------:R-:W-:Y:S02]  /*3c6e0*/  IMAD.MOV.U32 R12, RZ, RZ, R18 ;  /* 0x000000ffff0c7224 */ /* 0x000fe400078e0012 */
[----:B0-----:R-:W2:Y:S03]  /*3c6f0*/  LDL.LU.64 R18, [R1+0x18c8] ;  /* 0x0018c80001127983 */ /* 0x001ea60000300a00 */
[----:B------:R-:W-:Y:S01]  /*3c700*/  STL [R1+0x1468], R12 ;  /* 0x0014680c01007387 */ /* 0x000fe20000100800 */
[C---:B--2---:R-:W-:Y:S01]  /*3c710*/  HMMA.16816.F32.BF16 R16, R20.reuse, R18, R8 ;  /* 0x000000121410723c */ /* 0x044fe20000041808 */
[----:B------:R-:W4:Y:S01]  /*3c720*/  LDL.LU.64 R10, [R1+0x18c0] ;  /* 0x0018c000010a7983 */ /* 0x000f220000300a00 */
[----:B------:R-:W4:Y:S11]  /*3c730*/  LDL.LU.64 R8, [R1+0x18b8] ;  /* 0x0018b80001087983 */ /* 0x000f360000300a00 */
[----:B------:R-:W-:Y:S10]  /*3c740*/  @!UPT UIADD3 URZ, URZ, URZ, URZ ;  /* 0x0000003f3f3ff290 */ /* 0x000ff4000fffe03f */
[----:B------:R-:W-:Y:S01]  /*3c750*/  STL.64 [R1+0x430], R16 ;  /* 0x0004301001007387 */ /* 0x000fe20000100a00 */
[----:B------:R-:W-:Y:S02]  /*3c760*/  IMAD.MOV.U32 R13, RZ, RZ, R18 ;  /* 0x000000ffff0d7224 */ /* 0x000fe400078e0012 */
[----:B------:R0:W-:Y:S02]  /*3c770*/  STL.64 [R1+0x438], R18 ;  /* 0x0004381201007387 */ /* 0x0001e40000100a00 */
[----:B0-----:R-:W2:Y:S01]  /*3c780*/  LDL.LU.64 R18, [R1+0x18b0] ;  /* 0x0018b00001127983 */ /* 0x001ea20000300a00 */
[----:B------:R-:W2:Y:S02]  /*3c790*/  LDL.LU.64 R16, [R1+0x18a8] ;  /* 0x0018a80001107983 */ /* 0x000ea40000300a00 */
[----:B------:R-:W-:Y:S02]  /*3c7a0*/  STL [R1+0x146c], R13 ;  /* 0x00146c0d01007387 */ /* 0x000fe40000100800 */
[----:B---3--:R0:W-:Y:S02]  /*3c7b0*/  STL.64 [R1+0x17e0], R14 ;  /* 0x0017e00e01007387 */ /* 0x0081e40000100a00 */
[----:B0-----:R-:W2:Y:S04]  /*3c7c0*/  LDL R14, [R1+0xa8] ;  /* 0x0000a800010e7983 */ /* 0x001ea80000100800 */
[----:B------:R-:W2:Y:S02]  /*3c7d0*/  LDL R15, [R1+0xac] ;  /* 0x0000ac00010f7983 */ /* 0x000ea40000100800 */
[C---:B--2---:R-:W-:Y:S02]  /*3c7e0*/  HMMA.16816.F32.BF16 R12, R20.reuse, R14, R16 ;  /* 0x0000000e140c723c */ /* 0x044fe40000041810 */
[----:B------:R-:W2:Y:S11]  /*3c7f0*/  LDL.LU.64 R16, [R1+0x18a0] ;  /* 0x0018a00001107983 */ /* 0x000eb60000300a00 */
[----:B------:R-:W-:Y:S10]  /*3c800*/  @!UPT UIADD3 URZ, URZ, URZ, URZ ;  /* 0x0000003f3f3ff290 */ /* 0x000ff4000fffe03f */
[----:B------:R-:W-:Y:S01]  /*3c810*/  STL.64 [R1+0x420], R12 ;  /* 0x0004200c01007387 */ /* 0x000fe20000100a00 */
[----:B------:R0:W-:Y:S03]  /*3c820*/  STL.64 [R1+0x428], R14 ;  /* 0x0004280e01007387 */ /* 0x0001e60000100a00 */
[----:B0-----:R-:W3:Y:S01]  /*3c830*/  LDL.LU.64 R14, [R1+0x8] ;  /* 0x00000800010e7983 */ /* 0x001ee20000300a00 */
[----:B----4-:R-:W-:Y:S03]  /*3c840*/  HMMA.16816.F32.BF16 R8, R20, R26, R8 ;  /* 0x0000001a1408723c */ /* 0x010fe60000041808 */
[----:B---3--:R-:W-:Y:S11]  /*3c850*/  STL.64 [R1+0x17f8], R14 ;  /* 0x0017f80e01007387 */ /* 0x008ff60000100a00 */
[----:B------:R-:W-:Y:S09]  /*3c860*/  @!UPT UIADD3 URZ, URZ, URZ, URZ ;  /* 0x0000003f3f3ff290 */ /* 0x000ff2000fffe03f */
[----:B------:R0:W-:Y:S02]  /*3c870*/  STL.64 [R1+0x410], R8 ;  /* 0x0004100801007387 */ /* 0x0001e40000100a00 */
[----:B------:R1:W-:Y:S01]  /*3c880*/  STL.64 [R1+0x418], R10 ;  /* 0x0004180a01007387 */ /* 0x0003e20000100a00 */
[----:B0-----:R-:W3:Y:S01]  /*3c890*/  LDL.LU R8, [R1+0x370] ;  /* 0x0003700001087983 */ /* 0x001ee20000300800 */
[----:B------:R-:W3:Y:S02]  /*3c8a0*/  LDL.LU R9, [R1+0x374] ;  /* 0x0003740001097983 */ /* 0x000ee40000300800 */
[----:B-1----:R-:W4:Y:S02]  /*3c8b0*/  LDL.LU R10, [R1+0x378] ;  /* 0x00037800010a7983 */ /* 0x002f240000300800 */
[----:B------:R-:W4:Y:S02]  /*3c8c0*/  LDL.LU R11, [R1+0x37c] ;  /* 0x00037c00010b7983 */ /* 0x000f240000300800 */
[----:B--2---:R-:W-:-:S02]  /*3c8d0*/  IMAD.MOV.U32 R14, RZ, RZ, R17 ;  /* 0x000000ffff0e7224 */ /* 0x004fc400078e0011 */
[----:B------:R-:W-:-:S05]  /*3c8e0*/  IMAD.MOV.U32 R15, RZ, RZ, R16 ;  /* 0x000000ffff0f7224 */ /* 0x000fca00078e0010 */
[----:B------:R0:W-:Y:S02]  /*3c8f0*/  STL.64 [R1+0x1810], R14 ;  /* 0x0018100e01007387 */ /* 0x0001e40000100a00 */
[----:B0-----:R-:W-:Y:S02]  /*3c900*/  IMAD.MOV.U32 R15, RZ, RZ, R4 ;  /* 0x000000ffff0f7224 */ /* 0x001fe400078e0004 */
[----:B------:R-:W-:Y:S01]  /*3c910*/  IMAD.MOV.U32 R14, RZ, RZ, R5 ;  /* 0x000000ffff0e7224 */ /* 0x000fe200078e0005 */
[----:B----4-:R-:W-:Y:S01]  /*3c920*/  STL.64 [R1+0x17f0], R10 ;  /* 0x0017f00a01007387 */ /* 0x010fe20000100a00 */
[----:B---3--:R0:W-:Y:S03]  /*3c930*/  STL.64 [R1+0x17e8], R8 ;  /* 0x0017e80801007387 */ /* 0x0081e60000100a00 */
        /* <DEDUP_REMOVED lines=8> */
[----:B--2---:R0:W-:Y:S01]  /*3c9c0*/  STL.64 [R1+0x1868], R6 ;  /* 0x0018680601007387 */ /* 0x0041e20000100a00 */
[----:B----4-:R-:W-:Y:S02]  /*3c9d0*/  STL.64 [R1+0x1860], R4 ;  /* 0x0018600401007387 */ /* 0x010fe40000100a00 */
[----:B------:R-:W2:Y:S02]  /*3c9e0*/  LDL.LU R16, [R1+0x3e0] ;  /* 0x0003e00001107983 */ /* 0x000ea40000300800 */
[----:B------:R-:W2:Y:S01]  /*3c9f0*/  LDL.LU R17, [R1+0x3e4] ;  /* 0x0003e40001117983 */ /* 0x000ea20000300800 */
[----:B------:R-:W4:Y:S01]  /*3ca00*/  LDL.LU R18, [R1+0x3e8] ;  /* 0x0003e80001127983 */ /* 0x000f220000300800 */
[----:B------:R-:W4:Y:S03]  /*3ca10*/  LDL.LU R19, [R1+0x3ec] ;  /* 0x0003ec0001137983 */ /* 0x000f260000300800 */
[----:B----4-:R-:W-:Y:S01]  /*3ca20*/  STL.64 [R1+0x1878], R18 ;  /* 0x0018781201007387 */ /* 0x010fe20000100a00 */
[----:B--2---:R1:W-:Y:S02]  /*3ca30*/  STL.64 [R1+0x1870], R16 ;  /* 0x0018701001007387 */ /* 0x0043e40000100a00 */
[----:B0-----:R-:W2:Y:S02]  /*3ca40*/  LDL R6, [R1+0x78] ;  /* 0x0000780001067983 */ /* 0x001ea40000100800 */
[----:B------:R-:W2:Y:S02]  /*3ca50*/  LDL R7, [R1+0x7c] ;  /* 0x00007c0001077983 */ /* 0x000ea40000100800 */
[----:B--2---:R0:W-:Y:S01]  /*3ca60*/  STL.64 [R1+0x1880], R6 ;  /* 0x0018800601007387 */ /* 0x0041e20000100a00 */
[----:B-1----:R-:W2:Y:S02]  /*3ca70*/  LDL.LU R16, [R1+0x3f0] ;  /* 0x0003f00001107983 */ /* 0x002ea40000300800 */
[----:B------:R-:W2:Y:S02]  /*3ca80*/  LDL.LU R17, [R1+0x3f4] ;  /* 0x0003f40001117983 */ /* 0x000ea40000300800 */
[----:B------:R-:W4:Y:S01]  /*3ca90*/  LDL.LU R18, [R1+0x3f8] ;  /* 0x0003f80001127983 */ /* 0x000f220000300800 */
[----:B------:R-:W4:Y:S04]  /*3caa0*/  LDL.LU R19, [R1+0x3fc] ;  /* 0x0003fc0001137983 */ /* 0x000f280000300800 */
[----:B----4-:R-:W-:Y:S01]  /*3cab0*/  STL.64 [R1+0x1890], R18 ;  /* 0x0018901201007387 */ /* 0x010fe20000100a00 */
[----:B--2---:R1:W-:Y:S02]  /*3cac0*/  STL.64 [R1+0x1888], R16 ;  /* 0x0018881001007387 */ /* 0x0043e40000100a00 */
[----:B0-----:R-:W2:Y:S02]  /*3cad0*/  LDL R6, [R1+0x88] ;  /* 0x0000880001067983 */ /* 0x001ea40000100800 */
[----:B------:R-:W2:Y:S01]  /*3cae0*/  LDL R7, [R1+0x8c] ;  /* 0x00008c0001077983 */ /* 0x000ea20000100800 */
[----:B-1----:R-:W2:Y:S01]  /*3caf0*/  LDL.LU R16, [R1+0x400] ;  /* 0x0004000001107983 */ /* 0x002ea20000300800 */
[----:B------:R-:W2:Y:S02]  /*3cb00*/  LDL.LU R17, [R1+0x404] ;  /* 0x0004040001117983 */ /* 0x000ea40000300800 */
[----:B------:R-:W2:Y:S02]  /*3cb10*/  LDL.LU R18, [R1+0x408] ;  /* 0x0004080001127983 */ /* 0x000ea40000300800 */
[----:B------:R-:W2:Y:S01]  /*3cb20*/  LDL.LU R19, [R1+0x40c] ;  /* 0x00040c0001137983 */ /* 0x000ea20000300800 */
[----:B------:R-:W-:Y:S01]  /*3cb30*/  STL.64 [R1+0x1828], R14 ;  /* 0x0018280e01007387 */ /* 0x000fe20000100a00 */
[----:B---3--:R-:W-:Y:S02]  /*3cb40*/  STL.64 [R1+0x1808], R10 ;  /* 0x0018080a01007387 */ /* 0x008fe40000100a00 */
[----:B------:R0:W-:Y:S02]  /*3cb50*/  STL.64 [R1+0x1800], R8 ;  /* 0x0018000801007387 */ /* 0x0001e40000100a00 */
[----:B0-----:R-:W3:Y:S01]  /*3cb60*/  LDL.LU R8, [R1+0x390] ;  /* 0x0003900001087983 */ /* 0x001ee20000300800 */
[----:B------:R-:W3:Y:S02]  /*3cb70*/  LDL.LU R9, [R1+0x394] ;  /* 0x0003940001097983 */ /* 0x000ee40000300800 */
[----:B------:R-:W4:Y:S02]  /*3cb80*/  LDL.LU R10, [R1+0x398] ;  /* 0x00039800010a7983 */ /* 0x000f240000300800 */
[----:B------:R-:W4:Y:S02]  /*3cb90*/  LDL.LU R11, [R1+0x39c] ;  /* 0x00039c00010b7983 */ /* 0x000f240000300800 */
[----:B------:R-:W-:-:S02]  /*3cba0*/  IMAD.MOV.U32 R14, RZ, RZ, R2 ;  /* 0x000000ffff0e7224 */ /* 0x000fc400078e0002 */
[----:B------:R-:W-:Y:S01]  /*3cbb0*/  IMAD.MOV.U32 R15, RZ, RZ, R29 ;  /* 0x000000ffff0f7224 */ /* 0x000fe200078e001d */
[----:B------:R-:W2:Y:S04]  /*3cbc0*/  LDL.LU R2, [R1+0x1898] ;  /* 0x0018980001027983 */ /* 0x000ea80000300800 */
[----:B------:R-:W-:Y:S04]  /*3cbd0*/  STL.64 [R1+0x1840], R14 ;  /* 0x0018400e01007387 */ /* 0x000fe80000100a00 */
[----:B----4-:R-:W-:Y:S01]  /*3cbe0*/  STL.64 [R1+0x1820], R10 ;  /* 0x0018200a01007387 */ /* 0x010fe20000100a00 */
[----:B---3--:R0:W-:Y:S03]  /*3cbf0*/  STL.64 [R1+0x1818], R8 ;  /* 0x0018180801007387 */ /* 0x0081e60000100a00 */
[----:B0-----:R-:W3:Y:S01]  /*3cc00*/  LDL.LU R8, [R1+0x3a0] ;  /* 0x0003a00001087983 */ /* 0x001ee20000300800 */
[----:B------:R-:W3:Y:S02]  /*3cc10*/  LDL.LU R9, [R1+0x3a4] ;  /* 0x0003a40001097983 */ /* 0x000ee40000300800 */
[----:B------:R-:W4:Y:S02]  /*3cc20*/  LDL.LU R10, [R1+0x3a8] ;  /* 0x0003a800010a7983 */ /* 0x000f240000300800 */
[----:B------:R-:W4:Y:S01]  /*3cc30*/  LDL.LU R11, [R1+0x3ac] ;  /* 0x0003ac00010b7983 */ /* 0x000f220000300800 */
[----:B--2---:R-:W-:Y:S01]  /*3cc40*/  HMMA.16816.F32.BF16 R4, R20, R6, R16 ;  /* 0x000000061404723c */ /* 0x004fe20000041810 */
[----:B----4-:R-:W-:Y:S01]  /*3cc50*/  STL.64 [R1+0x1838], R10 ;  /* 0x0018380a01007387 */ /* 0x010fe20000100a00 */
[----:B---3--:R0:W-:Y:S03]  /*3cc60*/  STL.64 [R1+0x1830], R8 ;  /* 0x0018300801007387 */ /* 0x0081e60000100a00 */
        /* <DEDUP_REMOVED lines=9> */
[----:B------:R-:W2:Y:S01]  /*3cd00*/  LDL.LU R11, [R1+0x3cc] ;  /* 0x0003cc00010b7983 */ /* 0x000ea20000300800 */
[----:B------:R-:W-:Y:S01]  /*3cd10*/  STL.64 [R1+0x1790], R26 ;  /* 0x0017901a01007387 */ /* 0x000fe20000100a00 */
[----:B------:R-:W3:Y:S02]  /*3cd20*/  LDL.LU.64 R18, [R1+0x1890] ;  /* 0x0018900001127983 */ /* 0x000ee40000300a00 */
[----:B------:R-:W3:Y:S02]  /*3cd30*/  LDL.LU.64 R16, [R1+0x1888] ;  /* 0x0018880001107983 */ /* 0x000ee40000300a00 */
[----:B------:R-:W-:Y:S01]  /*3cd40*/  STL.64 [R1+0x400], R4 ;  /* 0x0004000401007387 */ /* 0x000fe20000100a00 */
[----:B------:R0:W-:Y:S04]  /*3cd50*/  STL.64 [R1+0x408], R6 ;  /* 0x0004080601007387 */ /* 0x0001e80000100a00 */
[----:B0-----:R-:W3:Y:S01]  /*3cd60*/  LDL.LU.64 R6, [R1+0x1880] ;  /* 0x0018800001067983 */ /* 0x001ee20000300a00 */
[----:B------:R-:W-:-:S02]  /*3cd70*/  IMAD.MOV.U32 R26, RZ, RZ, R2 ;  /* 0x000000ffff1a7224 */ /* 0x000fc400078e0002 */
[----:B------:R-:W-:Y:S01]  /*3cd80*/  IMAD.MOV.U32 R27, RZ, RZ, R0 ;  /* 0x000000ffff1b7224 */ /* 0x000fe200078e0000 */
[C---:B---3--:R-:W-:Y:S01]  /*3cd90*/  HMMA.16816.F32.BF16 R4, R20.reuse, R6, R16 ;  /* 0x000000061404723c */ /* 0x048fe20000041810 */
[----:B------:R-:W3:Y:S01]  /*3cda0*/  LDL.LU.64 R18, [R1+0x1878] ;  /* 0x0018780001127983 */ /* 0x000ee20000300a00 */
[----:B------:R-:W3:Y:S11]  /*3cdb0*/  LDL.LU.64 R16, [R1+0x1870] ;  /* 0x0018700001107983 */ /* 0x000ef60000300a00 */
[----:B------:R-:W-:Y:S10]  /*3cdc0*/  @!UPT UIADD3 URZ, URZ, URZ, URZ ;  /* 0x0000003f3f3ff290 */ /* 0x000ff4000fffe03f */
[----:B------:R-:W-:Y:S01]  /*3cdd0*/  STL.64 [R1+0x3f0], R4 ;  /* 0x0003f00401007387 */ /* 0x000fe20000100a00 */
[----:B------:R0:W-:Y:S03]  /*3cde0*/  STL.64 [R1+0x3f8], R6 ;  /* 0x0003f80601007387 */ /* 0x0001e60000100a00 */
[----:B0-----:R-:W4:Y:S01]  /*3cdf0*/  LDL.LU.64 R6, [R1+0x1868] ;  /* 0x0018680001067983 */ /* 0x001f220000300a00 */
[----:B------:R-:W4:Y:S01]  /*3ce00*/  LDL.LU.64 R4, [R1+0x1860] ;  /* 0x0018600001047983 */ /* 0x000f220000300a00 */
[C---:B---3--:R-:W-:Y:S02]  /*3ce10*/  HMMA.16816.F32.BF16 R24, R20.reuse, R26, R16 ;  /* 0x0000001a1418723c */ /* 0x048fe40000041810 */
[----:B------:R-:W4:Y:S06]  /*3ce20*/  LDL.LU.64 R18, [R1+0x1858] ;  /* 0x0018580001127983 */ /* 0x000f2c0000300a00 */
[----:B----4-:R-:W-:Y:S01]  /*3ce30*/  HMMA.16816.F32.BF16 R16, R20, R18, R4 ;  /* 0x000000121410723c */ /* 0x010fe20000041804 */
[----:B------:R-:W3:Y:S11]  /*3ce40*/  LDL.LU R4, [R1+0x360] ;  /* 0x0003600001047983 */ /* 0x000ef60000300800 */
[----:B------:R-:W-:Y:S03]  /*3ce50*/  @!UPT UIADD3 URZ, URZ, URZ, URZ ;  /* 0x0000003f3f3ff290 */ /* 0x000fe6000fffe03f */
[----:B------:R-:W-:Y:S02]  /*3ce60*/  STL.64 [R1+0x3e0], R24 ;  /* 0x0003e01801007387 */ /* 0x000fe40000100a00 */
[----:B------:R-:W-:Y:S06]  /*3ce70*/  STL.64 [R1+0x3e8], R26 ;  /* 0x0003e81a01007387 */ /* 0x000fec0000100a00 */
[----:B------:R0:W-:Y:S01]  /*3ce80*/  STL.64 [R1+0x3d0], R16 ;  /* 0x0003d01001007387 */ /* 0x0001e20000100a00 */
[----:B------:R1:W-:Y:S02]  /*3ce90*/  STL.64 [R1+0x3d8], R18 ;  /* 0x0003d81201007387 */ /* 0x0003e40000100a00 */
[----:B------:R-:W3:Y:S02]  /*3cea0*/  LDL.LU R5, [R1+0x364] ;  /* 0x0003640001057983 */ /* 0x000ee40000300800 */
[----:B------:R-:W3:Y:S01]  /*3ceb0*/  LDL.LU R6, [R1+0x368] ;  /* 0x0003680001067983 */ /* 0x000ee20000300800 */
[----:B------:R-:W3:Y:S04]  /*3cec0*/  LDL.LU R7, [R1+0x36c] ;  /* 0x00036c0001077983 */ /* 0x000ee80000300800 */
[----:B0-----:R-:W4:Y:S01]  /*3ced0*/  LDL.LU R16, [R1+0x2d0] ;  /* 0x0002d00001107983 */ /* 0x001f220000300800 */
[----:B------:R-:W4:Y:S02]  /*3cee0*/  LDL.LU R17, [R1+0x2d4] ;  /* 0x0002d40001117983 */ /* 0x000f240000300800 */
[----:B-1----:R-:W4:Y:S02]  /*3cef0*/  LDL.LU R18, [R1+0x2d8] ;  /* 0x0002d80001127983 */ /* 0x002f240000300800 */
[----:B------:R-:W4:Y:S01]  /*3cf00*/  LDL.LU R19, [R1+0x2dc] ;  /* 0x0002dc0001137983 */ /* 0x000f220000300800 */
[----:B------:R-:W3:Y:S01]  /*3cf10*/  LDL.LU R24, [R1+0x2b0] ;  /* 0x0002b00001187983 */ /* 0x000ee20000300800 */
[----:B------:R-:W3:Y:S02]  /*3cf20*/  LDL.LU R25, [R1+0x2b4] ;  /* 0x0002b40001197983 */ /* 0x000ee40000300800 */
[----:B------:R-:W3:Y:S02]  /*3cf30*/  LDL.LU R26, [R1+0x2b8] ;  /* 0x0002b800011a7983 */ /* 0x000ee40000300800 */
[----:B------:R-:W3:Y:S02]  /*3cf40*/  LDL.LU R27, [R1+0x2bc] ;  /* 0x0002bc00011b7983 */ /* 0x000ee40000300800 */
[----:B------:R-:W-:-:S02]  /*3cf50*/  IMAD.MOV.U32 R14, RZ, RZ, R28 ;  /* 0x000000ffff0e7224 */ /* 0x000fc400078e001c */
[----:B------:R-:W-:-:S07]  /*3cf60*/  IMAD.MOV.U32 R15, RZ, RZ, R3 ;  /* 0x000000ffff0f7224 */ /* 0x000fce00078e0003 */
[C---:B--2---:R-:W-:Y:S01]  /*3cf70*/  HMMA.16816.F32.BF16 R12, R20.reuse, R14, R8 ;  /* 0x0000000e140c723c */ /* 0x044fe20000041808 */
[----:B---3--:R-:W-:Y:S01]  /*3cf80*/  STL.64 [R1+0x17b0], R26 ;  /* 0x0017b01a01007387 */ /* 0x008fe20000100a00 */
[----:B------:R0:W-:Y:S03]  /*3cf90*/  STL.64 [R1+0x17a8], R24 ;  /* 0x0017a81801007387 */ /* 0x0001e60000100a00 */
[----:B0-----:R-:W2:Y:S01]  /*3cfa0*/  LDL.LU R24, [R1+0x2c0] ;  /* 0x0002c00001187983 */ /* 0x001ea20000300800 */
[----:B------:R-:W2:Y:S02]  /*3cfb0*/  LDL.LU R25, [R1+0x2c4] ;  /* 0x0002c40001197983 */ /* 0x000ea40000300800 */
[----:B------:R-:W2:Y:S02]  /*3cfc0*/  LDL.LU R26, [R1+0x2c8] ;  /* 0x0002c800011a7983 */ /* 0x000ea40000300800 */
[----:B------:R-:W2:Y:S01]  /*3cfd0*/  LDL.LU R27, [R1+0x2cc] ;  /* 0x0002cc00011b7983 */ /* 0x000ea20000300800 */
[----:B------:R-:W3:Y:S01]  /*3cfe0*/  LDL.LU.64 R10, [R1+0x1850] ;  /* 0x00185000010a7983 */ /* 0x000ee20000300a00 */
[----:B------:R-:W3:Y:S11]  /*3cff0*/  LDL.LU.64 R8, [R1+0x1848] ;  /* 0x0018480001087983 */ /* 0x000ef60000300a00 */
[----:B------:R-:W-:Y:S02]  /*3d000*/  STL.64 [R1+0x3c0], R12 ;  /* 0x0003c00c01007387 */ /* 0x000fe40000100a00 */
[----:B------:R0:W-:Y:S02]  /*3d010*/  STL.64 [R1+0x3c8], R14 ;  /* 0x0003c80e01007387 */ /* 0x0001e40000100a00 */
        /* <DEDUP_REMOVED lines=37> */
[----:B------:R0:W-:Y:S02]  /*3d270*/  STL [R1+0x16c8], R14 ;  /* 0x0016c80e01007387 */ /* 0x0001e40000100800 */
[----:B------:R1:W-:Y:S02]  /*3d280*/  STL [R1+0x16c4], R15 ;  /* 0x0016c40f01007387 */ /* 0x0003e40000100800 */
[----:B------:R-:W2:Y:S01]  /*3d290*/  LDL.LU R12, [R1+0x290] ;  /* 0x00029000010c7983 */ /* 0x000ea20000300800 */
[----:B------:R-:W2:Y:S04]  /*3d2a0*/  LDL.LU R13, [R1+0x294] ;  /* 0x00029400010d7983 */ /* 0x000ea80000300800 */
[----:B0-----:R-:W2:Y:S01]  /*3d2b0*/  LDL.LU R14, [R1+0x298] ;  /* 0x00029800010e7983 */ /* 0x001ea20000300800 */
[----:B-1----:R-:W2:Y:S03]  /*3d2c0*/  LDL.LU R15, [R1+0x29c] ;  /* 0x00029c00010f7983 */ /* 0x002ea60000300800 */
[----:B--2---:R0:W-:Y:S01]  /*3d2d0*/  STL.64 [R1+0x17a0], R14 ;  /* 0x0017a00e01007387 */ /* 0x0041e20000100a00 */
[----:B------:R-:W-:Y:S03]  /*3d2e0*/  STL.64 [R1+0x1798], R12 ;  /* 0x0017980c01007387 */ /* 0x000fe60000100a00 */
[----:B0-----:R-:W2:Y:S01]  /*3d2f0*/  LDL.LU.64 R14, [R1+0xb8] ;  /* 0x0000b800010e7983 */ /* 0x001ea20000300a00 */
[C---:B---3--:R-:W-:Y:S03]  /*3d300*/  HMMA.16816.F32.BF16 R4, R20.reuse, R10, R4 ;  /* 0x0000000a1404723c */ /* 0x048fe60000041804 */
[----:B--2---:R0:W-:Y:S04]  /*3d310*/  STL.64 [R1+0x17b8], R14 ;  /* 0x0017b80e01007387 */ /* 0x0041e80000100a00 */
[----:B0-----:R-:W2:Y:S11]  /*3d320*/  LDL.LU.64 R14, [R1+0xc8] ;  /* 0x0000c800010e7983 */ /* 0x001eb60000300a00 */
[----:B------:R-:W-:Y:S05]  /*3d330*/  @!UPT UIADD3 URZ, URZ, URZ, URZ ;  /* 0x0000003f3f3ff290 */ /* 0x000fea000fffe03f */
[----:B------:R-:W-:Y:S02]  /*3d340*/  STL.64 [R1+0x360], R4 ;  /* 0x0003600401007387 */ /* 0x000fe40000100a00 */
[----:B------:R0:W-:Y:S02]  /*3d350*/  STL.64 [R1+0x368], R6 ;  /* 0x0003680601007387 */ /* 0x0001e40000100a00 */
[----:B0-----:R-:W4:Y:S02]  /*3d360*/  LDL.LU.64 R6, [R1+0x17d0] ;  /* 0x0017d00001067983 */ /* 0x001f240000300a00 */
[----:B----4-:R-:W-:Y:S02]  /*3d370*/  HMMA.16816.F32.BF16 R20, R20, R6, R16 ;  /* 0x000000061414723c */ /* 0x010fe40000041810 */
[----:B------:R-:W3:Y:S01]  /*3d380*/  LDL.LU.64 R18, [R1+0x17c8] ;  /* 0x0017c80001127983 */ /* 0x000ee20000300a00 */
[----:B------:R-:W3:Y:S02]  /*3d390*/  LDL.LU.64 R16, [R1+0x17c0] ;  /* 0x0017c00001107983 */ /* 0x000ee40000300a00 */
[----:B--2---:R-:W-:Y:S11]  /*3d3a0*/  IMAD.MOV.U32 R3, RZ, RZ, R15 ;  /* 0x000000ffff037224 */ /* 0x004ff600078e000f */
[----:B------:R-:W-:Y:S07]  /*3d3b0*/  @!UPT UIADD3 URZ, URZ, URZ, URZ ;  /* 0x0000003f3f3ff290 */ /* 0x000fee000fffe03f */
[----:B------:R0:W-:Y:S01]  /*3d3c0*/  STL.64 [R1+0x2d0], R20 ;  /* 0x0002d01401007387 */ /* 0x0001e20000100a00 */
[----:B------:R-:W-:Y:S02]  /*3d3d0*/  STL.64 [R1+0x2d8], R22 ;  /* 0x0002d81601007387 */ /* 0x000fe40000100a00 */
[----:B0-----:R-:W-:Y:S01]  /*3d3e0*/  IMAD.MOV.U32 R20, RZ, RZ, R14 ;  /* 0x000000ffff147224 */ /* 0x001fe200078e000e */
[----:B---3--:R-:W-:Y:S01]  /*3d3f0*/  HMMA.16816.F32.BF16 R24, R16, R14, R24 ;  /* 0x0000000e1018723c */ /* 0x008fe20000041818 */
[----:B------:R-:W2:Y:S11]  /*3d400*/  LDL.LU.64 R14, [R1+0x17b8] ;  /* 0x0017b800010e7983 */ /* 0x000eb60000300a00 */
[----:B------:R-:W-:Y:S11]  /*3d410*/  @!UPT UIADD3 URZ, URZ, URZ, URZ ;  /* 0x0000003f3f3ff290 */ /* 0x000ff6000fffe03f */
[----:B------:R-:W-:Y:S01]  /*3d420*/  STL.64 [R1+0x2c0], R24 ;  /* 0x0002c01801007387 */ /* 0x000fe20000100a00 */
[----:B------:R-:W-:Y:S02]  /*3d430*/  IMAD.MOV.U32 R4, RZ, RZ, R26 ;  /* 0x000000ffff047224 */ /* 0x000fe400078e001a */
[----:B------:R0:W-:Y:S02]  /*3d440*/  STL.64 [R1+0x2c8], R26 ;  /* 0x0002c81a01007387 */ /* 0x0001e40000100a00 */
[----:B------:R-:W-:Y:S01]  /*3d450*/  IMAD.MOV.U32 R8, RZ, RZ, R24 ;  /* 0x000000ffff087224 */ /* 0x000fe200078e0018 */
[----:B0-----:R-:W3:Y:S01]  /*3d460*/  LDL.LU.64 R26, [R1+0x17b0] ;  /* 0x0017b000011a7983 */ /* 0x001ee20000300a00 */
[----:B------:R-:W3:Y:S02]  /*3d470*/  LDL.LU.64 R24, [R1+0x17a8] ;  /* 0x0017a80001187983 */ /* 0x000ee40000300a00 */
[----:B------:R-:W-:Y:S02]  /*3d480*/  IMAD.MOV.U32 R22, RZ, RZ, R2 ;  /* 0x000000ffff167224 */ /* 0x000fe400078e0002 */
[----:B------:R-:W-:Y:S01]  /*3d490*/  IMAD.MOV.U32 R23, RZ, RZ, R0 ;  /* 0x000000ffff177224 */ /* 0x000fe200078e0000 */
[----:B------:R-:W-:Y:S01]  /*3d4a0*/  STL [R1+0x16cc], R3 ;  /* 0x0016cc0301007387 */ /* 0x000fe20000100800 */
[----:B------:R-:W-:Y:S03]  /*3d4b0*/  STL [R1+0x16c0], R20 ;  /* 0x0016c01401007387 */ /* 0x000fe60000100800 */
[----:B------:R0:W-:Y:S04]  /*3d4c0*/  STL.64 [R1+0x1788], R22 ;  /* 0x0017881601007387 */ /* 0x0001e80000100a00 */
[----:B0-----:R-:W4:Y:S01]  /*3d4d0*/  LDL.LU.64 R22, [R1+0xa8] ;  /* 0x0000a80001167983 */ /* 0x001f220000300a00 */
[----:B------:R2:W-:Y:S02]  /*3d4e0*/  STL [R1+0x1474], R8 ;  /* 0x0014740801007387 */ /* 0x0005e40000100800 */
[----:B------:R0:W-:Y:S02]  /*3d4f0*/  STL [R1+0x1470], R4 ;  /* 0x0014700401007387 */ /* 0x0001e40000100800 */
[----:B--2---:R-:W-:-:S02]  /*3d500*/  IMAD.MOV.U32 R8, RZ, RZ, R14 ;  /* 0x000000ffff087224 */ /* 0x004fc400078e000e */
[----:B0-----:R-:W-:Y:S01]  /*3d510*/  IMAD.MOV.U32 R4, RZ, RZ, R15 ;  /* 0x000000ffff047224 */ /* 0x001fe200078e000f */
[C---:B---3--:R-:W-:Y:S01]  /*3d520*/  HMMA.16816.F32.BF16 R24, R16.reuse, R14, R24 ;  /* 0x0000000e1018723c */ /* 0x048fe20000041818 */
[----:B------:R-:W2:Y:S01]  /*3d530*/  LDL.LU.64 R14, [R1+0x17a0] ;  /* 0x0017a000010e7983 */ /* 0x000ea20000300a00 */
[----:B------:R-:W2:Y:S11]  /*3d540*/  LDL.LU.64 R12, [R1+0x1798] ;  /* 0x00179800010c7983 */ /* 0x000eb60000300a00 */
[----:B------:R-:W-:Y:S10]  /*3d550*/  @!UPT UIADD3 URZ, URZ, URZ, URZ ;  /* 0x0000003f3f3ff290 */ /* 0x000ff4000fffe03f */
[----:B------:R-:W-:Y:S01]  /*3d560*/  STL.64 [R1+0x2b0], R24 ;  /* 0x0002b01801007387 */ /* 0x000fe20000100a00 */
[----:B------:R-:W-:Y:S02]  /*3d570*/  IMAD.MOV.U32 R9, RZ, RZ, R24 ;  /* 0x000000ffff097224 */ /* 0x000fe400078e0018 */
[----:B------:R-:W-:Y:S02]  /*3d580*/  IMAD.MOV.U32 R5, RZ, RZ, R26 ;  /* 0x000000ffff057224 */ /* 0x000fe400078e001a */
[----:B------:R0:W-:Y:S02]  /*3d590*/  STL.64 [R1+0x2b8], R26 ;  /* 0x0002b81a01007387 */ /* 0x0001e40000100a00 */
[----:B0-----:R-:W2:Y:S01]  /*3d5a0*/  LDL.LU.64 R26, [R1+0x1790] ;  /* 0x00179000011a7983 */ /* 0x001ea20000300a00 */
[----:B------:R0:W-:Y:S02]  /*3d5b0*/  STL [R1+0x16d0], R4 ;  /* 0x0016d00401007387 */ /* 0x0001e40000100800 */
[----:B------:R-:W-:Y:S02]  /*3d5c0*/  STL [R1+0x147c], R9 ;  /* 0x00147c0901007387 */ /* 0x000fe40000100800 */
[----:B------:R1:W-:Y:S01]  /*3d5d0*/  STL [R1+0x1478], R5 ;  /* 0x0014780501007387 */ /* 0x0003e20000100800 */
[----:B------:R3:W-:Y:S04]  /*3d5e0*/  STL.64 [R1+0x16a0], R6 ;  /* 0x0016a00601007387 */ /* 0x0007e80000100a00 */
[----:B0-----:R-:W4:Y:S01]  /*3d5f0*/  LDL.LU R4, [R1+0x2a0] ;  /* 0x0002a00001047983 */ /* 0x001f220000300800 */
[----:B-1----:R-:W4:Y:S03]  /*3d600*/  LDL.LU R5, [R1+0x2a4] ;  /* 0x0002a40001057983 */ /* 0x002f260000300800 */
[----:B---3--:R-:W4:Y:S01]  /*3d610*/  LDL.LU R6, [R1+0x2a8] ;  /* 0x0002a80001067983 */ /* 0x008f220000300800 */
[----:B------:R-:W4:Y:S01]  /*3d620*/  LDL.LU R7, [R1+0x2ac] ;  /* 0x0002ac0001077983 */ /* 0x000f220000300800 */
[C---:B--2---:R-:W-:Y:S08]  /*3d630*/  HMMA.16816.F32.BF16 R12, R16.reuse, R26, R12 ;  /* 0x0000001a100c723c */ /* 0x044ff0000004180c */
[----:B----4-:R-:W-:Y:S01]  /*3d640*/  HMMA.16816.F32.BF16 R4, R16, R22, R4 ;  /* 0x000000161004723c */ /* 0x010fe20000041804 */
[----:B------:R-:W-:Y:S11]  /*3d650*/  IMAD.MOV.U32 R9, RZ, RZ, R26 ;  /* 0x000000ffff097224 */ /* 0x000ff600078e001a */
[----:B------:R-:W-:Y:S11]  /*3d660*/  @!UPT UIADD3 URZ, URZ, URZ, URZ ;  /* 0x0000003f3f3ff290 */ /* 0x000ff6000fffe03f */
[----:B------:R0:W-:Y:S01]  /*3d670*/  STL.64 [R1+0x2a0], R4 ;  /* 0x0002a00401007387 */ /* 0x0001e20000100a00 */
[----:B------:R1:W-:Y:S02]  /*3d680*/  STL.64 [R1+0x2a8], R6 ;  /* 0x0002a80601007387 */ /* 0x0003e40000100a00 */
[----:B------:R-:W-:Y:S02]  /*3d690*/  STL.64 [R1+0x290], R12 ;  /* 0x0002900c01007387 */ /* 0x000fe40000100a00 */
[----:B------:R-:W-:Y:S02]  /*3d6a0*/  STL.64 [R1+0x298], R14 ;  /* 0x0002980e01007387 */ /* 0x000fe40000100a00 */
[----:B0-----:R-:W-:Y:S02]  /*3d6b0*/  IMAD.MOV.U32 R5, RZ, RZ, R23 ;  /* 0x000000ffff057224 */ /* 0x001fe400078e0017 */
[----:B-1----:R-:W-:Y:S02]  /*3d6c0*/  IMAD.MOV.U32 R6, RZ, RZ, R22 ;  /* 0x000000ffff067224 */ /* 0x002fe400078e0016 */
[----:B------:R-:W-:-:S05]  /*3d6d0*/  IMAD.MOV.U32 R7, RZ, RZ, R27 ;  /* 0x000000ffff077224 */ /* 0x000fca00078e001b */
[----:B------:R-:W-:Y:S01]  /*3d6e0*/  STL.64 [R1+0x1700], R6 ;  /* 0x0017000601007387 */ /* 0x000fe20000100a00 */
[----:B------:R-:W-:Y:S02]  /*3d6f0*/  STL [R1+0x16f8], R5 ;  /* 0x0016f80501007387 */ /* 0x000fe40000100800 */
[----:B------:R-:W-:Y:S02]  /*3d700*/  STL.64 [R1+0x16b0], R10 ;  /* 0x0016b00a01007387 */ /* 0x000fe40000100a00 */
[----:B------:R0:W-:Y:S02]  /*3d710*/  STL.64 [R1+0x16a8], R8 ;  /* 0x0016a80801007387 */ /* 0x0001e40000100a00 */
[----:B0-----:R-:W2:Y:S01]  /*3d720*/  LDL.LU R8, [R1+0x1f0] ;  /* 0x0001f00001087983 */ /* 0x001ea20000300800 */
[----:B------:R-:W2:Y:S02]  /*3d730*/  LDL.LU R9, [R1+0x1f4] ;  /* 0x0001f40001097983 */ /* 0x000ea40000300800 */
[----:B------:R-:W3:Y:S02]  /*3d740*/  LDL.LU R10, [R1+0x1f8] ;  /* 0x0001f800010a7983 */ /* 0x000ee40000300800 */
[----:B------:R-:W3:Y:S01]  /*3d750*/  LDL.LU R11, [R1+0x1fc] ;  /* 0x0001fc00010b7983 */ /* 0x000ee20000300800 */
[----:B------:R-:W4:Y:S01]  /*3d760*/  LDL.LU R4, [R1+0x210] ;  /* 0x0002100001047983 */ /* 0x000f220000300800 */
[----:B------:R-:W4:Y:S02]  /*3d770*/  LDL.LU R5, [R1+0x214] ;  /* 0x0002140001057983 */ /* 0x000f240000300800 */
        /* <DEDUP_REMOVED lines=12> */
[----:B----4-:R-:W-:Y:S01]  /*3d840*/  STL.64 [R1+0x1708], R4 ;  /* 0x0017080401007387 */ /* 0x010fe20000100a00 */
[----:B0-----:R-:W4:Y:S04]  /*3d850*/  LDL.LU.64 R6, [R1+0x28] ;  /* 0x0000280001067983 */ /* 0x001f280000300a00 */
[----:B----4-:R0:W-:Y:S04]  /*3d860*/  STL.64 [R1+0x1720], R6 ;  /* 0x0017200601007387 */ /* 0x0101e80000100a00 */
[----:B0-----:R-:W4:Y:S04]  /*3d870*/  LDL.LU.64 R6, [R1+0x38] ;  /* 0x0000380001067983 */ /* 0x001f280000300a00 */
[----:B----4-:R0:W-:Y:S04]  /*3d880*/  STL.64 [R1+0x1738], R6 ;  /* 0x0017380601007387 */ /* 0x0101e80000100a00 */
[----:B0-----:R-:W4:Y:S04]  /*3d890*/  LDL.LU.64 R6, [R1+0x48] ;  /* 0x0000480001067983 */ /* 0x001f280000300a00 */
[----:B----4-:R0:W-:Y:S04]  /*3d8a0*/  STL.64 [R1+0x1750], R6 ;  /* 0x0017500601007387 */ /* 0x0101e80000100a00 */
[----:B0-----:R-:W4:Y:S04]  /*3d8b0*/  LDL.LU.64 R6, [R1+0x58] ;  /* 0x0000580001067983 */ /* 0x001f280000300a00 */
[----:B----4-:R0:W-:Y:S01]  /*3d8c0*/  STL.64 [R1+0x1768], R6 ;  /* 0x0017680601007387 */ /* 0x0101e20000100a00 */
[----:B------:R-:W4:Y:S02]  /*3d8d0*/  LDL.LU R4, [R1+0x260] ;  /* 0x0002600001047983 */ /* 0x000f240000300800 */
[----:B------:R-:W4:Y:S01]  /*3d8e0*/  LDL.LU R5, [R1+0x264] ;  /* 0x0002640001057983 */ /* 0x000f220000300800 */
[----:B0-----:R-:W2:Y:S01]  /*3d8f0*/  LDL.LU R6, [R1+0x268] ;  /* 0x0002680001067983 */ /* 0x001ea20000300800 */
[----:B------:R-:W2:Y:S02]  /*3d900*/  LDL.LU R7, [R1+0x26c] ;  /* 0x00026c0001077983 */ /* 0x000ea40000300800 */
[----:B------:R-:W3:Y:S02]  /*3d910*/  LDL.LU R24, [R1+0x280] ;  /* 0x0002800001187983 */ /* 0x000ee40000300800 */
[----:B------:R-:W3:Y:S01]  /*3d920*/  LDL.LU R25, [R1+0x284] ;  /* 0x0002840001197983 */ /* 0x000ee20000300800 */
[----:B------:R-:W3:Y:S01]  /*3d930*/  LDL.LU R26, [R1+0x288] ;  /* 0x00028800011a7983 */ /* 0x000ee20000300800 */
[----:B------:R-:W3:Y:S02]  /*3d940*/  LDL.LU R27, [R1+0x28c] ;  /* 0x00028c00011b7983 */ /* 0x000ee40000300800 */
[----:B------:R-:W3:Y:S01]  /*3d950*/  LDL.LU.64 R22, [R1+0x88] ;  /* 0x0000880001167983 */ /* 0x000ee20000300a00 */
[----:B--2---:R-:W-:Y:S01]  /*3d960*/  STL.64 [R1+0x1780], R6 ;  /* 0x0017800601007387 */ /* 0x004fe20000100a00 */
[----:B----4-:R0:W-:Y:S03]  /*3d970*/  STL.64 [R1+0x1778], R4 ;  /* 0x0017780401007387 */ /* 0x0101e60000100a00 */
        /* <DEDUP_REMOVED lines=8> */
[----:B------:R-:W4:Y:S02]  /*3da00*/  LDL.LU R10, [R1+0x208] ;  /* 0x00020800010a7983 */ /* 0x000f240000300800 */
[----:B------:R-:W4:Y:S02]  /*3da10*/  LDL.LU R11, [R1+0x20c] ;  /* 0x00020c00010b7983 */ /* 0x000f240000300800 */
[----:B----4-:R0:W-:Y:S01]  /*3da20*/  STL.64 [R1+0x16f0], R10 ;  /* 0x0016f00a01007387 */ /* 0x0101e20000100a00 */
[----:B---3--:R1:W-:Y:S03]  /*3da30*/  STL.64 [R1+0x16e8], R8 ;  /* 0x0016e80801007387 */ /* 0x0083e60000100a00 */
[----:B0-----:R-:W3:Y:S04]  /*3da40*/  LDL.LU.64 R10, [R1+0x18] ;  /* 0x00001800010a7983 */ /* 0x001ee80000300a00 */
[----:B---3--:R0:W-:Y:S01]  /*3da50*/  STL.64 [R1+0x1718], R10 ;  /* 0x0017180a01007387 */ /* 0x0081e20000100a00 */
[----:B-1----:R-:W3:Y:S02]  /*3da60*/  LDL.LU R8, [R1+0x220] ;  /* 0x0002200001087983 */ /* 0x002ee40000300800 */
[----:B------:R-:W3:Y:S01]  /*3da70*/  LDL.LU R9, [R1+0x224] ;  /* 0x0002240001097983 */ /* 0x000ee20000300800 */
[----:B0-----:R-:W4:Y:S01]  /*3da80*/  LDL.LU R10, [R1+0x228] ;  /* 0x00022800010a7983 */ /* 0x001f220000300800 */
[----:B------:R-:W4:Y:S01]  /*3da90*/  LDL.LU R11, [R1+0x22c] ;  /* 0x00022c00010b7983 */ /* 0x000f220000300800 */
[C---:B------:R-:W-:Y:S08]  /*3daa0*/  HMMA.16816.F32.BF16 R24, R16.reuse, R22, R24 ;  /* 0x000000161018723c */ /* 0x040ff00000041818 */
[----:B--2---:R-:W-:Y:S01]  /*3dab0*/  HMMA.16816.F32.BF16 R4, R16, R14, R4 ;  /* 0x0000000e1004723c */ /* 0x004fe20000041804 */
[----:B----4-:R-:W-:Y:S01]  /*3dac0*/  STL.64 [R1+0x1730], R10 ;  /* 0x0017300a01007387 */ /* 0x010fe20000100a00 */
[----:B---3--:R0:W-:Y:S03]  /*3dad0*/  STL.64 [R1+0x1728], R8 ;  /* 0x0017280801007387 */ /* 0x0081e60000100a00 */
[----:B0-----:R-:W2:Y:S01]  /*3dae0*/  LDL.LU R8, [R1+0x230] ;  /* 0x0002300001087983 */ /* 0x001ea20000300800 */
[----:B------:R-:W2:Y:S02]  /*3daf0*/  LDL.LU R9, [R1+0x234] ;  /* 0x0002340001097983 */ /* 0x000ea40000300800 */
[----:B------:R-:W3:Y:S02]  /*3db00*/  LDL.LU R10, [R1+0x238] ;  /* 0x00023800010a7983 */ /* 0x000ee40000300800 */
[----:B------:R-:W3:Y:S02]  /*3db10*/  LDL.LU R11, [R1+0x23c] ;  /* 0x00023c00010b7983 */ /* 0x000ee40000300800 */
[----:B------:R-:W-:Y:S01]  /*3db20*/  IMAD.MOV.U32 R21, RZ, RZ, R23 ;  /* 0x000000ffff157224 */ /* 0x000fe200078e0017 */
[----:B---3--:R-:W-:Y:S01]  /*3db30*/  STL.64 [R1+0x1748], R10 ;  /* 0x0017480a01007387 */ /* 0x008fe20000100a00 */
[----:B--2---:R0:W-:Y:S03]  /*3db40*/  STL.64 [R1+0x1740], R8 ;  /* 0x0017400801007387 */ /* 0x0041e60000100a00 */
[----:B0-----:R-:W2:Y:S01]  /*3db50*/  LDL.LU R8, [R1+0x240] ;  /* 0x0002400001087983 */ /* 0x001ea20000300800 */
[----:B------:R-:W2:Y:S02]  /*3db60*/  LDL.LU R9, [R1+0x244] ;  /* 0x0002440001097983 */ /* 0x000ea40000300800 */
[----:B------:R-:W2:Y:S02]  /*3db70*/  LDL.LU R10, [R1+0x248] ;  /* 0x00024800010a7983 */ /* 0x000ea40000300800 */
[----:B------:R-:W2:Y:S01]  /*3db80*/  LDL.LU R11, [R1+0x24c] ;  /* 0x00024c00010b7983 */ /* 0x000ea20000300800 */
[----:B------:R0:W-:Y:S01]  /*3db90*/  STL.64 [R1+0x280], R24 ;  /* 0x0002801801007387 */ /* 0x0001e20000100a00 */
[----:B------:R1:W-:Y:S02]  /*3dba0*/  STL.64 [R1+0x288], R26 ;  /* 0x0002881a01007387 */ /* 0x0003e40000100a00 */
[----:B0-----:R-:W-:-:S02]  /*3dbb0*/  IMAD.MOV.U32 R24, RZ, RZ, R22 ;  /* 0x000000ffff187224 */ /* 0x001fc400078e0016 */
[----:B------:R-:W3:Y:S01]  /*3dbc0*/  LDL.LU.64 R22, [R1+0x1788] ;  /* 0x0017880001167983 */ /* 0x000ee20000300a00 */
[----:B------:R-:W-:Y:S02]  /*3dbd0*/  STL.64 [R1+0x270], R4 ;  /* 0x0002700401007387 */ /* 0x000fe40000100a00 */
[----:B------:R0:W-:Y:S02]  /*3dbe0*/  STL.64 [R1+0x278], R6 ;  /* 0x0002780601007387 */ /* 0x0001e40000100a00 */
[----:B-1----:R-:W-:Y:S02]  /*3dbf0*/  IMAD.MOV.U32 R26, RZ, RZ, R14 ;  /* 0x000000ffff1a7224 */ /* 0x002fe400078e000e */
[----:B------:R-:W-:Y:S01]  /*3dc00*/  IMAD.MOV.U32 R25, RZ, RZ, R15 ;  /* 0x000000ffff197224 */ /* 0x000fe200078e000f */
        /* <DEDUP_REMOVED lines=16> */
[----:B------:R-:W-:Y:S02]  /*3dd10*/  STL.64 [R1+0x258], R14 ;  /* 0x0002580e01007387 */ /* 0x000fe40000100a00 */
        /* <DEDUP_REMOVED lines=36> */
[----:B-1----:R-:W2:Y:S01]  /*3df60*/  LDL.LU.64 R6, [R1+0x1700] ;  /* 0x0017000001067983 */ /* 0x002ea20000300a00 */
[----:B------:R-:W4:Y:S02]  /*3df70*/  LDL.LU R5, [R1+0x16f8] ;  /* 0x0016f80001057983 */ /* 0x000f240000300800 */
[----:B------:R-:W3:Y:S02]  /*3df80*/  LDL.LU.64 R10, [R1+0x16f0] ;  /* 0x0016f000010a7983 */ /* 0x000ee40000300a00 */
[----:B------:R-:W3:Y:S02]  /*3df90*/  LDL.LU.64 R8, [R1+0x16e8] ;  /* 0x0016e80001087983 */ /* 0x000ee40000300a00 */
[----:B---3--:R-:W-:Y:S11]  /*3dfa0*/  HMMA.16816.F32.BF16 R8, R16, R22, R8 ;  /* 0x000000161008723c */ /* 0x008ff60000041808 */
        /* <DEDUP_REMOVED lines=9> */
[----:B------:R-:W2:Y:S01]  /*3e040*/  LDL.LU R4, [R1+0x16d0] ;  /* 0x0016d00001047983 */ /* 0x000ea20000300800 */
[----:B------:R-:W2:Y:S03]  /*3e050*/  LDL.LU R3, [R1+0x16cc] ;  /* 0x0016cc0001037983 */ /* 0x000ea60000300800 */
        /* <DEDUP_REMOVED lines=13> */
[----:B------:R-:W2:Y:S04]  /*3e130*/  LDL.LU R2, [R1+0x16b8] ;  /* 0x0016b80001027983 */ /* 0x000ea80000300800 */
        /* <DEDUP_REMOVED lines=9> */
[----:B------:R-:W2:Y:S02]  /*3e1d0*/  LDL.LU.64 R8, [R1+0x16a8] ;  /* 0x0016a80001087983 */ /* 0x000ea40000300a00 */
[----:B------:R-:W-:Y:S02]  /*3e1e0*/  STL.64 [R1+0x15e8], R22 ;  /* 0x0015e81601007387 */ /* 0x000fe40000100a00 */
[----:B------:R0:W-:Y:S01]  /*3e1f0*/  STL.64 [R1+0x1598], R14 ;  /* 0x0015980e01007387 */ /* 0x0001e20000100a00 */
[----:B------:R-:W2:Y:S01]  /*3e200*/  LDL.LU R12, [R1+0x120] ;  /* 0x00012000010c7983 */ /* 0x000ea20000300800 */
[----:B------:R-:W2:Y:S03]  /*3e210*/  LDL.LU R13, [R1+0x124] ;  /* 0x00012400010d7983 */ /* 0x000ea60000300800 */
[----:B0-----:R-:W2:Y:S01]  /*3e220*/  LDL.LU R14, [R1+0x128] ;  /* 0x00012800010e7983 */ /* 0x001ea20000300800 */
[----:B------:R-:W2:Y:S02]  /*3e230*/  LDL.LU R15, [R1+0x12c] ;  /* 0x00012c00010f7983 */ /* 0x000ea40000300800 */
[----:B------:R-:W-:-:S02]  /*3e240*/  IMAD.MOV.U32 R22, RZ, RZ, R28 ;  /* 0x000000ffff167224 */ /* 0x000fc400078e001c */
[----:B------:R-:W-:-:S05]  /*3e250*/  IMAD.MOV.U32 R23, RZ, RZ, R27 ;  /* 0x000000ffff177224 */ /* 0x000fca00078e001b */
        /* <DEDUP_REMOVED lines=29> */
[----:B----4-:R-:W-:-:S05]  /*3e430*/  IMAD.MOV.U32 R23, RZ, RZ, R5 ;  /* 0x000000ffff177224 */ /* 0x010fca00078e0005 */
[----:B------:R-:W-:Y:S04]  /*3e440*/  STL.64 [R1+0x1660], R22 ;  /* 0x0016601601007387 */ /* 0x000fe80000100a00 */
[----:B--2---:R-:W-:Y:S01]  /*3e450*/  STL.64 [R1+0x15f8], R14 ;  /* 0x0015f80e01007387 */ /* 0x004fe20000100a00 */
[----:B------:R0:W-:Y:S03]  /*3e460*/  STL.64 [R1+0x15f0], R12 ;  /* 0x0015f00c01007387 */ /* 0x0001e60000100a00 */
[----:B0-----:R-:W2:Y:S01]  /*3e470*/  LDL.LU R12, [R1+0x160] ;  /* 0x00016000010c7983 */ /* 0x001ea20000300800 */
[----:B------:R-:W2:Y:S02]  /*3e480*/  LDL.LU R13, [R1+0x164] ;  /* 0x00016400010d7983 */ /* 0x000ea40000300800 */
[----:B------:R-:W4:Y:S02]  /*3e490*/  LDL.LU R14, [R1+0x168] ;  /* 0x00016800010e7983 */ /* 0x000f240000300800 */
[----:B------:R-:W4:Y:S02]  /*3e4a0*/  LDL.LU R15, [R1+0x16c] ;  /* 0x00016c00010f7983 */ /* 0x000f240000300800 */
[----:B------:R-:W-:-:S02]  /*3e4b0*/  IMAD.MOV.U32 R22, RZ, RZ, R8 ;  /* 0x000000ffff167224 */ /* 0x000fc400078e0008 */
[----:B------:R-:W-:-:S05]  /*3e4c0*/  IMAD.MOV.U32 R23, RZ, RZ, R4 ;  /* 0x000000ffff177224 */ /* 0x000fca00078e0004 */
[----:B------:R-:W-:Y:S04]  /*3e4d0*/  STL.64 [R1+0x1678], R22 ;  /* 0x0016781601007387 */ /* 0x000fe80000100a00 */
[----:B----4-:R-:W-:Y:S01]  /*3e4e0*/  STL.64 [R1+0x1610], R14 ;  /* 0x0016100e01007387 */ /* 0x010fe20000100a00 */
[----:B--2---:R0:W-:Y:S03]  /*3e4f0*/  STL.64 [R1+0x1608], R12 ;  /* 0x0016080c01007387 */ /* 0x0041e60000100a00 */
[----:B0-----:R-:W2:Y:S01]  /*3e500*/  LDL.LU R12, [R1+0x170] ;  /* 0x00017000010c7983 */ /* 0x001ea20000300800 */
[----:B------:R-:W2:Y:S02]  /*3e510*/  LDL.LU R13, [R1+0x174] ;  /* 0x00017400010d7983 */ /* 0x000ea40000300800 */
[----:B------:R-:W4:Y:S02]  /*3e520*/  LDL.LU R14, [R1+0x178] ;  /* 0x00017800010e7983 */ /* 0x000f240000300800 */
[----:B------:R-:W4:Y:S01]  /*3e530*/  LDL.LU R15, [R1+0x17c] ;  /* 0x00017c00010f7983 */ /* 0x000f220000300800 */
[----:B------:R-:W2:Y:S01]  /*3e540*/  LDL.LU R24, [R1+0x1d0] ;  /* 0x0001d00001187983 */ /* 0x000ea20000300800 */
[----:B------:R-:W3:Y:S02]  /*3e550*/  LDL.LU R25, [R1+0x1d4] ;  /* 0x0001d40001197983 */ /* 0x000ee40000300800 */
[----:B------:R-:W3:Y:S02]  /*3e560*/  LDL.LU R26, [R1+0x1d8] ;  /* 0x0001d800011a7983 */ /* 0x000ee40000300800 */
[----:B------:R-:W3:Y:S01]  /*3e570*/  LDL.LU R27, [R1+0x1dc] ;  /* 0x0001dc00011b7983 */ /* 0x000ee20000300800 */
[----:B------:R-:W3:Y:S01]  /*3e580*/  LDL.LU R4, [R1+0x1e0] ;  /* 0x0001e00001047983 */ /* 0x000ee20000300800 */
[----:B------:R-:W3:Y:S02]  /*3e590*/  LDL.LU R5, [R1+0x1e4] ;  /* 0x0001e40001057983 */ /* 0x000ee40000300800 */
[----:B------:R-:W3:Y:S02]  /*3e5a0*/  LDL.LU R6, [R1+0x1e8] ;  /* 0x0001e80001067983 */ /* 0x000ee40000300800 */
[----:B------:R-:W3:Y:S01]  /*3e5b0*/  LDL.LU R7, [R1+0x1ec] ;  /* 0x0001ec0001077983 */ /* 0x000ee20000300800 */
        /* <DEDUP_REMOVED lines=34> */
[----:B------:R-:W-:-:S02]  /*3e7e0*/  IMAD.MOV.U32 R22, RZ, RZ, R20 ;  /* 0x000000ffff167224 */ /* 0x000fc400078e0014 */
[----:B------:R-:W-:Y:S01]  /*3e7f0*/  IMAD.MOV.U32 R23, RZ, RZ, R3 ;  /* 0x000000ffff177224 */ /* 0x000fe200078e0003 */
[----:B---3--:R-:W-:Y:S01]  /*3e800*/  HMMA.16816.F32.BF16 R16, R16, R6, R24 ;  /* 0x000000061010723c */ /* 0x008fe20000041818 */
[----:B------:R-:W2:Y:S01]  /*3e810*/  LDL.LU.64 R26, [R1+0x1698] ;  /* 0x00169800011a7983 */ /* 0x000ea20000300a00 */
        /* <DEDUP_REMOVED lines=81> */
[----:B------:R-:W-:Y:S01]  /*3ed30*/  STL.64 [R1+0x120], R20 ;  /* 0x0001201401007387 */ /* 0x000fe20000100a00 */
[----:B------:R0:W-:Y:S03]  /*3ed40*/  STL.64 [R1+0x128], R22 ;  /* 0x0001281601007387 */ /* 0x0001e60000100a00 */
[----:B0-----:R-:W3:Y:S02]  /*3ed50*/  LDL.LU.64 R22, [R1+0x1590] ;  /* 0x0015900001167983 */ /* 0x001ee40000300a00 */
[C---:B---3--:R-:W-:Y:S11]  /*3ed60*/  HMMA.16816.F32.BF16 R20, R24.reuse, R22, R16 ;  /* 0x000000161814723c */ /* 0x048ff60000041810 */
[----:B------:R-:W-:Y:S11]  /*3ed70*/  @!UPT UIADD3 URZ, URZ, URZ, URZ ;  /* 0x0000003f3f3ff290 */ /* 0x000ff6000fffe03f */
[----:B------:R-:W-:Y:S02]  /*3ed80*/  @!UPT UIADD3 URZ, URZ, URZ, URZ ;  /* 0x0000003f3f3ff290 */ /* 0x000fe4000fffe03f */
[----:B------:R-:W-:Y:S02]  /*3ed90*/  IMAD.MOV.U32 R16, RZ, RZ, R23 ;  /* 0x000000ffff107224 */ /* 0x000fe400078e0017 */
[----:B------:R-:W-:Y:S01]  /*3eda0*/  IMAD.MOV.U32 R17, RZ, RZ, R22 ;  /* 0x000000ffff117224 */ /* 0x000fe200078e0016 */
[----:B------:R-:W-:Y:S01]  /*3edb0*/  STL.64 [R1+0x4e0], R20 ;  /* 0x0004e01401007387 */ /* 0x000fe20000100a00 */
[----:B------:R0:W-:Y:S03]  /*3edc0*/  STL.64 [R1+0x4e8], R22 ;  /* 0x0004e81601007387 */ /* 0x0001e60000100a00 */
[----:B0-----:R-:W3:Y:S01]  /*3edd0*/  LDL.LU.64 R22, [R1+0x1588] ;  /* 0x0015880001167983 */ /* 0x001ee20000300a00 */
[----:B------:R0:W-:Y:S02]  /*3ede0*/  STL [R1+0x1484], R16 ;  /* 0x0014841001007387 */ /* 0x0001e40000100800 */
[----:B------:R1:W-:Y:S01]  /*3edf0*/  STL [R1+0x1480], R17 ;  /* 0x0014801101007387 */ /* 0x0003e20000100800 */
[----:B0-----:R-:W3:Y:S01]  /*3ee00*/  LDL.LU R16, [R1+0x100] ;  /* 0x0001000001107983 */ /* 0x001ee20000300800 */
[----:B-1----:R-:W3:Y:S02]  /*3ee10*/  LDL.LU R17, [R1+0x104] ;  /* 0x0001040001117983 */ /* 0x002ee40000300800 */
[----:B------:R-:W3:Y:S02]  /*3ee20*/  LDL.LU R18, [R1+0x108] ;  /* 0x0001080001127983 */ /* 0x000ee40000300800 */
[----:B------:R-:W3:Y:S02]  /*3ee30*/  LDL.LU R19, [R1+0x10c] ;  /* 0x00010c0001137983 */ /* 0x000ee40000300800 */
[----:B---3--:R-:W-:Y:S01]  /*3ee40*/  HMMA.16816.F32.BF16 R20, R24, R22, R16 ;  /* 0x000000161814723c */ /* 0x008fe20000041810 */
[----:B------:R-:W3:Y:S01]  /*3ee50*/  LDL.LU R17, [R1+0x828] ;  /* 0x0008280001117983 */ /* 0x000ee20000300800 */
[----:B------:R-:W3:Y:S11]  /*3ee60*/  LDL.LU R16, [R1+0x820] ;  /* 0x0008200001107983 */ /* 0x000ef60000300800 */
[----:B------:R-:W-:Y:S10]  /*3ee70*/  @!UPT UIADD3 URZ, URZ, URZ, URZ ;  /* 0x0000003f3f3ff290 */ /* 0x000ff4000fffe03f */
[----:B------:R-:W-:Y:S01]  /*3ee80*/  STL.64 [R1+0x100], R20 ;  /* 0x0001001401007387 */ /* 0x000fe20000100a00 */
[----:B------:R-:W-:Y:S02]  /*3ee90*/  STL.64 [R1+0x108], R22 ;  /* 0x0001081601007387 */ /* 0x000fe40000100a00 */
[----:B------:R-:W4:Y:S02]  /*3eea0*/  LDL.LU R18, [R1+0x818] ;  /* 0x0008180001127983 */ /* 0x000f240000300800 */
[----:B------:R-:W4:Y:S02]  /*3eeb0*/  LDL.LU R19, [R1+0x810] ;  /* 0x0008100001137983 */ /* 0x000f240000300800 */
[----:B----4-:R-:W-:Y:S01]  /*3eec0*/  STL.64 [R1+0x1550], R18 ;  /* 0x0015501201007387 */ /* 0x010fe20000100a00 */
[----:B---3--:R0:W-:Y:S03]  /*3eed0*/  STL.64 [R1+0x1548], R16 ;  /* 0x0015481001007387 */ /* 0x0081e60000100a00 */
[----:B0-----:R-:W3:Y:S01]  /*3eee0*/  LDL.LU R16, [R1+0xd0] ;  /* 0x0000d00001107983 */ /* 0x001ee20000300800 */
[----:B------:R-:W3:Y:S02]  /*3eef0*/  LDL.LU R17, [R1+0xd4] ;  /* 0x0000d40001117983 */ /* 0x000ee40000300800 */
[----:B------:R-:W-:-:S02]  /*3ef00*/  IMAD.MOV.U32 R18, RZ, RZ, R2 ;  /* 0x000000ffff127224 */ /* 0x000fc400078e0002 */
[----:B------:R-:W-:Y:S01]  /*3ef10*/  IMAD.MOV.U32 R19, RZ, RZ, R0 ;  /* 0x000000ffff137224 */ /* 0x000fe200078e0000 */
[----:B------:R-:W4:Y:S01]  /*3ef20*/  LDL.LU R2, [R1+0x1580] ;  /* 0x0015800001027983 */ /* 0x000f220000300800 */
[----:B------:R-:W2:Y:S03]  /*3ef30*/  LDL.LU R0, [R1+0x157c] ;  /* 0x00157c0001007983 */ /* 0x000ea60000300800 */
[----:B------:R-:W-:Y:S04]  /*3ef40*/  STL.64 [R1+0x1560], R18 ;  /* 0x0015601201007387 */ /* 0x000fe80000100a00 */
[----:B---3--:R0:W-:Y:S04]  /*3ef50*/  STL.64 [R1+0x1558], R16 ;  /* 0x0015581001007387 */ /* 0x0081e80000100a00 */
[----:B0-----:R-:W3:Y:S01]  /*3ef60*/  LDL.LU R16, [R1+0xe0] ;  /* 0x0000e00001107983 */ /* 0x001ee20000300800 */
[----:B------:R-:W3:Y:S02]  /*3ef70*/  LDL.LU R17, [R1+0xe4] ;  /* 0x0000e40001117983 */ /* 0x000ee40000300800 */
[----:B------:R-:W2:Y:S02]  /*3ef80*/  LDL.LU R18, [R1+0xe8] ;  /* 0x0000e80001127983 */ /* 0x000ea40000300800 */
[----:B------:R-:W2:Y:S02]  /*3ef90*/  LDL.LU R19, [R1+0xec] ;  /* 0x0000ec0001137983 */ /* 0x000ea40000300800 */
[----:B--2---:R-:W-:Y:S01]  /*3efa0*/  STL.64 [R1+0x1570], R18 ;  /* 0x0015701201007387 */ /* 0x004fe20000100a00 */
[----:B---3--:R0:W-:Y:S03]  /*3efb0*/  STL.64 [R1+0x1568], R16 ;  /* 0x0015681001007387 */ /* 0x0081e60000100a00 */
[----:B0-----:R-:W2:Y:S01]  /*3efc0*/  LDL.LU R16, [R1+0xf0] ;  /* 0x0000f00001107983 */ /* 0x001ea20000300800 */
[----:B------:R-:W2:Y:S02]  /*3efd0*/  LDL.LU R17, [R1+0xf4] ;  /* 0x0000f40001117983 */ /* 0x000ea40000300800 */
[----:B------:R-:W-:-:S02]  /*3efe0*/  IMAD.MOV.U32 R18, RZ, RZ, R0 ;  /* 0x000000ffff127224 */ /* 0x000fc400078e0000 */
[----:B----4-:R-:W-:Y:S01]  /*3eff0*/  IMAD.MOV.U32 R19, RZ, RZ, R2 ;  /* 0x000000ffff137224 */ /* 0x010fe200078e0002 */
[----:B------:R-:W3:Y:S01]  /*3f000*/  LDL.LU R0, [R1+0x1578] ;  /* 0x0015780001007983 */ /* 0x000ee20000300800 */
[----:B------:R-:W4:Y:S02]  /*3f010*/  LDL.LU R5, [R1+0x808] ;  /* 0x0008080001057983 */ /* 0x000f240000300800 */
        /* <DEDUP_REMOVED lines=13> */
[C---:B--2---:R-:W-:Y:S11]  /*3f0f0*/  HMMA.16816.F32.BF16 R16, R24.reuse, R14, R16 ;  /* 0x0000000e1810723c */ /* 0x044ff60000041810 */
[----:B------:R-:W-:Y:S11]  /*3f100*/  @!UPT UIADD3 URZ, URZ, URZ, URZ ;  /* 0x0000003f3f3ff290 */ /* 0x000ff6000fffe03f */
[----:B------:R-:W-:Y:S01]  /*3f110*/  @!UPT UIADD3 URZ, URZ, URZ, URZ ;  /* 0x0000003f3f3ff290 */ /* 0x000fe2000fffe03f */
[----:B------:R-:W-:Y:S01]  /*3f120*/  STL.64 [R1+0xf0], R16 ;  /* 0x0000f01001007387 */ /* 0x000fe20000100a00 */
[----:B------:R0:W-:Y:S03]  /*3f130*/  STL.64 [R1+0xf8], R18 ;  /* 0x0000f81201007387 */ /* 0x0001e60000100a00 */
[----:B0-----:R-:W2:Y:S01]  /*3f140*/  LDL.LU.64 R18, [R1+0x1570] ;  /* 0x0015700001127983 */ /* 0x001ea20000300a00 */
[----:B------:R-:W2:Y:S02]  /*3f150*/  LDL.LU.64 R16, [R1+0x1568] ;  /* 0x0015680001107983 */ /* 0x000ea40000300a00 */
        /* <DEDUP_REMOVED lines=8> */
[----:B------:R-:W2:Y:S01]  /*3f1e0*/  LDL.LU.64 R16, [R1+0x1558] ;  /* 0x0015580001107983 */ /* 0x000ea20000300a00 */
[----:B---3--:R-:W-:Y:S01]  /*3f1f0*/  IADD3 R14, R14, 0x1, RZ ;  /* 0x000000010e0e7810 */ /* 0x008fe20007ffe0ff */
[----:B--2---:R-:W-:Y:S01]  /*3f200*/  HMMA.16816.F32.BF16 R24, R24, R6, R16 ;  /* 0x000000061818723c */ /* 0x004fe20000041810 */
[----:B------:R-:W2:Y:S01]  /*3f210*/  LDL.LU.64 R18, [R1+0x1550] ;  /* 0x0015500001127983 */ /* 0x000ea20000300a00 */
[----:B------:R-:W3:Y:S11]  /*3f220*/  LDL.LU.64 R16, [R1+0x1548] ;  /* 0x0015480001107983 */ /* 0x000ef60000300a00 */
[----:B------:R-:W-:Y:S10]  /*3f230*/  @!UPT UIADD3 URZ, URZ, URZ, URZ ;  /* 0x0000003f3f3ff290 */ /* 0x000ff4000fffe03f */
[----:B------:R-:W-:Y:S01]  /*3f240*/  STL.64 [R1+0xd0], R24 ;  /* 0x0000d01801007387 */ /* 0x000fe20000100a00 */
[----:B------:R0:W-:Y:S02]  /*3f250*/  STL.64 [R1+0xd8], R26 ;  /* 0x0000d81a01007387 */ /* 0x0001e40000100a00 */
[----:B------:R-:W-:Y:S02]  /*3f260*/  IMAD.MOV.U32 R6, RZ, RZ, R27 ;  /* 0x000000ffff067224 */ /* 0x000fe400078e001b */
[----:B0-----:R-:W-:-:S04]  /*3f270*/  IMAD.MOV.U32 R27, RZ, RZ, c[0x0][0x188] ;  /* 0x00006200ff1b7624 */ /* 0x001fc800078e00ff */
[----:B------:R-:W-:-:S04]  /*3f280*/  IMAD.SHL.U32 R27, R27, 0x40, RZ ;  /* 0x000000401b1b7824 */ /* 0x000fc800078e00ff */
[----:B------:R-:W-:Y:S02]  /*3f290*/  IMAD.SHL.U32 R27, R27, 0x2, RZ ;  /* 0x000000021b1b7824 */ /* 0x000fe400078e00ff */
[----:B------:R-:W-:Y:S01]  /*3f2a0*/  IMAD.MOV.U32 R7, RZ, RZ, R26 ;  /* 0x000000ffff077224 */ /* 0x000fe200078e001a */
[----:B------:R-:W-:Y:S02]  /*3f2b0*/  STL [R1+0x62c], R14 ;  /* 0x00062c0e01007387 */ /* 0x000fe40000100800 */
[-C--:B------:R-:W-:Y:S02]  /*3f2c0*/  IADD3 R15, P6, R15, R27.reuse, RZ ;  /* 0x0000001b0f0f7210 */ /* 0x080fe40007fde0ff */
[----:B------:R-:W-:Y:S01]  /*3f2d0*/  STL [R1+0x148c], R6 ;  /* 0x00148c0601007387 */ /* 0x000fe20000100800 */
[----:B------:R-:W-:Y:S01]  /*3f2e0*/  STL [R1+0x1488], R7 ;  /* 0x0014880701007387 */ /* 0x000fe20000100800 */
[-C--:B----4-:R-:W-:Y:S02]  /*3f2f0*/  IADD3 R5, P5, R5, R27.reuse, RZ ;  /* 0x0000001b05057210 */ /* 0x090fe40007fbe0ff */
[----:B------:R-:W-:Y:S01]  /*3f300*/  STL [R1+0x624], R15 ;  /* 0x0006240f01007387 */ /* 0x000fe20000100800 */
[--C-:B------:R-:W-:Y:S01]  /*3f310*/  IMAD.X R9, R9, 0x1, R0.reuse, P6 ;  /* 0x0000000109097824 */ /* 0x100fe200030e0600 */
[-C--:B------:R-:W-:Y:S01]  /*3f320*/  IADD3 R4, P6, R4, R27.reuse, RZ ;  /* 0x0000001b04047210 */ /* 0x080fe20007fde0ff */
[----:B------:R-:W-:Y:S01]  /*3f330*/  IMAD.X R28, R28, 0x1, R0, P5 ;  /* 0x000000011c1c7824 */ /* 0x000fe200028e0600 */
[----:B------:R-:W-:-:S02]  /*3f340*/  IADD3 R3, P5, R3, R27, RZ ;  /* 0x0000001b03037210 */ /* 0x000fc40007fbe0ff */
[-C--:B---3--:R-:W-:Y:S02]  /*3f350*/  IADD3 R17, P1, R17, R27.reuse, RZ ;  /* 0x0000001b11117210 */ /* 0x088fe40007f3e0ff */
[-C--:B------:R-:W-:Y:S02]  /*3f360*/  IADD3 R16, P2, R16, R27.reuse, RZ ;  /* 0x0000001b10107210 */ /* 0x080fe40007f5e0ff */
[-C--:B--2---:R-:W-:Y:S02]  /*3f370*/  IADD3 R18, P3, R18, R27.reuse, RZ ;  /* 0x0000001b12127210 */ /* 0x084fe40007f7e0ff */
[-C--:B------:R-:W-:Y:S01]  /*3f380*/  IADD3 R19, P4, R19, R27.reuse, RZ ;  /* 0x0000001b13137210 */ /* 0x080fe20007f9e0ff */
[----:B------:R-:W-:Y:S01]  /*3f390*/  STL [R1+0x828], R17 ;  /* 0x0008281101007387 */ /* 0x000fe20000100800 */
[----:B------:R-:W-:Y:S02]  /*3f3a0*/  STL [R1+0x820], R16 ;  /* 0x0008201001007387 */ /* 0x000fe40000100800 */
[----:B------:R-:W-:Y:S02]  /*3f3b0*/  STL [R1+0x818], R18 ;  /* 0x0008181201007387 */ /* 0x000fe40000100800 */
[--C-:B------:R-:W-:Y:S01]  /*3f3c0*/  IMAD.X R8, R8, 0x1, R0.reuse, P1 ;  /* 0x0000000108087824 */ /* 0x100fe200008e0600 */
[----:B------:R-:W-:Y:S01]  /*3f3d0*/  STL [R1+0x810], R19 ;  /* 0x0008101301007387 */ /* 0x000fe20000100800 */
[-C--:B------:R-:W-:Y:S01]  /*3f3e0*/  IADD3 R20, P1, R20, R27.reuse, RZ ;  /* 0x0000001b14147210 */ /* 0x080fe20007f3e0ff */
        /* <DEDUP_REMOVED lines=11> */
[----:B------:R-:W-:Y:S01]  /*3f4a0*/  IADD3 R29, P4, R29, R27, RZ ;  /* 0x0000001b1d1d7210 */ /* 0x000fe20007f9e0ff */
[----:B------:R-:W-:Y:S02]  /*3f4b0*/  STL [R1+0x7f0], R22 ;  /* 0x0007f01601007387 */ /* 0x000fe40000100800 */
[----:B------:R-:W-:Y:S01]  /*3f4c0*/  STL [R1+0x814], R23 ;  /* 0x0008141701007387 */ /* 0x000fe20000100800 */
[----:B------:R-:W-:Y:S01]  /*3f4d0*/  STL [R1+0x7e8], R13 ;  /* 0x0007e80d01007387 */ /* 0x000fe20000100800 */
[----:B------:R-:W-:Y:S02]  /*3f4e0*/  STL [R1+0x80c], R12 ;  /* 0x00080c0c01007387 */ /* 0x000fe40000100800 */
[----:B------:R-:W-:Y:S02]  /*3f4f0*/  STL [R1+0x7e0], R29 ;  /* 0x0007e01d01007387 */ /* 0x000fe40000100800 */
[----:B------:R0:W-:Y:S01]  /*3f500*/  STL [R1+0x7d8], R3 ;  /* 0x0007d80301007387 */ /* 0x0001e20000100800 */
[----:B------:R-:W-:Y:S04]  /*3f510*/  STL [R1+0x804], R28 ;  /* 0x0008041c01007387 */ /* 0x000fe80000100800 */
[----:B0-----:R-:W2:Y:S01]  /*3f520*/  LDL.LU R3, [R1+0x7d0] ;  /* 0x0007d00001037983 */ /* 0x001ea20000300800 */
[----:B------:R-:W3:Y:S02]  /*3f530*/  LDL.LU R7, [R1+0x7c0] ;  /* 0x0007c00001077983 */ /* 0x000ee40000300800 */
[----:B------:R-:W-:Y:S01]  /*3f540*/  IMAD.X R2, R2, 0x1, R0, P6 ;  /* 0x0000000102027824 */ /* 0x000fe200030e0600 */
[----:B---3--:R0:W-:Y:S04]  /*3f550*/  STL [R1+0x1538], R7 ;  /* 0x0015380701007387 */ /* 0x0081e80000100800 */
[----:B------:R-:W-:Y:S01]  /*3f560*/  STL [R1+0x7fc], R2 ;  /* 0x0007fc0201007387 */ /* 0x000fe20000100800 */
[----:B0-----:R-:W3:Y:S04]  /*3f570*/  LDL.LU R7, [R1+0x7ec] ;  /* 0x0007ec0001077983 */ /* 0x001ee80000300800 */
[----:B---3--:R0:W-:Y:S04]  /*3f580*/  STL [R1+0x153c], R7 ;  /* 0x00153c0701007387 */ /* 0x0081e80000100800 */
[----:B0-----:R-:W3:Y:S01]  /*3f590*/  LDL.LU R7, [R1+0x7c8] ;  /* 0x0007c80001077983 */ /* 0x001ee20000300800 */
[----:B------:R-:W-:-:S05]  /*3f5a0*/  IMAD.MOV.U32 R10, RZ, RZ, 0x3f ;  /* 0x0000003fff0a7424 */ /* 0x000fca00078e00ff */
[----:B------:R-:W-:-:S04]  /*3f5b0*/  IADD3 R10, R10, c[0x0][0x180], RZ ;  /* 0x000060000a0a7a10 */ /* 0x000fc80007ffe0ff */
[----:B------:R-:W-:-:S04]  /*3f5c0*/  SHF.R.S32.HI R11, RZ, 0x1f, R10 ;  /* 0x0000001fff0b7819 */ /* 0x000fc8000001140a */
[----:B------:R-:W-:-:S04]  /*3f5d0*/  LEA.HI R11, R11, R10, RZ, 0x6 ;  /* 0x0000000a0b0b7211 */ /* 0x000fc800078f30ff */
[----:B------:R-:W-:Y:S01]  /*3f5e0*/  SHF.R.S32.HI R11, RZ, 0x6, R11 ;  /* 0x00000006ff0b7819 */ /* 0x000fe2000001140b */
[----:B---3--:R0:W-:Y:S04]  /*3f5f0*/  STL [R1+0x1540], R7 ;  /* 0x0015400701007387 */ /* 0x0081e80000100800 */
[----:B0-----:R-:W3:Y:S01]  /*3f600*/  LDL.LU R7, [R1+0x7f4] ;  /* 0x0007f40001077983 */ /* 0x001ee20000300800 */
[----:B------:R-:W4:Y:S02]  /*3f610*/  LDL.LU R6, [R1+0x7e4] ;  /* 0x0007e40001067983 */ /* 0x000f240000300800 */
[----:B------:R-:W4:Y:S02]  /*3f620*/  LDL.LU R24, [R1+0x7b8] ;  /* 0x0007b80001187983 */ /* 0x000f240000300800 */
[----:B------:R-:W4:Y:S01]  /*3f630*/  LDL.LU R25, [R1+0x7dc] ;  /* 0x0007dc0001197983 */ /* 0x000f220000300800 */
[----:B------:R-:W4:Y:S01]  /*3f640*/  LDL.LU R26, [R1+0x7b0] ;  /* 0x0007b000011a7983 */ /* 0x000f220000300800 */
[----:B------:R-:W-:Y:S01]  /*3f650*/  ISETP.NE.U32.AND P0, PT, R14, R11, PT ;  /* 0x0000000b0e00720c */ /* 0x000fe20003f05070 */
        /* <DEDUP_REMOVED lines=16> */
[----:B------:R-:W4:Y:S01]  /*3f760*/  LDL.LU R13, [R1+0x794] ;  /* 0x00079400010d7983 */ /* 0x000f220000300800 */
[----:B--2---:R-:W-:Y:S01]  /*3f770*/  IADD3 R3, P6, R3, R27, RZ ;  /* 0x0000001b03037210 */ /* 0x004fe20007fde0ff */
[----:B------:R-:W2:Y:S01]  /*3f780*/  LDL.LU R12, [R1+0x768] ;  /* 0x00076800010c7983 */ /* 0x000ea20000300800 */
[----:B------:R-:W2:Y:S02]  /*3f790*/  LDL.LU R29, [R1+0x78c] ;  /* 0x00078c00011d7983 */ /* 0x000ea40000300800 */
[----:B------:R-:W2:Y:S02]  /*3f7a0*/  LDL.LU R28, [R1+0x760] ;  /* 0x00076000011c7983 */ /* 0x000ea40000300800 */
[----:B------:R-:W2:Y:S01]  /*3f7b0*/  LDL.LU R2, [R1+0x784] ;  /* 0x0007840001027983 */ /* 0x000ea20000300800 */
[----:B------:R0:W-:Y:S04]  /*3f7c0*/  STL [R1+0x7d0], R3 ;  /* 0x0007d00301007387 */ /* 0x0001e80000100800 */
[----:B0-----:R-:W2:Y:S01]  /*3f7d0*/  LDL.LU R3, [R1+0x758] ;  /* 0x0007580001037983 */ /* 0x001ea20000300800 */
[----:B---3--:R-:W-:-:S05]  /*3f7e0*/  IMAD.X R7, R7, 0x1, R0, P1 ;  /* 0x0000000107077824 */ /* 0x008fca00008e0600 */
[----:B------:R0:W-:Y:S04]  /*3f7f0*/  STL [R1+0x7f4], R7 ;  /* 0x0007f40701007387 */ /* 0x0001e80000100800 */
[----:B0-----:R-:W3:Y:S02]  /*3f800*/  LDL.LU R7, [R1+0x1540] ;  /* 0x0015400001077983 */ /* 0x001ee40000300800 */
[----:B---3--:R-:W-:-:S05]  /*3f810*/  IADD3 R7, P1, R7, R27, RZ ;  /* 0x0000001b07077210 */ /* 0x008fca0007f3e0ff */
[----:B------:R0:W-:Y:S04]  /*3f820*/  STL [R1+0x7c8], R7 ;  /* 0x0007c80701007387 */ /* 0x0001e80000100800 */
[----:B0-----:R-:W3:Y:S02]  /*3f830*/  LDL.LU R7, [R1+0x153c] ;  /* 0x00153c0001077983 */ /* 0x001ee40000300800 */
[----:B---3--:R-:W-:-:S05]  /*3f840*/  IMAD.X R7, R7, 0x1, R0, P2 ;  /* 0x0000000107077824 */ /* 0x008fca00010e0600 */
[----:B------:R0:W-:Y:S04]  /*3f850*/  STL [R1+0x7ec], R7 ;  /* 0x0007ec0701007387 */ /* 0x0001e80000100800 */
[----:B0-----:R-:W3:Y:S01]  /*3f860*/  LDL.LU R7, [R1+0x1538] ;  /* 0x0015380001077983 */ /* 0x001ee20000300800 */
[--C-:B----4-:R-:W-:Y:S01]  /*3f870*/  IMAD.X R6, R6, 0x1, R0.reuse, P3 ;  /* 0x0000000106067824 */ /* 0x110fe200018e0600 */
[-C--:B------:R-:W-:Y:S01]  /*3f880*/  IADD3 R24, P3, R24, R27.reuse, RZ ;  /* 0x0000001b18187210 */ /* 0x080fe20007f7e0ff */
[--C-:B------:R-:W-:Y:S01]  /*3f890*/  IMAD.X R25, R25, 0x1, R0.reuse, P4 ;  /* 0x0000000119197824 */ /* 0x100fe200020e0600 */
        /* <DEDUP_REMOVED lines=16> */
[-C--:B--2---:R-:W-:Y:S01]  /*3f9a0*/  IADD3 R12, P1, R12, R27.reuse, RZ ;  /* 0x0000001b0c0c7210 */ /* 0x084fe20007f3e0ff */
[----:B------:R-:W-:Y:S01]  /*3f9b0*/  IMAD.X R2, R2, 0x1, R0, P3 ;  /* 0x0000000102027824 */ /* 0x000fe200018e0600 */
[----:B---3--:R-:W-:-:S05]  /*3f9c0*/  IADD3 R7, P2, R7, R27, RZ ;  /* 0x0000001b07077210 */ /* 0x008fca0007f5e0ff */
[----:B------:R-:W-:Y:S01]  /*3f9d0*/  STL [R1+0x7c0], R7 ;  /* 0x0007c00701007387 */ /* 0x000fe20000100800 */
[----:B------:R-:W-:Y:S02]  /*3f9e0*/  STL [R1+0x7e4], R6 ;  /* 0x0007e40601007387 */ /* 0x000fe40000100800 */
[----:B------:R-:W-:Y:S02]  /*3f9f0*/  STL [R1+0x7b8], R24 ;  /* 0x0007b81801007387 */ /* 0x000fe40000100800 */
[----:B------:R-:W-:Y:S01]  /*3fa00*/  STL [R1+0x7dc], R25 ;  /* 0x0007dc1901007387 */ /* 0x000fe20000100800 */
[----:B------:R-:W-:Y:S01]  /*3fa10*/  STL [R1+0x7b0], R26 ;  /* 0x0007b01a01007387 */ /* 0x000fe20000100800 */
[----:B------:R-:W-:Y:S02]  /*3fa20*/  STL [R1+0x7d4], R10 ;  /* 0x0007d40a01007387 */ /* 0x000fe40000100800 */
        /* <DEDUP_REMOVED lines=16> */
[----:B------:R-:W-:-:S02]  /*3fb30*/  IMAD.X R29, R29, 0x1, R0, P2 ;  /* 0x000000011d1d7824 */ /* 0x000fc400010e0600 */
[----:B------:R-:W-:Y:S01]  /*3fb40*/  STL [R1+0x770], R23 ;  /* 0x0007701701007387 */ /* 0x000fe20000100800 */
[-C--:B------:R-:W-:Y:S01]  /*3fb50*/  IADD3 R28, P2, R28, R27.reuse, RZ ;  /* 0x0000001b1c1c7210 */ /* 0x080fe20007f5e0ff */
[----:B------:R-:W-:Y:S01]  /*3fb60*/  STL [R1+0x794], R13 ;  /* 0x0007940d01007387 */ /* 0x000fe20000100800 */
[----:B------:R-:W-:Y:S02]  /*3fb70*/  STL [R1+0x768], R12 ;  /* 0x0007680c01007387 */ /* 0x000fe40000100800 */
[----:B------:R0:W-:Y:S02]  /*3fb80*/  STL [R1+0x784], R2 ;  /* 0x0007840201007387 */ /* 0x0001e40000100800 */
[----:B------:R-:W-:Y:S01]  /*3fb90*/  STL [R1+0x78c], R29 ;  /* 0x00078c1d01007387 */ /* 0x000fe20000100800 */
[----:B0-----:R-:W2:Y:S01]  /*3fba0*/  LDL.LU R2, [R1+0x77c] ;  /* 0x00077c0001027983 */ /* 0x001ea20000300800 */
[----:B------:R-:W-:Y:S02]  /*3fbb0*/  STL [R1+0x760], R28 ;  /* 0x0007601c01007387 */ /* 0x000fe40000100800 */
[----:B------:R-:W3:Y:S01]  /*3fbc0*/  LDL.LU R7, [R1+0x76c] ;  /* 0x00076c0001077983 */ /* 0x000ee20000300800 */
[----:B------:R-:W-:Y:S01]  /*3fbd0*/  IADD3 R3, P3, R3, R27, RZ ;  /* 0x0000001b03037210 */ /* 0x000fe20007f7e0ff */
[----:B---3--:R0:W-:Y:S04]  /*3fbe0*/  STL [R1+0x152c], R7 ;  /* 0x00152c0701007387 */ /* 0x0081e80000100800 */
[----:B0-----:R-:W3:Y:S01]  /*3fbf0*/  LDL.LU R7, [R1+0x748] ;  /* 0x0007480001077983 */ /* 0x001ee20000300800 */
[----:B------:R-:W-:Y:S03]  /*3fc00*/  STL [R1+0x758], R3 ;  /* 0x0007580301007387 */ /* 0x000fe60000100800 */
[----:B---3--:R0:W-:Y:S04]  /*3fc10*/  STL [R1+0x1530], R7 ;  /* 0x0015300701007387 */ /* 0x0081e80000100800 */
[----:B0-----:R-:W3:Y:S01]  /*3fc20*/  LDL.LU R7, [R1+0x774] ;  /* 0x0007740001077983 */ /* 0x001ee20000300800 */
[----:B--2---:R-:W-:-:S03]  /*3fc30*/  IMAD.X R2, R2, 0x1, R0, P4 ;  /* 0x0000000102027824 */ /* 0x004fc600020e0600 */
[----:B---3--:R0:W-:Y:S04]  /*3fc40*/  STL [R1+0x1534], R7 ;  /* 0x0015340701007387 */ /* 0x0081e80000100800 */
[----:B0-----:R-:W2:Y:S01]  /*3fc50*/  LDL.LU R7, [R1+0x750] ;  /* 0x0007500001077983 */ /* 0x001ea20000300800 */
[----:B------:R-:W3:Y:S02]  /*3fc60*/  LDL.LU R6, [R1+0x740] ;  /* 0x0007400001067983 */ /* 0x000ee40000300800 */
[----:B------:R-:W4:Y:S02]  /*3fc70*/  LDL.LU R24, [R1+0x764] ;  /* 0x0007640001187983 */ /* 0x000f240000300800 */
        /* <DEDUP_REMOVED lines=23> */
[----:B------:R0:W-:Y:S02]  /*3fdf0*/  STL [R1+0x77c], R2 ;  /* 0x00077c0201007387 */ /* 0x0001e40000100800 */
[----:B0-----:R-:W3:Y:S01]  /*3fe00*/  LDL.LU R2, [R1+0x704] ;  /* 0x0007040001027983 */ /* 0x001ee20000300800 */
[----:B--2---:R-:W-:-:S05]  /*3fe10*/  IADD3 R7, P4, R7, R27, RZ ;  /* 0x0000001b07077210 */ /* 0x004fca0007f9e0ff */
[----:B------:R0:W-:Y:S04]  /*3fe20*/  STL [R1+0x750], R7 ;  /* 0x0007500701007387 */ /* 0x0001e80000100800 */
[----:B0-----:R-:W2:Y:S02]  /*3fe30*/  LDL.LU R7, [R1+0x1534] ;  /* 0x0015340001077983 */ /* 0x001ea40000300800 */
[----:B--2---:R-:W-:-:S05]  /*3fe40*/  IMAD.X R7, R7, 0x1, R0, P5 ;  /* 0x0000000107077824 */ /* 0x004fca00028e0600 */
[----:B------:R0:W-:Y:S04]  /*3fe50*/  STL [R1+0x774], R7 ;  /* 0x0007740701007387 */ /* 0x0001e80000100800 */
[----:B0-----:R-:W2:Y:S02]  /*3fe60*/  LDL.LU R7, [R1+0x1530] ;  /* 0x0015300001077983 */ /* 0x001ea40000300800 */
[----:B--2---:R-:W-:-:S05]  /*3fe70*/  IADD3 R7, P5, R7, R27, RZ ;  /* 0x0000001b07077210 */ /* 0x004fca0007fbe0ff */
[----:B------:R0:W-:Y:S04]  /*3fe80*/  STL [R1+0x748], R7 ;  /* 0x0007480701007387 */ /* 0x0001e80000100800 */
[----:B0-----:R-:W2:Y:S01]  /*3fe90*/  LDL.LU R7, [R1+0x152c] ;  /* 0x00152c0001077983 */ /* 0x001ea20000300800 */
[--C-:B----4-:R-:W-:Y:S01]  /*3fea0*/  IMAD.X R24, R24, 0x1, R0.reuse, P1 ;  /* 0x0000000118187824 */ /* 0x110fe200008e0600 */
[-C--:B---3--:R-:W-:Y:S01]  /*3feb0*/  IADD3 R25, P1, R25, R27.reuse, RZ ;  /* 0x0000001b19197210 */ /* 0x088fe20007f3e0ff */
        /* <DEDUP_REMOVED lines=13> */
[----:B------:R-:W-:Y:S01]  /*3ff90*/  IADD3 R22, P3, R22, R27, RZ ;  /* 0x0000001b16167210 */ /* 0x000fe20007f7e0ff */
[----:B------:R-:W-:-:S02]  /*3ffa0*/  IMAD.X R3, R3, 0x1, R0, P5 ;  /* 0x0000000103037824 */ /* 0x000fc400028e0600 */
[--C-:B------:R-:W-:Y:S01]  /*3ffb0*/  IMAD.X R23, R23, 0x1, R0.reuse, P4 ;  /* 0x0000000117177824 */ /* 0x100fe200020e0600 */
[-C--:B------:R-:W-:Y:S02]  /*3ffc0*/  IADD3 R13, P4, R13, R27.reuse, RZ ;  /* 0x0000001b0d0d7210 */ /* 0x080fe40007f9e0ff */
[-C--:B------:R-:W-:Y:S01]  /*3ffd0*/  IADD3 R12, P5, R12, R27.reuse, RZ ;  /* 0x0000001b0c0c7210 */ /* 0x080fe20007fbe0ff */
[----:B--2---:R-:W-:Y:S01]  /*3ffe0*/  IMAD.X R7, R7, 0x1, R0, P6 ;  /* 0x0000000107077824 */ /* 0x004fe200030e0600 */
[----:B------:R-:W-:-:S04]  /*3fff0*/  IADD3 R6, P6, R6, R27, RZ ;  /* 0x0000001b06067210 */ /* 0x000fc80007fde0ff */
[----:B------:R-:W-:Y:S01]  /*40000*/  STL [R1+0x76c], R7 ;  /* 0x00076c0701007387 */ /* 0x000fe20000100800 */
[----:B------:R-:W-:Y:S02]  /*40010*/  STL [R1+0x740], R6 ;  /* 0x0007400601007387 */ /* 0x000fe40000100800 */
[----:B------:R-:W-:Y:S02]  /*40020*/  STL [R1+0x764], R24 ;  /* 0x0007641801007387 */ /* 0x000fe40000100800 */
[----:B------:R-:W-:Y:S01]  /*40030*/  STL [R1+0x738], R25 ;  /* 0x0007381901007387 */ /* 0x000fe20000100800 */
[----:B------:R-:W-:Y:S01]  /*40040*/  STL [R1+0x75c], R26 ;  /* 0x00075c1a01007387 */ /* 0x000fe20000100800 */
[----:B------:R-:W-:Y:S02]  /*40050*/  STL [R1+0x730], R10 ;  /* 0x0007300a01007387 */ /* 0x000fe40000100800 */
[----:B------:R-:W-:Y:S02]  /*40060*/  STL [R1+0x754], R11 ;  /* 0x0007540b01007387 */ /* 0x000fe40000100800 */
[----:B------:R-:W-:Y:S02]  /*40070*/  STL [R1+0x728], R14 ;  /* 0x0007280e01007387 */ /* 0x000fe40000100800 */
[--C-:B------:R-:W-:Y:S01]  /*40080*/  IMAD.X R19, R19, 0x1, R0.reuse, P6 ;  /* 0x0000000113137824 */ /* 0x100fe200030e0600 */
[----:B------:R-:W-:Y:S01]  /*40090*/  STL [R1+0x74c], R15 ;  /* 0x00074c0f01007387 */ /* 0x000fe20000100800 */
[-C--:B------:R-:W-:Y:S01]  /*400a0*/  IADD3 R5, P6, R5, R27.reuse, RZ ;  /* 0x0000001b05057210 */ /* 0x080fe20007fde0ff */
        /* <DEDUP_REMOVED lines=11> */
[----:B------:R0:W-:Y:S02]  /*40160*/  STL [R1+0x714], R3 ;  /* 0x0007140301007387 */ /* 0x0001e40000100800 */
[----:B------:R-:W-:Y:S01]  /*40170*/  STL [R1+0x71c], R23 ;  /* 0x00071c1701007387 */ /* 0x000fe20000100800 */
[----:B0-----:R-:W2:Y:S01]  /*40180*/  LDL.LU R3, [R1+0x6d8] ;  /* 0x0006d80001037983 */ /* 0x001ea20000300800 */
[----:B------:R-:W-:Y:S02]  /*40190*/  STL [R1+0x6f0], R13 ;  /* 0x0006f00d01007387 */ /* 0x000fe40000100800 */
[----:B------:R-:W-:Y:S02]  /*401a0*/  STL [R1+0x6e8], R12 ;  /* 0x0006e80c01007387 */ /* 0x000fe40000100800 */
[----:B------:R-:W3:Y:S02]  /*401b0*/  LDL.LU R7, [R1+0x6c8] ;  /* 0x0006c80001077983 */ /* 0x000ee40000300800 */
[----:B------:R-:W-:Y:S01]  /*401c0*/  IMAD.X R29, R29, 0x1, R0, P6 ;  /* 0x000000011d1d7824 */ /* 0x000fe200030e0600 */
[----:B------:R-:W-:-:S04]  /*401d0*/  IADD3 R28, P6, R28, R27, RZ ;  /* 0x0000001b1c1c7210 */ /* 0x000fc80007fde0ff */
[----:B------:R-:W-:Y:S04]  /*401e0*/  STL [R1+0x70c], R29 ;  /* 0x00070c1d01007387 */ /* 0x000fe80000100800 */
[----:B---3--:R0:W-:Y:S01]  /*401f0*/  STL [R1+0x1520], R7 ;  /* 0x0015200701007387 */ /* 0x0081e20000100800 */
[----:B------:R-:W-:Y:S03]  /*40200*/  STL [R1+0x6e0], R28 ;  /* 0x0006e01c01007387 */ /* 0x000fe60000100800 */
[----:B0-----:R-:W3:Y:S01]  /*40210*/  LDL.LU R7, [R1+0x6f4] ;  /* 0x0006f40001077983 */ /* 0x001ee20000300800 */
[----:B------:R-:W-:-:S05]  /*40220*/  IMAD.X R2, R2, 0x1, R0, P1 ;  /* 0x0000000102027824 */ /* 0x000fca00008e0600 */
[----:B------:R-:W-:Y:S04]  /*40230*/  STL [R1+0x704], R2 ;  /* 0x0007040201007387 */ /* 0x000fe80000100800 */
[----:B---3--:R0:W-:Y:S04]  /*40240*/  STL [R1+0x1524], R7 ;  /* 0x0015240701007387 */ /* 0x0081e80000100800 */
[----:B0-----:R-:W3:Y:S01]  /*40250*/  LDL.LU R7, [R1+0x6d0] ;  /* 0x0006d00001077983 */ /* 0x001ee20000300800 */
[----:B--2---:R-:W-:-:S03]  /*40260*/  IADD3 R3, P1, R3, R27, RZ ;  /* 0x0000001b03037210 */ /* 0x004fc60007f3e0ff */
        /* <DEDUP_REMOVED lines=24> */
[----:B------:R0:W-:Y:S01]  /*403f0*/  STL [R1+0x6d8], R3 ;  /* 0x0006d80301007387 */ /* 0x0001e20000100800 */
[----:B------:R-:W3:Y:S01]  /*40400*/  LDL.LU R12, [R1+0x694] ;  /* 0x00069400010c7983 */ /* 0x000ee20000300800 */
[----:B------:R-:W3:Y:S02]  /*40410*/  LDL.LU R29, [R1+0x668] ;  /* 0x00066800011d7983 */ /* 0x000ee40000300800 */
[----:B------:R-:W3:Y:S01]  /*40420*/  LDL.LU R28, [R1+0x68c] ;  /* 0x00068c00011c7983 */ /* 0x000ee20000300800 */
[----:B0-----:R-:W3:Y:S01]  /*40430*/  LDL.LU R3, [R1+0x660] ;  /* 0x0006600001037983 */ /* 0x001ee20000300800 */
[----:B--2---:R-:W-:-:S05]  /*40440*/  IMAD.X R7, R7, 0x1, R0, P2 ;  /* 0x0000000107077824 */ /* 0x004fca00010e0600 */
[----:B------:R0:W-:Y:S04]  /*40450*/  STL [R1+0x6fc], R7 ;  /* 0x0006fc0701007387 */ /* 0x0001e80000100800 */
[----:B0-----:R-:W2:Y:S02]  /*40460*/  LDL.LU R7, [R1+0x1528] ;  /* 0x0015280001077983 */ /* 0x001ea40000300800 */
[----:B--2---:R-:W-:-:S05]  /*40470*/  IADD3 R7, P2, R7, R27, RZ ;  /* 0x0000001b07077210 */ /* 0x004fca0007f5e0ff */
[----:B------:R0:W-:Y:S04]  /*40480*/  STL [R1+0x6d0], R7 ;  /* 0x0006d00701007387 */ /* 0x0001e80000100800 */
[----:B0-----:R-:W2:Y:S02]  /*40490*/  LDL.LU R7, [R1+0x1524] ;  /* 0x0015240001077983 */ /* 0x001ea40000300800 */
[----:B--2---:R-:W-:-:S05]  /*404a0*/  IMAD.X R7, R7, 0x1, R0, P3 ;  /* 0x0000000107077824 */ /* 0x004fca00018e0600 */
[----:B------:R0:W-:Y:S04]  /*404b0*/  STL [R1+0x6f4], R7 ;  /* 0x0006f40701007387 */ /* 0x0001e80000100800 */
[----:B0-----:R-:W2:Y:S01]  /*404c0*/  LDL.LU R7, [R1+0x1520] ;  /* 0x0015200001077983 */ /* 0x001ea20000300800 */
[--C-:B---3--:R-:W-:Y:S01]  /*404d0*/  IMAD.X R6, R6, 0x1, R0.reuse, P4 ;  /* 0x0000000106067824 */ /* 0x108fe200020e0600 */
[-C--:B----4-:R-:W-:Y:S01]  /*404e0*/  IADD3 R24, P4, R24, R27.reuse, RZ ;  /* 0x0000001b18187210 */ /* 0x090fe20007f9e0ff */
        /* <DEDUP_REMOVED lines=16> */
[----:B------:R-:W-:Y:S01]  /*405f0*/  IMAD.X R23, R23, 0x1, R0, P2 ;  /* 0x0000000117177824 */ /* 0x000fe200010e0600 */
[-C--:B------:R-:W-:Y:S02]  /*40600*/  IADD3 R13, P2, R13, R27.reuse, RZ ;  /* 0x0000001b0d0d7210 */ /* 0x080fe40007f5e0ff */
[----:B--2---:R-:W-:-:S05]  /*40610*/  IADD3 R7, P3, R7, R27, RZ ;  /* 0x0000001b07077210 */ /* 0x004fca0007f7e0ff */
        /* <DEDUP_REMOVED lines=19> */
[----:B------:R0:W-:Y:S01]  /*40750*/  STL [R1+0x6a4], R2 ;  /* 0x0006a40201007387 */ /* 0x0001e20000100800 */
[----:B------:R-:W-:Y:S01]  /*40760*/  STL [R1+0x6ac], R20 ;  /* 0x0006ac1401007387 */ /* 0x000fe20000100800 */
[----:B------:R-:W-:-:S03]  /*40770*/  IMAD.X R12, R12, 0x1, R0, P3 ;  /* 0x000000010c0c7824 */ /* 0x000fc600018e0600 */
[----:B0-----:R-:W2:Y:S01]  /*40780*/  LDL.LU R2, [R1+0x684] ;  /* 0x0006840001027983 */ /* 0x001ea20000300800 */
[----:B------:R-:W-:Y:S02]  /*40790*/  STL [R1+0x680], R21 ;  /* 0x0006801501007387 */ /* 0x000fe40000100800 */
[----:B------:R-:W-:Y:S02]  /*407a0*/  STL [R1+0x678], R22 ;  /* 0x0006781601007387 */ /* 0x000fe40000100800 */
[----:B------:R-:W-:Y:S01]  /*407b0*/  STL [R1+0x69c], R23 ;  /* 0x00069c1701007387 */ /* 0x000fe20000100800 */
[----:B------:R-:W-:Y:S01]  /*407c0*/  STL [R1+0x670], R13 ;  /* 0x0006700d01007387 */ /* 0x000fe20000100800 */
[----:B------:R-:W-:Y:S02]  /*407d0*/  STL [R1+0x694], R12 ;  /* 0x0006940c01007387 */ /* 0x000fe40000100800 */
[----:B------:R-:W3:Y:S01]  /*407e0*/  LDL.LU R7, [R1+0x674] ;  /* 0x0006740001077983 */ /* 0x000ee20000300800 */
[----:B------:R-:W-:Y:S01]  /*407f0*/  IADD3 R29, P3, R29, R27, RZ ;  /* 0x0000001b1d1d7210 */ /* 0x000fe20007f7e0ff */
[----:B------:R-:W-:-:S04]  /*40800*/  IMAD.X R28, R28, 0x1, R0, P4 ;  /* 0x000000011c1c7824 */ /* 0x000fc800020e0600 */
[----:B------:R-:W-:Y:S04]  /*40810*/  STL [R1+0x668], R29 ;  /* 0x0006681d01007387 */ /* 0x000fe80000100800 */
[----:B---3--:R0:W-:Y:S01]  /*40820*/  STL [R1+0x1514], R7 ;  /* 0x0015140701007387 */ /* 0x0081e20000100800 */
[----:B------:R-:W-:Y:S03]  /*40830*/  STL [R1+0x68c], R28 ;  /* 0x00068c1c01007387 */ /* 0x000fe60000100800 */
[----:B0-----:R-:W3:Y:S01]  /*40840*/  LDL.LU R7, [R1+0x650] ;  /* 0x0006500001077983 */ /* 0x001ee20000300800 */
[----:B------:R-:W-:-:S05]  /*40850*/  IADD3 R3, P4, R3, R27, RZ ;  /* 0x0000001b03037210 */ /* 0x000fca0007f9e0ff */
[----:B------:R-:W-:Y:S04]  /*40860*/  STL [R1+0x660], R3 ;  /* 0x0006600301007387 */ /* 0x000fe80000100800 */
        /* <DEDUP_REMOVED lines=24> */
[----:B------:R0:W-:Y:S01]  /*409f0*/  STL [R1+0x684], R2 ;  /* 0x0006840201007387 */ /* 0x0001e20000100800 */
[----:B------:R-:W3:Y:S02]  /*40a00*/  LDL.LU R23, [R1+0x630] ;  /* 0x0006300001177983 */ /* 0x000ee40000300800 */
[----:B------:R-:W3:Y:S02]  /*40a10*/  LDL.LU R13, [R1+0xfb0] ;  /* 0x000fb000010d7983 */ /* 0x000ee40000300800 */
[----:B------:R-:W3:Y:S01]  /*40a20*/  LDL.LU R12, [R1+0x83c] ;  /* 0x00083c00010c7983 */ /* 0x000ee20000300800 */
[----:B------:R-:W3:Y:S01]  /*40a30*/  LDL.LU R29, [R1+0xfa8] ;  /* 0x000fa800011d7983 */ /* 0x000ee20000300800 */
[----:B------:R-:W3:Y:S02]  /*40a40*/  LDL.LU R28, [R1+0x838] ;  /* 0x00083800011c7983 */ /* 0x000ee40000300800 */
[----:B------:R-:W3:Y:S01]  /*40a50*/  LDL.LU R3, [R1+0xfa0] ;  /* 0x000fa00001037983 */ /* 0x000ee20000300800 */
        /* <DEDUP_REMOVED lines=13> */
[----:B------:R-:W-:Y:S01]  /*40b30*/  IADD3 R10, P3, R10, R27, RZ ;  /* 0x0000001b0a0a7210 */ /* 0x000fe20007f7e0ff */
[--C-:B------:R-:W-:Y:S01]  /*40b40*/  IMAD.X R11, R11, 0x1, R0.reuse, P4 ;  /* 0x000000010b0b7824 */ /* 0x100fe200020e0600 */
[----:B------:R-:W-:Y:S01]  /*40b50*/  IADD3 R14, P4, R14, UR8, RZ ;  /* 0x000000080e0e7c10 */ /* 0x000fe2000ff9e0ff */
[--C-:B------:R-:W-:Y:S01]  /*40b60*/  IMAD.X R15, R15, 0x1, R0.reuse, P5 ;  /* 0x000000010f0f7824 */ /* 0x100fe200028e0600 */
[----:B------:R-:W-:Y:S01]  /*40b70*/  IADD3 R17, P5, R17, UR8, RZ ;  /* 0x0000000811117c10 */ /* 0x000fe2000ffbe0ff */
[--C-:B------:R-:W-:Y:S01]  /*40b80*/  IMAD.X R16, R16, 0x1, R0.reuse, P6 ;  /* 0x0000000110107824 */ /* 0x100fe200030e0600 */
[----:B------:R-:W-:Y:S01]  /*40b90*/  IADD3 R18, P6, R18, UR8, RZ ;  /* 0x0000000812127c10 */ /* 0x000fe2000ffde0ff */
[--C-:B------:R-:W-:Y:S01]  /*40ba0*/  IMAD.X R9, R9, 0x1, R0.reuse, P2 ;  /* 0x0000000109097824 */ /* 0x100fe200010e0600 */
[----:B------:R-:W-:Y:S01]  /*40bb0*/  IADD3 R4, P2, R4, UR8, RZ ;  /* 0x0000000804047c10 */ /* 0x000fe2000ff5e0ff */
[----:B------:R-:W-:Y:S01]  /*40bc0*/  IMAD.X R8, R8, 0x1, R0, P3 ;  /* 0x0000000108087824 */ /* 0x000fe200018e0600 */
[----:B------:R-:W-:-:S02]  /*40bd0*/  IADD3 R20, P3, R20, UR8, RZ ;  /* 0x0000000814147c10 */ /* 0x000fc4000ff7e0ff */
[----:B------:R-:W-:Y:S01]  /*40be0*/  IADD3.X R21, R21, UR5, RZ, P4, !PT ;  /* 0x0000000515157c10 */ /* 0x000fe2000a7fe4ff */
[----:B------:R-:W-:Y:S01]  /*40bf0*/  IADD3 R22, P4, R22, UR8, RZ ;  /* 0x0000000816167c10 */ /* 0x000fe2000ff9e0ff */
[----:B------:R-:W-:Y:S01]  /*40c00*/  IADD3.X R23, R23, UR5, RZ, P5, !PT ;  /* 0x0000000517177c10 */ /* 0x000fe2000affe4ff */
[----:B------:R-:W-:Y:S01]  /*40c10*/  IADD3 R13, P5, R13, UR8, RZ ;  /* 0x000000080d0d7c10 */ /* 0x000fe2000ffbe0ff */
[----:B------:R-:W-:Y:S01]  /*40c20*/  IADD3.X R12, R12, UR5, RZ, P6, !PT ;  /* 0x000000050c0c7c10 */ /* 0x000fe2000b7fe4ff */
[----:B------:R-:W-:Y:S02]  /*40c30*/  IADD3 R29, P6, R29, UR8, RZ ;  /* 0x000000081d1d7c10 */ /* 0x000fe4000ffde0ff */
        /* <DEDUP_REMOVED lines=10> */
[----:B------:R-:W-:Y:S01]  /*40ce0*/  IMAD.X R19, R19, 0x1, R0, P1 ;  /* 0x0000000113137824 */ /* 0x000fe200008e0600 */
[----:B------:R-:W-:Y:S01]  /*40cf0*/  STL [R1+0x654], R15 ;  /* 0x0006540f01007387 */ /* 0x000fe20000100800 */
[----:B------:R-:W-:Y:S01]  /*40d00*/  IADD3 R5, P1, R5, UR8, RZ ;  /* 0x0000000805057c10 */ /* 0x000fe2000ff3e0ff */
[----:B------:R-:W-:Y:S02]  /*40d10*/  STL [R1+0x840], R17 ;  /* 0x0008401101007387 */ /* 0x000fe40000100800 */
[----:B------:R-:W-:Y:S01]  /*40d20*/  STL [R1+0x64c], R16 ;  /* 0x00064c1001007387 */ /* 0x000fe20000100800 */
[----:B------:R-:W-:Y:S01]  /*40d30*/  STL [R1+0xfc4], R18 ;  /* 0x000fc41201007387 */ /* 0x000fe20000100800 */
[----:B------:R-:W-:Y:S02]  /*40d40*/  STL [R1+0x644], R19 ;  /* 0x0006441301007387 */ /* 0x000fe40000100800 */
[----:B------:R-:W-:Y:S02]  /*40d50*/  STL [R1+0xfc0], R5 ;  /* 0x000fc00501007387 */ /* 0x000fe40000100800 */
[----:B------:R0:W-:Y:S01]  /*40d60*/  STL [R1+0x1490], R0 ;  /* 0x0014900001007387 */ /* 0x0001e20000100800 */
        /* <DEDUP_REMOVED lines=10> */
[----:B0-----:R-:W2:Y:S01]  /*40e10*/  LDL.LU R0, [R1+0xf90] ;  /* 0x000f900001007983 */ /* 0x001ea20000300800 */
[----:B------:R-:W-:Y:S01]  /*40e20*/  IADD3.X R28, R28, UR5, RZ, P1, !PT ;  /* 0x000000051c1c7c10 */ /* 0x000fe20008ffe4ff */
[----:B------:R-:W-:-:S04]  /*40e30*/  IADD3 R3, P1, R3, UR8, RZ ;  /* 0x0000000803037c10 */ /* 0x000fc8000ff3e0ff */
[----:B------:R-:W-:Y:S04]  /*40e40*/  STL [R1+0x838], R28 ;  /* 0x0008381c01007387 */ /* 0x000fe80000100800 */
[----:B--2---:R0:W-:Y:S01]  /*40e50*/  STL [R1+0x150c], R0 ;  /* 0x00150c0001007387 */ /* 0x0041e20000100800 */
[----:B------:R-:W-:Y:S03]  /*40e60*/  STL [R1+0xfa0], R3 ;  /* 0x000fa00301007387 */ /* 0x000fe60000100800 */
[----:B0-----:R-:W2:Y:S01]  /*40e70*/  LDL.LU R0, [R1+0x830] ;  /* 0x0008300001007983 */ /* 0x001ea20000300800 */
[----:B------:R-:W-:-:S05]  /*40e80*/  IADD3.X R2, R2, UR5, RZ, P2, !PT ;  /* 0x0000000502027c10 */ /* 0x000fca00097fe4ff */
[----:B------:R-:W-:Y:S04]  /*40e90*/  STL [R1+0x834], R2 ;  /* 0x0008340201007387 */ /* 0x000fe80000100800 */
[----:B--2---:R0:W-:Y:S04]  /*40ea0*/  STL [R1+0x1510], R0 ;  /* 0x0015100001007387 */ /* 0x0041e80000100800 */
        /* <DEDUP_REMOVED lines=29> */
[----:B--2---:R-:W-:-:S05]  /*41080*/  IADD3 R0, P2, R0, UR8, RZ ;  /* 0x0000000800007c10 */ /* 0x004fca000ff5e0ff */
[----:B------:R0:W-:Y:S04]  /*41090*/  STL [R1+0xf98], R0 ;  /* 0x000f980001007387 */ /* 0x0001e80000100800 */
[----:B0-----:R-:W2:Y:S02]  /*410a0*/  LDL.LU R0, [R1+0x1510] ;  /* 0x0015100001007983 */ /* 0x001ea40000300800 */
[----:B--2---:R-:W-:-:S05]  /*410b0*/  IADD3.X R0, R0, UR5, RZ, P3, !PT ;  /* 0x0000000500007c10 */ /* 0x004fca0009ffe4ff */
[----:B------:R0:W-:Y:S04]  /*410c0*/  STL [R1+0x830], R0 ;  /* 0x0008300001007387 */ /* 0x0001e80000100800 */
[----:B0-----:R-:W2:Y:S01]  /*410d0*/  LDL.LU R0, [R1+0x150c] ;  /* 0x00150c0001007983 */ /* 0x001ea20000300800 */
[----:B---3--:R-:W-:Y:S01]  /*410e0*/  IADD3.X R7, R7, UR5, RZ, P4, !PT ;  /* 0x0000000507077c10 */ /* 0x008fe2000a7fe4ff */
[----:B----4-:R-:W-:Y:S01]  /*410f0*/  IADD3 R6, P4, R6, UR8, RZ ;  /* 0x0000000806067c10 */ /* 0x010fe2000ff9e0ff */
[----:B------:R-:W-:Y:S01]  /*41100*/  IADD3.X R24, R24, UR5, RZ, P5, !PT ;  /* 0x0000000518187c10 */ /* 0x000fe2000affe4ff */
[----:B------:R-:W-:Y:S01]  /*41110*/  IADD3 R25, P5, R25, UR8, RZ ;  /* 0x0000000819197c10 */ /* 0x000fe2000ffbe0ff */
        /* <DEDUP_REMOVED lines=16> */
[----:B------:R-:W-:-:S02]  /*41220*/  IADD3.X R29, R29, UR5, RZ, P4, !PT ;  /* 0x000000051d1d7c10 */ /* 0x000fc4000a7fe4ff */
[----:B--2---:R-:W-:-:S05]  /*41230*/  IADD3 R0, P3, R0, UR8, RZ ;  /* 0x0000000800007c10 */ /* 0x004fca000ff7e0ff */
[----:B------:R0:W-:Y:S01]  /*41240*/  STL [R1+0xf90], R0 ;  /* 0x000f900001007387 */ /* 0x0001e20000100800 */
[----:B------:R-:W-:Y:S02]  /*41250*/  STL [R1+0x82c], R7 ;  /* 0x00082c0701007387 */ /* 0x000fe40000100800 */
[----:B------:R-:W-:Y:S02]  /*41260*/  STL [R1+0xf88], R6 ;  /* 0x000f880601007387 */ /* 0x000fe40000100800 */
[----:B------:R-:W-:Y:S01]  /*41270*/  STL [R1+0xfac], R24 ;  /* 0x000fac1801007387 */ /* 0x000fe20000100800 */
[----:B------:R-:W-:Y:S01]  /*41280*/  STL [R1+0xf80], R25 ;  /* 0x000f801901007387 */ /* 0x000fe20000100800 */
[----:B------:R-:W-:Y:S02]  /*41290*/  STL [R1+0xfa4], R26 ;  /* 0x000fa41a01007387 */ /* 0x000fe40000100800 */
[----:B------:R-:W-:Y:S01]  /*412a0*/  STL [R1+0xf78], R27 ;  /* 0x000f781b01007387 */ /* 0x000fe20000100800 */
[----:B------:R-:W-:Y:S01]  /*412b0*/  IADD3.X R17, R17, UR5, RZ, P3, !PT ;  /* 0x0000000511117c10 */ /* 0x000fe20009ffe4ff */
[----:B------:R-:W-:Y:S01]  /*412c0*/  STL [R1+0xf9c], R10 ;  /* 0x000f9c0a01007387 */ /* 0x000fe20000100800 */
[----:B------:R-:W-:Y:S01]  /*412d0*/  IADD3 R16, P3, R16, UR8, RZ ;  /* 0x0000000810107c10 */ /* 0x000fe2000ff7e0ff */
        /* <DEDUP_REMOVED lines=11> */
[----:B------:R-:W-:Y:S01]  /*41390*/  IADD3.X R13, R13, UR5, RZ, P3, !PT ;  /* 0x000000050d0d7c10 */ /* 0x000fe20009ffe4ff */
[----:B------:R-:W-:Y:S01]  /*413a0*/  STL [R1+0xf6c], R20 ;  /* 0x000f6c1401007387 */ /* 0x000fe20000100800 */
[----:B------:R-:W-:Y:S01]  /*413b0*/  IADD3 R12, P3, R12, UR8, RZ ;  /* 0x000000080c0c7c10 */ /* 0x000fe2000ff7e0ff */
[----:B------:R-:W-:Y:S01]  /*413c0*/  STL [R1+0xf40], R21 ;  /* 0x000f401501007387 */ /* 0x000fe20000100800 */
[----:B------:R-:W-:Y:S02]  /*413d0*/  STL [R1+0xf64], R22 ;  /* 0x000f641601007387 */ /* 0x000fe40000100800 */
[----:B------:R-:W-:Y:S02]  /*413e0*/  STL [R1+0xf38], R23 ;  /* 0x000f381701007387 */ /* 0x000fe40000100800 */
[----:B------:R-:W-:Y:S01]  /*413f0*/  STL [R1+0xf5c], R13 ;  /* 0x000f5c0d01007387 */ /* 0x000fe20000100800 */
[----:B------:R-:W-:Y:S01]  /*41400*/  STL [R1+0xf30], R12 ;  /* 0x000f300c01007387 */ /* 0x000fe20000100800 */
[----:B------:R-:W-:Y:S02]  /*41410*/  STL [R1+0xf54], R29 ;  /* 0x000f541d01007387 */ /* 0x000fe40000100800 */
[----:B0-----:R-:W2:Y:S01]  /*41420*/  LDL.LU R0, [R1+0xf3c] ;  /* 0x000f3c0001007983 */ /* 0x001ea20000300800 */
[----:B------:R-:W-:-:S02]  /*41430*/  IADD3 R28, P4, R28, UR8, RZ ;  /* 0x000000081c1c7c10 */ /* 0x000fc4000ff9e0ff */
[----:B------:R-:W-:-:S03]  /*41440*/  IADD3.X R3, R3, UR5, RZ, P5, !PT ;  /* 0x0000000503037c10 */ /* 0x000fc6000affe4ff */
[----:B------:R-:W-:Y:S04]  /*41450*/  STL [R1+0xf28], R28 ;  /* 0x000f281c01007387 */ /* 0x000fe80000100800 */
[----:B--2---:R0:W-:Y:S01]  /*41460*/  STL [R1+0x1504], R0 ;  /* 0x0015040001007387 */ /* 0x0041e20000100800 */
[----:B------:R-:W-:Y:S03]  /*41470*/  STL [R1+0xf4c], R3 ;  /* 0x000f4c0301007387 */ /* 0x000fe60000100800 */
[----:B0-----:R-:W2:Y:S01]  /*41480*/  LDL.LU R0, [R1+0xf18] ;  /* 0x000f180001007983 */ /* 0x001ea20000300800 */
[----:B------:R-:W-:-:S05]  /*41490*/  IADD3 R2, P5, R2, UR8, RZ ;  /* 0x0000000802027c10 */ /* 0x000fca000ffbe0ff */
        /* <DEDUP_REMOVED lines=31> */
[----:B--2---:R-:W-:-:S05]  /*41690*/  IADD3.X R0, R0, UR5, RZ, P6, !PT ;  /* 0x0000000500007c10 */ /* 0x004fca000b7fe4ff */
[----:B------:R0:W-:Y:S04]  /*416a0*/  STL [R1+0xf44], R0 ;  /* 0x000f440001007387 */ /* 0x0001e80000100800 */
[----:B0-----:R-:W2:Y:S02]  /*416b0*/  LDL.LU R0, [R1+0x1508] ;  /* 0x0015080001007983 */ /* 0x001ea40000300800 */
[----:B--2---:R-:W-:-:S05]  /*416c0*/  IADD3 R0, P6, R0, UR8, RZ ;  /* 0x0000000800007c10 */ /* 0x004fca000ffde0ff */
[----:B------:R0:W-:Y:S04]  /*416d0*/  STL [R1+0xf18], R0 ;  /* 0x000f180001007387 */ /* 0x0001e80000100800 */
[----:B0-----:R-:W2:Y:S01]  /*416e0*/  LDL.LU R0, [R1+0x1504] ;  /* 0x0015040001007983 */ /* 0x001ea20000300800 */
[----:B----4-:R-:W-:Y:S01]  /*416f0*/  IADD3.X R6, R6, UR5, RZ, P2, !PT ;  /* 0x0000000506067c10 */ /* 0x010fe200097fe4ff */
[----:B---3--:R-:W-:Y:S01]  /*41700*/  IADD3 R24, P2, R24, UR8, RZ ;  /* 0x0000000818187c10 */ /* 0x008fe2000ff5e0ff */
        /* <DEDUP_REMOVED lines=18> */
[----:B--2---:R-:W-:Y:S01]  /*41830*/  IADD3.X R0, R0, UR5, RZ, P1, !PT ;  /* 0x0000000500007c10 */ /* 0x004fe20008ffe4ff */
[----:B------:R-:W-:-:S04]  /*41840*/  IADD3 R7, P1, R7, UR8, RZ ;  /* 0x0000000807077c10 */ /* 0x000fc8000ff3e0ff */
[----:B------:R0:W-:Y:S01]  /*41850*/  STL [R1+0xf3c], R0 ;  /* 0x000f3c0001007387 */ /* 0x0001e20000100800 */
[----:B------:R-:W-:Y:S02]  /*41860*/  STL [R1+0xf10], R7 ;  /* 0x000f100701007387 */ /* 0x000fe40000100800 */
[----:B------:R-:W-:Y:S02]  /*41870*/  STL [R1+0xf34], R6 ;  /* 0x000f340601007387 */ /* 0x000fe40000100800 */
[----:B------:R-:W-:Y:S01]  /*41880*/  STL [R1+0xf08], R24 ;  /* 0x000f081801007387 */ /* 0x000fe20000100800 */
[----:B------:R-:W-:Y:S01]  /*41890*/  STL [R1+0xf2c], R25 ;  /* 0x000f2c1901007387 */ /* 0x000fe20000100800 */
[----:B------:R-:W-:Y:S02]  /*418a0*/  STL [R1+0xf00], R26 ;  /* 0x000f001a01007387 */ /* 0x000fe40000100800 */
        /* <DEDUP_REMOVED lines=1341> */
[----:B--2---:R-:W-:Y:S01]  /*46c80*/  IADD3.X R0, R0, UR5, RZ, P2, !PT ;  /* 0x0000000500007c10 */ /* 0x004fe200097fe4ff */
[----:B------:R-:W-:-:S04]  /*46c90*/  IADD3 R6, P2, R6, UR8, RZ ;  /* 0x0000000806067c10 */ /* 0x000fc8000ff5e0ff */
[----:B------:R0:W-:Y:S04]  /*46ca0*/  STL [R1+0x874], R0 ;  /* 0x0008740001007387 */ /* 0x0001e80000100800 */
[----:B0-----:R0:W5:Y:S01]  /*46cb0*/  LDL.LU R0, [R1+0x1490] ;  /* 0x0014900001007983 */ /* 0x0011620000300800 */
[----:B------:R1:W-:Y:S03]  /*46cc0*/  STL [R1+0xfe8], R6 ;  /* 0x000fe80601007387 */ /* 0x0003e60000100800 */
[----:B-1----:R0:W5:Y:S01]  /*46cd0*/  LDL.LU R6, [R1+0x148c] ;  /* 0x00148c0001067983 */ /* 0x0021620000300800 */
[----:B------:R1:W-:Y:S03]  /*46ce0*/  STL [R1+0x86c], R7 ;  /* 0x00086c0701007387 */ /* 0x0003e60000100800 */
[----:B-1----:R0:W5:Y:S01]  /*46cf0*/  LDL.LU R7, [R1+0x1488] ;  /* 0x0014880001077983 */ /* 0x0021620000300800 */
[----:B------:R1:W-:Y:S03]  /*46d00*/  STL [R1+0xff0], R16 ;  /* 0x000ff01001007387 */ /* 0x0003e60000100800 */
[----:B-1----:R0:W5:Y:S01]  /*46d10*/  LDL.LU R16, [R1+0x1484] ;  /* 0x0014840001107983 */ /* 0x0021620000300800 */
[----:B------:R1:W-:Y:S03]  /*46d20*/  STL [R1+0x864], R17 ;  /* 0x0008641101007387 */ /* 0x0003e60000100800 */
[----:B-1----:R0:W5:Y:S01]  /*46d30*/  LDL.LU R17, [R1+0x1480] ;  /* 0x0014800001117983 */ /* 0x0021620000300800 */
[----:B------:R1:W-:Y:S01]  /*46d40*/  STL [R1+0xff8], R9 ;  /* 0x000ff80901007387 */ /* 0x0003e20000100800 */
[----:B------:R-:W-:-:S02]  /*46d50*/  IADD3.X R3, R3, UR5, RZ, P2, !PT ;  /* 0x0000000503037c10 */ /* 0x000fc400097fe4ff */
[----:B-1----:R0:W5:Y:S01]  /*46d60*/  LDL.LU R9, [R1+0x147c] ;  /* 0x00147c0001097983 */ /* 0x0021620000300800 */
[----:B------:R1:W-:Y:S01]  /*46d70*/  STL [R1+0x860], R5 ;  /* 0x0008600501007387 */ /* 0x0003e20000100800 */
[----:B------:R-:W-:Y:S02]  /*46d80*/  IADD3 R28, P2, R28, UR8, RZ ;  /* 0x000000081c1c7c10 */ /* 0x000fe4000ff5e0ff */
[----:B-1----:R0:W5:Y:S01]  /*46d90*/  LDL.LU R5, [R1+0x1478] ;  /* 0x0014780001057983 */ /* 0x0021620000300800 */
        /* <DEDUP_REMOVED lines=15> */
[----:B-1----:R-:W2:Y:S01]  /*46e90*/  LDL.LU R2, [R1+0x1458] ;  /* 0x0014580001027983 */ /* 0x002ea20000300800 */
[----:B------:R-:W-:-:S02]  /*46ea0*/  IADD3 R24, P3, R24, UR8, RZ ;  /* 0x0000000818187c10 */ /* 0x000fc4000ff7e0ff */
[----:B------:R-:W-:Y:S01]  /*46eb0*/  IADD3.X R25, R25, UR5, RZ, P4, !PT ;  /* 0x0000000519197c10 */ /* 0x000fe2000a7fe4ff */
[----:B------:R-:W-:Y:S01]  /*46ec0*/  IADD3 R26, P4, R26, UR8, RZ ;  /* 0x000000081a1a7c10 */ /* 0x000fe2000ff9e0ff */
[----:B------:R-:W-:Y:S01]  /*46ed0*/  IADD3.X R27, R27, UR5, RZ, P5, !PT ;  /* 0x000000051b1b7c10 */ /* 0x000fe2000affe4ff */
[----:B------:R-:W-:Y:S01]  /*46ee0*/  IADD3 R10, P5, R10, UR8, RZ ;  /* 0x000000080a0a7c10 */ /* 0x000fe2000ffbe0ff */
[----:B------:R-:W-:Y:S01]  /*46ef0*/  STL [R1+0x101c], R24 ;  /* 0x00101c1801007387 */ /* 0x000fe20000100800 */
[----:B------:R-:W-:Y:S01]  /*46f00*/  IADD3.X R11, R11, UR5, RZ, P6, !PT ;  /* 0x000000050b0b7c10 */ /* 0x000fe2000b7fe4ff */
[----:B------:R-:W-:Y:S01]  /*46f10*/  STL [R1+0x84c], R25 ;  /* 0x00084c1901007387 */ /* 0x000fe20000100800 */
        /* <DEDUP_REMOVED lines=8> */
[----:B------:R-:W-:Y:S01]  /*46fa0*/  IADD3.X R20, R20, UR5, RZ, P3, !PT ;  /* 0x0000000514147c10 */ /* 0x000fe20009ffe4ff */
[----:B------:R-:W-:Y:S01]  /*46fb0*/  STL [R1+0x1010], R14 ;  /* 0x0010100e01007387 */ /* 0x000fe20000100800 */
[----:B------:R-:W-:Y:S01]  /*46fc0*/  IADD3.X R21, R21, UR5, RZ, P4, !PT ;  /* 0x0000000515157c10 */ /* 0x000fe2000a7fe4ff */
[----:B------:R-:W-:Y:S02]  /*46fd0*/  STL [R1+0xfd4], R15 ;  /* 0x000fd40f01007387 */ /* 0x000fe40000100800 */
[----:B------:R-:W-:Y:S01]  /*46fe0*/  STL [R1+0x100c], R18 ;  /* 0x00100c1201007387 */ /* 0x000fe20000100800 */
[----:B------:R-:W-:Y:S01]  /*46ff0*/  STL [R1+0xfdc], R19 ;  /* 0x000fdc1301007387 */ /* 0x000fe20000100800 */
[----:B------:R-:W-:Y:S02]  /*47000*/  STL [R1+0xfe4], R20 ;  /* 0x000fe41401007387 */ /* 0x000fe40000100800 */
[----:B------:R-:W-:Y:S01]  /*47010*/  STL [R1+0xfec], R21 ;  /* 0x000fec1501007387 */ /* 0x000fe20000100800 */
[----:B------:R-:W-:-:S02]  /*47020*/  IADD3.X R22, R22, UR5, RZ, P5, !PT ;  /* 0x0000000516167c10 */ /* 0x000fc4000affe4ff */
[----:B------:R-:W-:Y:S02]  /*47030*/  IADD3.X R23, R23, UR5, RZ, P6, !PT ;  /* 0x0000000517177c10 */ /* 0x000fe4000b7fe4ff */
[----:B--2---:R-:W-:-:S05]  /*47040*/  IADD3.X R2, R2, UR5, RZ, P1, !PT ;  /* 0x0000000502027c10 */ /* 0x004fca0008ffe4ff */
[----:B------:R1:W-:Y:S01]  /*47050*/  STL [R1+0x1004], R2 ;  /* 0x0010040201007387 */ /* 0x0003e20000100800 */
[----:B------:R0:W-:Y:S03]  /*47060*/  STL [R1+0xff4], R22 ;  /* 0x000ff41601007387 */ /* 0x0001e60000100800 */
[----:B-1----:R-:W1:Y:S01]  /*47070*/  S2R R2, SR_TID.X ;  /* 0x0000000000027919 */ /* 0x002e620000002100 */
[----:B------:R0:W-:Y:S01]  /*47080*/  STL [R1+0xffc], R23 ;  /* 0x000ffc1701007387 */ /* 0x0001e20000100800 */
[----:B-1----:R-:W-:-:S05]  /*47090*/  LOP3.LUT R2, R2, 0x3f, RZ, 0xc0, !PT ;  /* 0x0000003f02027812 */ /* 0x002fca00078ec0ff */
[----:B------:R-:W-:Y:S01]  /*470a0*/  IMAD.SHL.U32 R2, R2, 0x2, RZ ;  /* 0x0000000202027824 */ /* 0x000fe200078e00ff */
[----:B0-----:R-:W-:Y:S01]  /*470b0*/  @!P0 CALL.REL.NOINC `(.L_x_2) ;  /* 0x0000001000008944 */ /* 0x001fe20003c00000 */
[----:B------:R-:W-:Y:S05]  /*470c0*/  BRA `(.L_x_3) ;  /* 0xfffdab9000007947 */ /* 0x000fea000383ffff */
.L_x_2:
[----:B-----5:R0:W-:Y:S04]  /*470d0*/  STL [R1+0x1600], R17 ;  /* 0x0016001101007387 */ /* 0x0201e80000100800 */
[----:B0-----:R-:W2:Y:S04]  /*470e0*/  LDL.LU R17, [R1+0x368] ;  /* 0x0003680001117983 */ /* 0x001ea80000300800 */
[----:B--2---:R0:W-:Y:S04]  /*470f0*/  STL [R1+0x1608], R17 ;  /* 0x0016081101007387 */ /* 0x0041e80000100800 */
        /* <DEDUP_REMOVED lines=32> */
[----:B------:R1:W-:Y:S01]  /*47300*/  STL [R1+0x15fc], R16 ;  /* 0x0015fc1001007387 */ /* 0x0003e20000100800 */
[----:B0-----:R-:W-:-:S03]  /*47310*/  IMAD.MOV.U32 R17, RZ, RZ, R7 ;  /* 0x000000ffff117224 */ /* 0x001fc600078e0007 */
[----:B-1----:R-:W2:Y:S04]  /*47320*/  LDL.LU R16, [R1+0x37c] ;  /* 0x00037c0001107983 */ /* 0x002ea80000300800 */
        /* <DEDUP_REMOVED lines=35> */
[----:B------:R-:W2:Y:S04]  /*47560*/  LDL.LU R2, [R1+0x384] ;  /* 0x0003840001027983 */ /* 0x000ea80000300800 */
[----:B------:R-:W2:Y:S01]  /*47570*/  LDL.LU R0, [R1+0x380] ;  /* 0x0003800001007983 */ /* 0x000ea20000300800 */
[----:B0-----:R-:W-:-:S03]  /*47580*/  IMAD.MOV.U32 R16, RZ, RZ, R6 ;  /* 0x000000ffff107224 */ /* 0x001fc600078e0006 */
[----:B------:R-:W3:Y:S04]  /*47590*/  LDL.LU R24, [R1+0x2ec] ;  /* 0x0002ec0001187983 */ /* 0x000ee80000300800 */
[----:B------:R-:W3:Y:S04]  /*475a0*/  LDL.LU R25, [R1+0x2e8] ;  /* 0x0002e80001197983 */ /* 0x000ee80000300800 */
[----:B------:R-:W4:Y:S04]  /*475b0*/  LDL.LU R26, [R1+0x45c] ;  /* 0x00045c00011a7983 */ /* 0x000f280000300800 */
        /* <DEDUP_REMOVED lines=13> */
[----:B------:R0:W-:Y:S04]  /*47690*/  STL [R1+0x149c], R5 ;  /* 0x00149c0501007387 */ /* 0x0001e80000100800 */
[----:B0-----:R-:W2:Y:S04]  /*476a0*/  LDL.LU R5, [R1+0x370] ;  /* 0x0003700001057983 */ /* 0x001ea80000300800 */
[----:B------:R0:W-:Y:S04]  /*476b0*/  STL [R1+0x1498], R4 ;  /* 0x0014980401007387 */ /* 0x0001e80000100800 */
[----:B0-----:R-:W2:Y:S04]  /*476c0*/  LDL.LU R4, [R1+0x374] ;  /* 0x0003740001047983 */ /* 0x001ea80000300800 */
[----:B------:R0:W-:Y:S01]  /*476d0*/  STL [R1+0x148c], R9 ;  /* 0x00148c0901007387 */ /* 0x0001e20000100800 */
[----:B------:R-:W-:-:S03]  /*476e0*/  F2FP.BF16.PACK_AB R17, R16, R17 ;  /* 0x000000111011723e */ /* 0x000fc600000010ff */
        /* <DEDUP_REMOVED lines=13> */
[----:B------:R-:W2:Y:S04]  /*477c0*/  LDL.LU R16, [R1+0x168c] ;  /* 0x00168c0001107983 */ /* 0x000ea80000300800 */
[----:B------:R0:W-:Y:S04]  /*477d0*/  STL [R1+0x52c], R17 ;  /* 0x00052c1101007387 */ /* 0x0001e80000100800 */
[----:B0-----:R-:W2:Y:S02]  /*477e0*/  LDL.LU R17, [R1+0x1688] ;  /* 0x0016880001117983 */ /* 0x001ea40000300800 */
[----:B--2---:R-:W-:-:S02]  /*477f0*/  F2FP.BF16.PACK_AB R17, R16, R17 ;  /* 0x000000111011723e */ /* 0x004fc400000010ff */
        /* <DEDUP_REMOVED lines=65> */
[----:B------:R0:W-:Y:S01]  /*47c10*/  STL [R1+0x208], R17 ;  /* 0x0002081101007387 */ /* 0x0001e20000100800 */
[----:B------:R-:W-:-:S03]  /*47c20*/  F2FP.BF16.PACK_AB R8, R8, R9 ;  /* 0x000000090808723e */ /* 0x000fc600000010ff */
[----:B0-----:R-:W3:Y:S01]  /*47c30*/  LDL.LU R17, [R1+0x1600] ;  /* 0x0016000001117983 */ /* 0x001ee20000300800 */
[----:B------:R-:W-:Y:S02]  /*47c40*/  F2FP.BF16.PACK_AB R4, R4, R5 ;  /* 0x000000050404723e */ /* 0x000fe400000010ff */
[----:B--2---:R-:W-:Y:S02]  /*47c50*/  F2FP.BF16.PACK_AB R28, R16, R28 ;  /* 0x0000001c101c723e */ /* 0x004fe400000010ff */
[----:B------:R-:W2:Y:S04]  /*47c60*/  LDL.LU R16, [R1+0x15fc] ;  /* 0x0015fc0001107983 */ /* 0x000ea80000300800 */
[----:B------:R0:W-:Y:S02]  /*47c70*/  STL [R1+0x204], R28 ;  /* 0x0002041c01007387 */ /* 0x0001e40000100800 */
[----:B0-----:R-:W-:-:S02]  /*47c80*/  F2FP.BF16.PACK_AB R28, R3, R29 ;  /* 0x0000001d031c723e */ /* 0x001fc400000010ff */
[----:B------:R-:W-:-:S03]  /*47c90*/  F2FP.BF16.PACK_AB R3, R12, R13 ;  /* 0x0000000d0c03723e */ /* 0x000fc600000010ff */
[----:B------:R-:W-:Y:S04]  /*47ca0*/  STL [R1+0x200], R28 ;  /* 0x0002001c01007387 */ /* 0x000fe80000100800 */
[----:B------:R0:W-:Y:S04]  /*47cb0*/  STL [R1+0x1fc], R3 ;  /* 0x0001fc0301007387 */ /* 0x0001e80000100800 */
[----:B------:R-:W-:Y:S01]  /*47cc0*/  STL [R1+0x1f8], R8 ;  /* 0x0001f80801007387 */ /* 0x000fe20000100800 */
[----:B0-----:R-:W-:-:S03]  /*47cd0*/  F2FP.BF16.PACK_AB R3, R2, R0 ;  /* 0x000000000203723e */ /* 0x001fc600000010ff */
[----:B------:R-:W-:Y:S01]  /*47ce0*/  STL [R1+0x1f4], R4 ;  /* 0x0001f40401007387 */ /* 0x000fe20000100800 */
[----:B---3--:R-:W-:Y:S02]  /*47cf0*/  F2FP.BF16.PACK_AB R2, R24, R25 ;  /* 0x000000191802723e */ /* 0x008fe400000010ff */
[----:B----4-:R-:W-:Y:S01]  /*47d00*/  F2FP.BF16.PACK_AB R0, R26, R27 ;  /* 0x0000001b1a00723e */ /* 0x010fe200000010ff */
[----:B------:R0:W-:Y:S04]  /*47d10*/  STL [R1+0x1f0], R3 ;  /* 0x0001f00301007387 */ /* 0x0001e80000100800 */
[----:B------:R1:W-:Y:S01]  /*47d20*/  STL [R1+0x1ec], R2 ;  /* 0x0001ec0201007387 */ /* 0x0003e20000100800 */
[----:B0-----:R-:W-:-:S03]  /*47d30*/  F2FP.BF16.PACK_AB R3, R6, R7 ;  /* 0x000000070603723e */ /* 0x001fc600000010ff */
[----:B------:R0:W-:Y:S01]  /*47d40*/  STL [R1+0x1e8], R0 ;  /* 0x0001e80001007387 */ /* 0x0001e20000100800 */
[----:B-1----:R-:W-:-:S03]  /*47d50*/  F2FP.BF16.PACK_AB R2, R10, R11 ;  /* 0x0000000b0a02723e */ /* 0x002fc600000010ff */
[----:B------:R1:W-:Y:S01]  /*47d60*/  STL [R1+0x1e4], R3 ;  /* 0x0001e40301007387 */ /* 0x0003e20000100800 */
[----:B0-----:R-:W-:-:S03]  /*47d70*/  F2FP.BF16.PACK_AB R0, R14, R15 ;  /* 0x0000000f0e00723e */ /* 0x001fc600000010ff */
[----:B------:R0:W-:Y:S01]  /*47d80*/  STL [R1+0x1e0], R2 ;  /* 0x0001e00201007387 */ /* 0x0001e20000100800 */
[----:B-1----:R-:W-:-:S03]  /*47d90*/  F2FP.BF16.PACK_AB R3, R18, R19 ;  /* 0x000000131203723e */ /* 0x002fc600000010ff */
[----:B------:R1:W-:Y:S04]  /*47da0*/  STL [R1+0x1dc], R0 ;  /* 0x0001dc0001007387 */ /* 0x0003e80000100800 */
[----:B------:R-:W-:Y:S04]  /*47db0*/  STL [R1+0x1d8], R3 ;  /* 0x0001d80301007387 */ /* 0x000fe80000100800 */
[----:B------:R-:W3:Y:S01]  /*47dc0*/  LDL.LU R28, [R1+0x3a8] ;  /* 0x0003a800011c7983 */ /* 0x000ee20000300800 */
[----:B0-----:R-:W-:Y:S02]  /*47dd0*/  F2FP.BF16.PACK_AB R2, R20, R21 ;  /* 0x000000151402723e */ /* 0x001fe400000010ff */
[----:B-1----:R-:W-:-:S03]  /*47de0*/  F2FP.BF16.PACK_AB R0, R22, R23 ;  /* 0x000000171600723e */ /* 0x002fc600000010ff */
[----:B------:R-:W-:Y:S04]  /*47df0*/  STL [R1+0x1d4], R2 ;  /* 0x0001d40201007387 */ /* 0x000fe80000100800 */
[----:B---3--:R0:W-:Y:S04]  /*47e00*/  STL [R1+0x1574], R28 ;  /* 0x0015741c01007387 */ /* 0x0081e80000100800 */
[----:B------:R-:W-:Y:S04]  /*47e10*/  STL [R1+0x1d0], R0 ;  /* 0x0001d00001007387 */ /* 0x000fe80000100800 */
[----:B0-----:R-:W3:Y:S04]  /*47e20*/  LDL.LU R28, [R1+0x398] ;  /* 0x00039800011c7983 */ /* 0x001ee80000300800 */
[----:B---3--:R0:W-:Y:S04]  /*47e30*/  STL [R1+0x157c], R28 ;  /* 0x00157c1c01007387 */ /* 0x0081e80000100800 */
        /* <DEDUP_REMOVED lines=29> */
[----:B---3--:R-:W-:Y:S04]  /*48010*/  STL [R1+0x15f4], R28 ;  /* 0x0015f41c01007387 */ /* 0x008fe80000100800 */
[----:B------:R-:W3:Y:S04]  /*48020*/  LDL.LU R3, [R1+0x3bc] ;  /* 0x0003bc0001037983 */ /* 0x000ee80000300800 */
        /* <DEDUP_REMOVED lines=33> */
[----:B0-----:R-:W3:Y:S01]  /*48240*/  LDL.LU R3, [R1+0x12c] ;  /* 0x00012c0001037983 */ /* 0x001ee20000300800 */
[----:B------:R-:W-:-:S03]  /*48250*/  IMAD.MOV.U32 R28, RZ, RZ, R17 ;  /* 0x000000ffff1c7224 */ /* 0x000fc600078e0011 */
[----:B---3--:R2:W-:Y:S04]  /*48260*/  STL [R1+0x15f8], R3 ;  /* 0x0015f80301007387 */ /* 0x0085e80000100800 */
[----:B------:R-:W3:Y:S04]  /*48270*/  LDL.LU R29, [R1+0x3b8] ;  /* 0x0003b800011d7983 */ /* 0x000ee80000300800 */
[----:B------:R-:W4:Y:S04]  /*48280*/  LDL.LU R12, [R1+0x3cc] ;  /* 0x0003cc00010c7983 */ /* 0x000f280000300800 */
[----:B------:R-:W4:Y:S04]  /*48290*/  LDL.LU R13, [R1+0x3c8] ;  /* 0x0003c800010d7983 */ /* 0x000f280000300800 */
        /* <DEDUP_REMOVED lines=12> */
[----:B--2---:R-:W-:-:S03]  /*48360*/  IMAD.MOV.U32 R3, RZ, RZ, R16 ;  /* 0x000000ffff037224 */ /* 0x004fc600078e0010 */
[----:B------:R-:W2:Y:S04]  /*48370*/  LDL.LU R10, [R1+0x4ac] ;  /* 0x0004ac00010a7983 */ /* 0x000ea80000300800 */
[----:B------:R-:W2:Y:S04]  /*48380*/  LDL.LU R11, [R1+0x4a8] ;  /* 0x0004a800010b7983 */ /* 0x000ea80000300800 */
[----:B------:R-:W2:Y:S04]  /*48390*/  LDL.LU R14, [R1+0x4bc] ;  /* 0x0004bc00010e7983 */ /* 0x000ea80000300800 */
[----:B------:R-:W2:Y:S04]  /*483a0*/  LDL.LU R15, [R1+0x4b8] ;  /* 0x0004b800010f7983 */ /* 0x000ea80000300800 */
[----:B------:R-:W2:Y:S01]  /*483b0*/  LDL.LU R16, [R1+0x484] ;  /* 0x0004840001107983 */ /* 0x000ea20000300800 */
[----:B------:R-:W-:-:S03]  /*483c0*/  F2FP.BF16.PACK_AB R28, R3, R28 ;  /* 0x0000001c031c723e */ /* 0x000fc600000010ff */
        /* <DEDUP_REMOVED lines=75> */
[----:B------:R-:W2:Y:S01]  /*48880*/  LDL.LU R3, [R1+0x1570] ;  /* 0x0015700001037983 */ /* 0x000ea20000300800 */
[----:B----4-:R-:W-:-:S03]  /*48890*/  F2FP.BF16.PACK_AB R12, R12, R13 ;  /* 0x0000000d0c0c723e */ /* 0x010fc600000010ff */
[----:B------:R2:W-:Y:S01]  /*488a0*/  STL [R1+0xd8], R28 ;  /* 0x0000d81c01007387 */ /* 0x0005e20000100800 */
[----:B---3--:R-:W-:Y:S02]  /*488b0*/  F2FP.BF16.PACK_AB R4, R4, R5 ;  /* 0x000000050404723e */ /* 0x008fe400000010ff */
[----:B------:R-:W-:Y:S02]  /*488c0*/  F2FP.BF16.PACK_AB R0, R2, R0 ;  /* 0x000000000200723e */ /* 0x000fe400000010ff */
[----:B------:R-:W-:Y:S02]  /*488d0*/  F2FP.BF16.PACK_AB R2, R26, R27 ;  /* 0x0000001b1a02723e */ /* 0x000fe400000010ff */
[----:B--2---:R-:W-:Y:S02]  /*488e0*/  F2FP.BF16.PACK_AB R28, R3, R29 ;  /* 0x0000001d031c723e */ /* 0x004fe400000010ff */
[----:B------:R-:W-:-:S03]  /*488f0*/  F2FP.BF16.PACK_AB R3, R8, R9 ;  /* 0x000000090803723e */ /* 0x000fc600000010ff */
[----:B------:R-:W-:Y:S04]  /*48900*/  STL [R1+0xd4], R28 ;  /* 0x0000d41c01007387 */ /* 0x000fe80000100800 */
[----:B------:R-:W-:Y:S04]  /*48910*/  STL [R1+0xd0], R12 ;  /* 0x0000d00c01007387 */ /* 0x000fe80000100800 */
[----:B------:R0:W-:Y:S04]  /*48920*/  STL [R1+0xcc], R3 ;  /* 0x0000cc0301007387 */ /* 0x0001e80000100800 */
[----:B------:R-:W-:Y:S01]  /*48930*/  STL [R1+0xc8], R4 ;  /* 0x0000c80401007387 */ /* 0x000fe20000100800 */
[----:B0-----:R-:W-:-:S03]  /*48940*/  F2FP.BF16.PACK_AB R3, R24, R25 ;  /* 0x000000191803723e */ /* 0x001fc600000010ff */
[----:B------:R0:W-:Y:S04]  /*48950*/  STL [R1+0xc4], R0 ;  /* 0x0000c40001007387 */ /* 0x0001e80000100800 */
[----:B------:R1:W-:Y:S01]  /*48960*/  STL [R1+0xc0], R3 ;  /* 0x0000c00301007387 */ /* 0x0003e20000100800 */
[----:B0-----:R-:W-:-:S03]  /*48970*/  F2FP.BF16.PACK_AB R0, R6, R7 ;  /* 0x000000070600723e */ /* 0x001fc600000010ff */
[----:B------:R0:W-:Y:S01]  /*48980*/  STL [R1+0xbc], R2 ;  /* 0x0000bc0201007387 */ /* 0x0001e20000100800 */
[----:B-1----:R-:W-:-:S03]  /*48990*/  F2FP.BF16.PACK_AB R3, R10, R11 ;  /* 0x0000000b0a03723e */ /* 0x002fc600000010ff */
[----:B------:R1:W-:Y:S04]  /*489a0*/  STL [R1+0xb8], R0 ;  /* 0x0000b80001007387 */ /* 0x0003e80000100800 */
[----:B------:R2:W-:Y:S01]  /*489b0*/  STL [R1+0xb4], R3 ;  /* 0x0000b40301007387 */ /* 0x0005e20000100800 */
[----:B0-----:R-:W-:Y:S02]  /*489c0*/  F2FP.BF16.PACK_AB R2, R14, R15 ;  /* 0x0000000f0e02723e */ /* 0x001fe400000010ff */
[----:B-1----:R-:W-:-:S03]  /*489d0*/  F2FP.BF16.PACK_AB R0, R16, R17 ;  /* 0x000000111000723e */ /* 0x002fc600000010ff */
[----:B------:R0:W-:Y:S01]  /*489e0*/  STL [R1+0xb0], R2 ;  /* 0x0000b00201007387 */ /* 0x0001e20000100800 */
[----:B--2---:R-:W-:-:S03]  /*489f0*/  F2FP.BF16.PACK_AB R3, R18, R19 ;  /* 0x000000131203723e */ /* 0x004fc600000010ff */
[----:B------:R1:W-:Y:S04]  /*48a00*/  STL [R1+0xac], R0 ;  /* 0x0000ac0001007387 */ /* 0x0003e80000100800 */
[----:B------:R-:W-:Y:S04]  /*48a10*/  STL [R1+0xa8], R3 ;  /* 0x0000a80301007387 */ /* 0x000fe80000100800 */
[----:B------:R-:W2:Y:S01]  /*48a20*/  LDL.LU R28, [R1+0x3e8] ;  /* 0x0003e800011c7983 */ /* 0x000ea20000300800 */
[----:B0-----:R-:W-:Y:S02]  /*48a30*/  F2FP.BF16.PACK_AB R2, R20, R21 ;  /* 0x000000151402723e */ /* 0x001fe400000010ff */
[----:B-1----:R-:W-:-:S03]  /*48a40*/  F2FP.BF16.PACK_AB R0, R22, R23 ;  /* 0x000000171600723e */ /* 0x002fc600000010ff */
        /* <DEDUP_REMOVED lines=72> */
[----:B0-----:R-:W2:Y:S04]  /*48ed0*/  LDL.LU R3, [R1+0x15c] ;  /* 0x00015c0001037983 */ /* 0x001ea80000300800 */
        /* <DEDUP_REMOVED lines=27> */
[----:B--2---:R-:W-:-:S03]  /*49090*/  F2FP.BF16.PACK_AB R28, R3, R28 ;  /* 0x0000001c031c723e */ /* 0x004fc600000010ff */
        /* <DEDUP_REMOVED lines=136> */
[----:B------:R-:W2:Y:S04]  /*49920*/  LDL.LU R11, [R1+0x290] ;  /* 0x00029000010b7983 */ /* 0x000ea80000300800 */
[----:B--2---:R0:W-:Y:S04]  /*49930*/  STL [R1+0x1494], R11 ;  /* 0x0014940b01007387 */ /* 0x0041e80000100800 */
[----:B0-----:R-:W2:Y:S04]  /*49940*/  LDL.LU R11, [R1+0x2cc] ;  /* 0x0002cc00010b7983 */ /* 0x001ea80000300800 */
[----:B------:R-:W2:Y:S04]  /*49950*/  LDL.LU R9, [R1+0x2a4] ;  /* 0x0002a40001097983 */ /* 0x000ea80000300800 */
[----:B--2---:R0:W-:Y:S04]  /*49960*/  STL [R1+0x1490], R9 ;  /* 0x0014900901007387 */ /* 0x0041e80000100800 */
[----:B0-----:R-:W2:Y:S04]  /*49970*/  LDL.LU R9, [R1+0x294] ;  /* 0x0002940001097983 */ /* 0x001ea80000300800 */
[----:B------:R-:W2:Y:S04]  /*49980*/  LDL.LU R10, [R1+0x2a0] ;  /* 0x0002a000010a7983 */ /* 0x000ea80000300800 */
[----:B------:R-:W2:Y:S04]  /*49990*/  LDL.LU R8, [R1+0x2b4] ;  /* 0x0002b40001087983 */ /* 0x000ea80000300800 */
        /* <DEDUP_REMOVED lines=20> */
[----:B------:R-:W2:Y:S01]  /*49ae0*/  LDL.LU R29, [R1+0x32c] ;  /* 0x00032c00011d7983 */ /* 0x000ea20000300800 */
[----:B------:R-:W-:-:S03]  /*49af0*/  F2FP.BF16.PACK_AB R7, R5, R7 ;  /* 0x000000070507723e */ /* 0x000fc600000010ff */
[----:B--2---:R0:W-:Y:S04]  /*49b00*/  STL [R1+0x1464], R29 ;  /* 0x0014641d01007387 */ /* 0x0041e80000100800 */
[----:B0-----:R-:W2:Y:S04]  /*49b10*/  LDL.LU R29, [R1+0x444] ;  /* 0x00044400011d7983 */ /* 0x001ea80000300800 */
        /* <DEDUP_REMOVED lines=41> */
[----:B------:R0:W-:Y:S04]  /*49db0*/  STL [R1], R7 ;  /* 0x0000000701007387 */ /* 0x0001e80000100800 */
[----:B0-----:R-:W2:Y:S02]  /*49dc0*/  LDL.LU R7, [R1+0x14a4] ;  /* 0x0014a40001077983 */ /* 0x001ea40000300800 */
[----:B--2---:R-:W-:-:S02]  /*49dd0*/  F2FP.BF16.PACK_AB R7, R5, R7 ;  /* 0x000000070507723e */ /* 0x004fc400000010ff */
[----:B------:R-:W3:Y:S02]  /*49de0*/  LDL.LU R5, [R1+0x14a0] ;  /* 0x0014a00001057983 */ /* 0x000ee40000300800 */
[----:B---3--:R-:W-:Y:S02]  /*49df0*/  F2FP.BF16.PACK_AB R6, R5, R6 ;  /* 0x000000060506723e */ /* 0x008fe400000010ff */
[----:B------:R-:W4:Y:S02]  /*49e00*/  LDL.LU R5, [R1+0x149c] ;  /* 0x00149c0001057983 */ /* 0x000f240000300800 */
[----:B----4-:R-:W-:Y:S02]  /*49e10*/  F2FP.BF16.PACK_AB R5, R4, R5 ;  /* 0x000000050405723e */ /* 0x010fe400000010ff */
[----:B------:R-:W2:Y:S02]  /*49e20*/  LDL.LU R4, [R1+0x1498] ;  /* 0x0014980001047983 */ /* 0x000ea40000300800 */
[----:B--2---:R-:W-:-:S02]  /*49e30*/  F2FP.BF16.PACK_AB R4, R11, R4 ;  /* 0x000000040b04723e */ /* 0x004fc400000010ff */
[----:B------:R-:W2:Y:S02]  /*49e40*/  LDL.LU R11, [R1+0x1494] ;  /* 0x00149400010b7983 */ /* 0x000ea40000300800 */
[----:B--2---:R-:W-:Y:S02]  /*49e50*/  F2FP.BF16.PACK_AB R11, R9, R11 ;  /* 0x0000000b090b723e */ /* 0x004fe400000010ff */
[----:B------:R-:W2:Y:S02]  /*49e60*/  LDL.LU R9, [R1+0x1490] ;  /* 0x0014900001097983 */ /* 0x000ea40000300800 */
[----:B--2---:R-:W-:Y:S02]  /*49e70*/  F2FP.BF16.PACK_AB R10, R9, R10 ;  /* 0x0000000a090a723e */ /* 0x004fe400000010ff */
        /* <DEDUP_REMOVED lines=20> */
[----:B------:R-:W2:Y:S01]  /*49fc0*/  LDL.LU R29, [R1+0x1464] ;  /* 0x00146400011d7983 */ /* 0x000ea20000300800 */
[----:B------:R-:W-:Y:S02]  /*49fd0*/  F2FP.BF16.PACK_AB R22, R3, R22 ;  /* 0x000000160316723e */ /* 0x000fe400000010ff */
[----:B------:R-:W-:Y:S02]  /*49fe0*/  F2FP.BF16.PACK_AB R21, R28, R21 ;  /* 0x000000151c15723e */ /* 0x000fe400000010ff */
[----:B--2---:R-:W-:Y:S02]  /*49ff0*/  F2FP.BF16.PACK_AB R23, R29, R23 ;  /* 0x000000171d17723e */ /* 0x004fe400000010ff */
[----:B------:R-:W2:Y:S04]  /*4a000*/  LDL.LU R29, [R1+0x1460] ;  /* 0x00146000011d7983 */ /* 0x000ea80000300800 */
[----:B------:R-:W3:Y:S04]  /*4a010*/  LDL.LU R3, [R1+0x145c] ;  /* 0x00145c0001037983 */ /* 0x000ee80000300800 */
[----:B------:R-:W3:Y:S01]  /*4a020*/  LDL.LU R28, [R1+0x1458] ;  /* 0x00145800011c7983 */ /* 0x000ee20000300800 */
[----:B------:R-:W-:-:S02]  /*4a030*/  F2FP.BF16.PACK_AB R26, R24, R26 ;  /* 0x0000001a181a723e */ /* 0x000fc400000010ff */
[----:B------:R-:W-:Y:S02]  /*4a040*/  F2FP.BF16.PACK_AB R20, R2, R20 ;  /* 0x000000140214723e */ /* 0x000fe400000010ff */
[----:B------:R-:W-:Y:S02]  /*4a050*/  F2FP.BF16.PACK_AB R27, R0, R27 ;  /* 0x0000001b001b723e */ /* 0x000fe400000010ff */
[----:B--2---:R-:W-:Y:S02]  /*4a060*/  F2FP.BF16.PACK_AB R25, R25, R29 ;  /* 0x0000001d1919723e */ /* 0x004fe400000010ff */
[----:B---3--:R-:W-:Y:S02]  /*4a070*/  F2FP.BF16.PACK_AB R24, R28, R3 ;  /* 0x000000031c18723e */ /* 0x008fe400000010ff */
.L_x_1:
[----:B-1----:R-:W2:Y:S04]  /*4a080*/  LDL.LU R0, [R1+0x1048] ;  /* 0x0010480001007983 */ /* 0x002ea80000300800 */
[----:B------:R-:W0:Y:S02]  /*4a090*/  S2R R3, SR_TID.X ;  /* 0x0000000000037919 */ /* 0x000e240000002100 */
[----:B0-----:R-:W-:-:S05]  /*4a0a0*/  IMAD.SHL.U32 R28, R3, 0x100, RZ ;  /* 0x00000100031c7824 */ /* 0x001fca00078e00ff */
[----:B------:R-:W-:Y:S01]  /*4a0b0*/  LOP3.LUT R28, R28, 0x1800, RZ, 0xc0, !PT ;  /* 0x000018001c1c7812 */ /* 0x000fe200078ec0ff */
[----:B------:R-:W-:Y:S03]  /*4a0c0*/  BAR.SYNC.DEFER_BLOCKING 0x0 ;  /* 0x0000000000007b1d */ /* 0x000fe60000010000 */
[----:B--2---:R-:W-:Y:S01]  /*4a0d0*/  LOP3.LUT R28, R28, 0x460, R0, 0xf8, !PT ;  /* 0x000004601c1c7812 */ /* 0x004fe200078ef800 */
[----:B------:R-:W-:-:S05]  /*4a0e0*/  IMAD.SHL.U32 R0, R3, 0x4, RZ ;  /* 0x0000000403007824 */ /* 0x000fca00078e00ff */
[----:B------:R-:W-:-:S05]  /*4a0f0*/  LOP3.LUT R28, R28, 0x70, R0, 0x78, !PT ;  /* 0x000000701c1c7812 */ /* 0x000fca00078e7800 */
[----:B------:R0:W-:Y:S04]  /*4a100*/  STS.128 [R28+0x80], R20 ;  /* 0x000080141c007388 */ /* 0x0001e80000000c00 */
[----:B------:R1:W-:Y:S04]  /*4a110*/  STS.128 [R28+0x100], R16 ;  /* 0x000100101c007388 */ /* 0x0003e80000000c00 */
[----:B------:R2:W-:Y:S04]  /*4a120*/  STS.128 [R28], R24 ;  /* 0x000000181c007388 */ /* 0x0005e80000000c00 */
[----:B0-----:R-:W3:Y:S04]  /*4a130*/  LDL.LU R20, [R1+0x10] ;  /* 0x0000100001147983 */ /* 0x001ee80000300800 */
[----:B------:R-:W3:Y:S04]  /*4a140*/  LDL.LU R21, [R1+0x14] ;  /* 0x0000140001157983 */ /* 0x000ee80000300800 */
[----:B------:R-:W3:Y:S04]  /*4a150*/  LDL.LU R22, [R1+0x18] ;  /* 0x0000180001167983 */ /* 0x000ee80000300800 */
[----:B------:R-:W3:Y:S04]  /*4a160*/  LDL.LU R23, [R1+0x1c] ;  /* 0x00001c0001177983 */ /* 0x000ee80000300800 */
[----:B-1----:R-:W4:Y:S04]  /*4a170*/  LDL.LU R16, [R1] ;  /* 0x0000000001107983 */ /* 0x002f280000300800 */
[----:B------:R-:W4:Y:S04]  /*4a180*/  LDL.LU R17, [R1+0x4] ;  /* 0x0000040001117983 */ /* 0x000f280000300800 */
[----:B------:R-:W4:Y:S04]  /*4a190*/  LDL.LU R18, [R1+0x8] ;  /* 0x0000080001127983 */ /* 0x000f280000300800 */
[----:B------:R-:W4:Y:S01]  /*4a1a0*/  LDL.LU R19, [R1+0xc] ;  /* 0x00000c0001137983 */ /* 0x000f220000300800 */
[C---:B------:R-:W-:Y:S01]  /*4a1b0*/  LOP3.LUT R2, R3.reuse, 0x3f, RZ, 0xc0, !PT ;  /* 0x0000003f03027812 */ /* 0x040fe200078ec0ff */
[----:B------:R-:W-:-:S02]  /*4a1c0*/  IMAD.SHL.U32 R3, R3, 0x400, RZ ;  /* 0x0000040003037824 */ /* 0x000fc400078e00ff */
[----:B------:R-:W-:Y:S03]  /*4a1d0*/  STS.128 [R28+0x180], R12 ;  /* 0x0001800c1c007388 */ /* 0x000fe60000000c00 */
[----:B------:R-:W-:Y:S01]  /*4a1e0*/  LOP3.LUT R3, R3, 0x1800, RZ, 0xc0, !PT ;  /* 0x0000180003037812 */ /* 0x000fe200078ec0ff */
[----:B------:R-:W-:Y:S04]  /*4a1f0*/  STS.128 [R28+0x200], R8 ;  /* 0x000200081c007388 */ /* 0x000fe80000000c00 */
[----:B------:R-:W-:Y:S01]  /*4a200*/  STS.128 [R28+0x280], R4 ;  /* 0x000280041c007388 */ /* 0x000fe20000000c00 */
[----:B------:R-:W-:-:S05]  /*4a210*/  IMAD R3, R2, 0x10, R3 ;  /* 0x0000001002037824 */ /* 0x000fca00078e0203 */
[C---:B--2---:R-:W-:Y:S02]  /*4a220*/  LOP3.LUT R27, R3.reuse, 0x20, RZ, 0x3c, !PT ;  /* 0x00000020031b7812 */ /* 0x044fe400078e3cff */
[C---:B------:R-:W-:Y:S02]  /*4a230*/  LOP3.LUT R29, R3.reuse, 0x40, RZ, 0x3c, !PT ;  /* 0x00000040031d7812 */ /* 0x040fe400078e3cff */
[----:B------:R-:W-:Y:S01]  /*4a240*/  LOP3.LUT R0, R3, 0x60, RZ, 0x3c, !PT ;  /* 0x0000006003007812 */ /* 0x000fe200078e3cff */
[----:B---3--:R-:W-:Y:S04]  /*4a250*/  STS.128 [R28+0x380], R20 ;  /* 0x000380141c007388 */ /* 0x008fe80000000c00 */
[----:B----4-:R-:W-:Y:S04]  /*4a260*/  STS.128 [R28+0x300], R16 ;  /* 0x000300101c007388 */ /* 0x010fe80000000c00 */
[----:B------:R-:W-:Y:S06]  /*4a270*/  BAR.SYNC.DEFER_BLOCKING 0x0 ;  /* 0x0000000000007b1d */ /* 0x000fec0000010000 */
[----:B------:R-:W0:Y:S04]  /*4a280*/  LDS.128 R4, [R3] ;  /* 0x0000000003047984 */ /* 0x000e280000000c00 */
[----:B------:R-:W1:Y:S04]  /*4a290*/  LDS.128 R12, [R3+0x400] ;  /* 0x00040000030c7984 */ /* 0x000e680000000c00 */
[----:B------:R-:W2:Y:S04]  /*4a2a0*/  LDS.128 R8, [R27] ;  /* 0x000000001b087984 */ /* 0x000ea80000000c00 */
[----:B0-----:R-:W-:Y:S04]  /*4a2b0*/  STL.64 [R1], R4 ;  /* 0x0000000401007387 */ /* 0x001fe80000100a00 */
[----:B------:R-:W-:Y:S04]  /*4a2c0*/  STL.64 [R1+0x8], R6 ;  /* 0x0000080601007387 */ /* 0x000fe80000100a00 */
[----:B------:R-:W0:Y:S04]  /*4a2d0*/  LDS.128 R4, [R27+0x400] ;  /* 0x000400001b047984 */ /* 0x000e280000000c00 */
[----:B-1----:R1:W-:Y:S04]  /*4a2e0*/  STL.64 [R1+0x140], R12 ;  /* 0x0001400c01007387 */ /* 0x0023e80000100a00 */
[----:B------:R3:W-:Y:S04]  /*4a2f0*/  STL.64 [R1+0x148], R14 ;  /* 0x0001480e01007387 */ /* 0x0007e80000100a00 */
[----:B------:R-:W-:Y:S04]  /*4a300*/  STL.64 [R1+0x1568], R26 ;  /* 0x0015681a01007387 */ /* 0x000fe80000100a00 */
[----:B--2---:R2:W-:Y:S04]  /*4a310*/  STL.64 [R1+0x10], R8 ;  /* 0x0000100801007387 */ /* 0x0045e80000100a00 */
[----:B------:R4:W-:Y:S04]  /*4a320*/  STL.64 [R1+0x18], R10 ;  /* 0x0000180a01007387 */ /* 0x0009e80000100a00 */
[----:B------:R-:W5:Y:S04]  /*4a330*/  LDL.LU R16, [R1+0x100] ;  /* 0x0001000001107983 */ /* 0x000f680000300800 */
[----:B0-----:R-:W-:Y:S04]  /*4a340*/  STL.64 [R1+0x150], R4 ;  /* 0x0001500401007387 */ /* 0x001fe80000100a00 */
[----:B------:R-:W-:Y:S04]  /*4a350*/  STL.64 [R1+0x158], R6 ;  /* 0x0001580601007387 */ /* 0x000fe80000100a00 */
[----:B------:R-:W5:Y:S04]  /*4a360*/  LDL.LU R17, [R1+0x104] ;  /* 0x0001040001117983 */ /* 0x000f680000300800 */
[----:B------:R-:W2:Y:S04]  /*4a370*/  LDL.LU R18, [R1+0x108] ;  /* 0x0001080001127983 */ /* 0x000ea80000300800 */
[----:B------:R-:W2:Y:S04]  /*4a380*/  LDL.LU R19, [R1+0x10c] ;  /* 0x00010c0001137983 */ /* 0x000ea80000300800 */
[----:B--2---:R-:W-:Y:S04]  /*4a390*/  STL.64 [R1+0x1530], R18 ;  /* 0x0015301201007387 */ /* 0x004fe80000100a00 */
[----:B-----5:R0:W-:Y:S04]  /*4a3a0*/  STL.64 [R1+0x1528], R16 ;  /* 0x0015281001007387 */ /* 0x0201e80000100a00 */
[----:B-1----:R-:W2:Y:S04]  /*4a3b0*/  LDL.LU R12, [R1+0xf0] ;  /* 0x0000f000010c7983 */ /* 0x002ea80000300800 */
[----:B------:R-:W2:Y:S04]  /*4a3c0*/  LDL.LU R13, [R1+0xf4] ;  /* 0x0000f400010d7983 */ /* 0x000ea80000300800 */
[----:B---3--:R-:W3:Y:S04]  /*4a3d0*/  LDL.LU R14, [R1+0xf8] ;  /* 0x0000f800010e7983 */ /* 0x008ee80000300800 */
[----:B------:R-:W3:Y:S04]  /*4a3e0*/  LDL.LU R15, [R1+0xfc] ;  /* 0x0000fc00010f7983 */ /* 0x000ee80000300800 */
[----:B---3--:R-:W-:Y:S04]  /*4a3f0*/  STL.64 [R1+0x1540], R14 ;  /* 0x0015400e01007387 */ /* 0x008fe80000100a00 */
[----:B--2---:R-:W-:Y:S04]  /*4a400*/  STL.64 [R1+0x1538], R12 ;  /* 0x0015380c01007387 */ /* 0x004fe80000100a00 */
[----:B------:R-:W2:Y:S04]  /*4a410*/  LDL.LU R8, [R1+0xe0] ;  /* 0x0000e00001087983 */ /* 0x000ea80000300800 */
[----:B------:R-:W2:Y:S04]  /*4a420*/  LDL.LU R9, [R1+0xe4] ;  /* 0x0000e40001097983 */ /* 0x000ea80000300800 */
[----:B----4-:R-:W3:Y:S04]  /*4a430*/  LDL.LU R10, [R1+0xe8] ;  /* 0x0000e800010a7983 */ /* 0x010ee80000300800 */
[----:B------:R-:W3:Y:S04]  /*4a440*/  LDL.LU R11, [R1+0xec] ;  /* 0x0000ec00010b7983 */ /* 0x000ee80000300800 */
[----:B---3--:R-:W-:Y:S04]  /*4a450*/  STL.64 [R1+0x1550], R10 ;  /* 0x0015500a01007387 */ /* 0x008fe80000100a00 */
[----:B--2---:R-:W-:Y:S04]  /*4a460*/  STL.64 [R1+0x1548], R8 ;  /* 0x0015480801007387 */ /* 0x004fe80000100a00 */
[----:B0-----:R-:W2:Y:S04]  /*4a470*/  LDL.LU R16, [R1+0xc0] ;  /* 0x0000c00001107983 */ /* 0x001ea80000300800 */
[----:B------:R-:W2:Y:S04]  /*4a480*/  LDL.LU R17, [R1+0xc4] ;  /* 0x0000c40001117983 */ /* 0x000ea80000300800 */
[----:B------:R-:W3:Y:S04]  /*4a490*/  LDL.LU R18, [R1+0xc8] ;  /* 0x0000c80001127983 */ /* 0x000ee80000300800 */
[----:B------:R-:W3:Y:S04]  /*4a4a0*/  LDL.LU R19, [R1+0xcc] ;  /* 0x0000cc0001137983 */ /* 0x000ee80000300800 */
[----:B------:R-:W4:Y:S04]  /*4a4b0*/  LDL.LU R24, [R1+0x80] ;  /* 0x0000800001187983 */ /* 0x000f280000300800 */
[----:B------:R-:W4:Y:S04]  /*4a4c0*/  LDL.LU R25, [R1+0x84] ;  /* 0x0000840001197983 */ /* 0x000f280000300800 */
[----:B------:R-:W5:Y:S04]  /*4a4d0*/  LDL.LU R26, [R1+0x88] ;  /* 0x00008800011a7983 */ /* 0x000f680000300800 */
[----:B------:R-:W5:Y:S04]  /*4a4e0*/  LDL.LU R27, [R1+0x8c] ;  /* 0x00008c00011b7983 */ /* 0x000f680000300800 */
[----:B-----5:R-:W-:Y:S04]  /*4a4f0*/  STL.64 [R1+0x1578], R26 ;  /* 0x0015781a01007387 */ /* 0x020fe80000100a00 */
[----:B----4-:R0:W-:Y:S04]  /*4a500*/  STL.64 [R1+0x1570], R24 ;  /* 0x0015701801007387 */ /* 0x0101e80000100a00 */
[----:B0-----:R-:W4:Y:S04]  /*4a510*/  LDL.LU R24, [R1+0x70] ;  /* 0x0000700001187983 */ /* 0x001f280000300800 */
        /* <DEDUP_REMOVED lines=34> */
[----:B----4-:R-:W-:Y:S04]  /*4a740*/  STL.64 [R1+0x15d0], R24 ;  /* 0x0015d01801007387 */ /* 0x010fe80000100a00 */
[----:B------:R-:W0:Y:S04]  /*4a750*/  LDS.128 R24, [R29] ;  /* 0x000000001d187984 */ /* 0x000e280000000c00 */
[----:B---3--:R-:W-:Y:S04]  /*4a760*/  STL.64 [R1+0x1560], R18 ;  /* 0x0015601201007387 */ /* 0x008fe80000100a00 */
[----:B--2---:R1:W-:Y:S04]  /*4a770*/  STL.64 [R1+0x1558], R16 ;  /* 0x0015581001007387 */ /* 0x0043e80000100a00 */
[----:B-1----:R-:W2:Y:S04]  /*4a780*/  LDL.LU R16, [R1+0x90] ;  /* 0x0000900001107983 */ /* 0x002ea80000300800 */
[----:B------:R-:W2:Y:S04]  /*4a790*/  LDL.LU R17, [R1+0x94] ;  /* 0x0000940001117983 */ /* 0x000ea80000300800 */
[----:B------:R-:W2:Y:S04]  /*4a7a0*/  LDL.LU R18, [R1+0x98] ;  /* 0x0000980001127983 */ /* 0x000ea80000300800 */
[----:B------:R-:W2:Y:S04]  /*4a7b0*/  LDL.LU R19, [R1+0x9c] ;  /* 0x00009c0001137983 */ /* 0x000ea80000300800 */
[----:B------:R-:W3:Y:S04]  /*4a7c0*/  LDL.LU R12, [R1+0xb0] ;  /* 0x0000b000010c7983 */ /* 0x000ee80000300800 */
[----:B------:R-:W3:Y:S04]  /*4a7d0*/  LDL.LU R13, [R1+0xb4] ;  /* 0x0000b400010d7983 */ /* 0x000ee80000300800 */
[----:B------:R-:W3:Y:S04]  /*4a7e0*/  LDL.LU R14, [R1+0xb8] ;  /* 0x0000b800010e7983 */ /* 0x000ee80000300800 */
[----:B------:R-:W3:Y:S04]  /*4a7f0*/  LDL.LU R15, [R1+0xbc] ;  /* 0x0000bc00010f7983 */ /* 0x000ee80000300800 */
[----:B------:R-:W4:Y:S04]  /*4a800*/  LDL.LU R8, [R1+0xa0] ;  /* 0x0000a00001087983 */ /* 0x000f280000300800 */
[----:B------:R-:W4:Y:S04]  /*4a810*/  LDL.LU R9, [R1+0xa4] ;  /* 0x0000a40001097983 */ /* 0x000f280000300800 */
[----:B------:R-:W4:Y:S04]  /*4a820*/  LDL.LU R10, [R1+0xa8] ;  /* 0x0000a800010a7983 */ /* 0x000f280000300800 */
[----:B------:R-:W4:Y:S04]  /*4a830*/  LDL.LU R11, [R1+0xac] ;  /* 0x0000ac00010b7983 */ /* 0x000f280000300800 */
[----:B------:R-:W5:Y:S04]  /*4a840*/  LDL.LU R4, [R1+0xd0] ;  /* 0x0000d00001047983 */ /* 0x000f680000300800 */
[----:B------:R-:W5:Y:S04]  /*4a850*/  LDL.LU R5, [R1+0xd4] ;  /* 0x0000d40001057983 */ /* 0x000f680000300800 */
[----:B------:R-:W5:Y:S04]  /*4a860*/  LDL.LU R6, [R1+0xd8] ;  /* 0x0000d80001067983 */ /* 0x000f680000300800 */
[----:B------:R-:W5:Y:S04]  /*4a870*/  LDL.LU R7, [R1+0xdc] ;  /* 0x0000dc0001077983 */ /* 0x000f680000300800 */
[----:B------:R-:W2:Y:S04]  /*4a880*/  LDL.LU R20, [R1+0x110] ;  /* 0x0001100001147983 */ /* 0x000ea80000300800 */
[----:B------:R-:W2:Y:S04]  /*4a890*/  LDL.LU R21, [R1+0x114] ;  /* 0x0001140001157983 */ /* 0x000ea80000300800 */
[----:B------:R-:W2:Y:S04]  /*4a8a0*/  LDL.LU R22, [R1+0x118] ;  /* 0x0001180001167983 */ /* 0x000ea80000300800 */
[----:B------:R-:W2:Y:S04]  /*4a8b0*/  LDL.LU R23, [R1+0x11c] ;  /* 0x00011c0001177983 */ /* 0x000ea80000300800 */
[----:B0-----:R-:W-:Y:S04]  /*4a8c0*/  STL.64 [R1+0x120], R24 ;  /* 0x0001201801007387 */ /* 0x001fe80000100a00 */
[----:B------:R-:W-:Y:S04]  /*4a8d0*/  STL.64 [R1+0x128], R26 ;  /* 0x0001281a01007387 */ /* 0x000fe80000100a00 */
[----:B------:R-:W0:Y:S04]  /*4a8e0*/  LDS.128 R24, [R29+0x400] ;  /* 0x000400001d187984 */ /* 0x000e280000000c00 */
[----:B0-----:R-:W-:Y:S04]  /*4a8f0*/  STL.64 [R1+0x160], R24 ;  /* 0x0001601801007387 */ /* 0x001fe80000100a00 */
[----:B------:R-:W-:Y:S04]  /*4a900*/  STL.64 [R1+0x168], R26 ;  /* 0x0001681a01007387 */ /* 0x000fe80000100a00 */
[----:B------:R-:W0:Y:S04]  /*4a910*/  LDS.128 R24, [R0] ;  /* 0x0000000000187984 */ /* 0x000e280000000c00 */
[----:B0-----:R-:W-:Y:S04]  /*4a920*/  STL.64 [R1+0x130], R24 ;  /* 0x0001301801007387 */ /* 0x001fe80000100a00 */
[----:B------:R-:W-:Y:S04]  /*4a930*/  STL.64 [R1+0x138], R26 ;  /* 0x0001381a01007387 */ /* 0x000fe80000100a00 */
[----:B------:R-:W0:Y:S04]  /*4a940*/  LDS.128 R24, [R0+0x400] ;  /* 0x0004000000187984 */ /* 0x000e280000000c00 */
[----:B------:R-:W-:Y:S06]  /*4a950*/  BAR.SYNC.DEFER_BLOCKING 0x0 ;  /* 0x0000000000007b1d */ /* 0x000fec0000010000 */
[----:B0-----:R-:W-:Y:S04]  /*4a960*/  STL.64 [R1+0x170], R24 ;  /* 0x0001701801007387 */ /* 0x001fe80000100a00 */
[----:B------:R0:W-:Y:S04]  /*4a970*/  STL.64 [R1+0x178], R26 ;  /* 0x0001781a01007387 */ /* 0x0001e80000100a00 */
[----:B0-----:R-:W2:Y:S04]  /*4a980*/  LDL.LU.64 R26, [R1+0x15d8] ;  /* 0x0015d800011a7983 */ /* 0x001ea80000300a00 */
[----:B------:R-:W2:Y:S04]  /*4a990*/  LDL.LU.64 R24, [R1+0x15d0] ;  /* 0x0015d00001187983 */ /* 0x000ea80000300a00 */
[----:B--2---:R0:W-:Y:S04]  /*4a9a0*/  STS.128 [R28], R24 ;  /* 0x000000181c007388 */ /* 0x0041e80000000c00 */
[----:B0-----:R-:W2:Y:S04]  /*4a9b0*/  LDL.LU.64 R26, [R1+0x15c8] ;  /* 0x0015c800011a7983 */ /* 0x001ea80000300a00 */
[----:B------:R-:W2:Y:S04]  /*4a9c0*/  LDL.LU.64 R24, [R1+0x15c0] ;  /* 0x0015c00001187983 */ /* 0x000ea80000300a00 */
[----:B--2---:R0:W-:Y:S04]  /*4a9d0*/  STS.128 [R28+0x80], R24 ;  /* 0x000080181c007388 */ /* 0x0041e80000000c00 */
        /* <DEDUP_REMOVED lines=14> */
[----:B------:R-:W-:Y:S04]  /*4aac0*/  STS.128 [R28+0x380], R16 ;  /* 0x000380101c007388 */ /* 0x000fe80000000c00 */
[----:B--2---:R0:W-:Y:S04]  /*4aad0*/  STS.128 [R28+0x300], R24 ;  /* 0x000300181c007388 */ /* 0x0041e80000000c00 */
[----:B------:R-:W-:Y:S06]  /*4aae0*/  BAR.SYNC.DEFER_BLOCKING 0x0 ;  /* 0x0000000000007b1d */ /* 0x000fec0000010000 */
[----:B0-----:R-:W2:Y:S04]  /*4aaf0*/  LDL.LU.64 R26, [R1+0x1568] ;  /* 0x00156800011a7983 */ /* 0x001ea80000300a00 */
[----:B------:R-:W0:Y:S04]  /*4ab00*/  LDS.128 R16, [R3] ;  /* 0x0000000003107984 */ /* 0x000e280000000c00 */
[----:B0-----:R-:W-:Y:S04]  /*4ab10*/  STL.64 [R1+0x20], R16 ;  /* 0x0000201001007387 */ /* 0x001fe80000100a00 */
[----:B------:R-:W-:Y:S04]  /*4ab20*/  STL.64 [R1+0x28], R18 ;  /* 0x0000281201007387 */ /* 0x000fe80000100a00 */
[----:B------:R-:W0:Y:S04]  /*4ab30*/  LDS.128 R16, [R3+0x400] ;  /* 0x0004000003107984 */ /* 0x000e280000000c00 */
[----:B0-----:R-:W-:Y:S04]  /*4ab40*/  STL.64 [R1+0x60], R16 ;  /* 0x0000601001007387 */ /* 0x001fe80000100a00 */
[----:B------:R-:W-:Y:S04]  /*4ab50*/  STL.64 [R1+0x68], R18 ;  /* 0x0000681201007387 */ /* 0x000fe80000100a00 */
[----:B--2---:R-:W0:Y:S04]  /*4ab60*/  LDS.128 R16, [R27] ;  /* 0x000000001b107984 */ /* 0x004e280000000c00 */
        /* <DEDUP_REMOVED lines=20> */
[----:B----4-:R0:W-:Y:S04]  /*4acb0*/  STS.128 [R28], R8 ;  /* 0x000000081c007388 */ /* 0x0101e80000000c00 */
[----:B---3--:R1:W-:Y:S04]  /*4acc0*/  STS.128 [R28+0x80], R12 ;  /* 0x0000800c1c007388 */ /* 0x0083e80000000c00 */
[----:B0-----:R-:W3:Y:S04]  /*4acd0*/  LDL.LU.64 R10, [R1+0x1550] ;  /* 0x00155000010a7983 */ /* 0x001ee80000300a00 */
[----:B------:R-:W3:Y:S04]  /*4ace0*/  LDL.LU.64 R8, [R1+0x1548] ;  /* 0x0015480001087983 */ /* 0x000ee80000300a00 */
[----:B-1----:R-:W4:Y:S04]  /*4acf0*/  LDL.LU.64 R14, [R1+0x1540] ;  /* 0x00154000010e7983 */ /* 0x002f280000300a00 */
[----:B------:R-:W4:Y:S04]  /*4ad00*/  LDL.LU.64 R12, [R1+0x1538] ;  /* 0x00153800010c7983 */ /* 0x000f280000300a00 */
[----:B--2---:R0:W-:Y:S04]  /*4ad10*/  STS.128 [R28+0x100], R16 ;  /* 0x000100101c007388 */ /* 0x0041e80000000c00 */
[----:B0-----:R-:W2:Y:S04]  /*4ad20*/  LDL.LU.64 R18, [R1+0x1530] ;  /* 0x0015300001127983 */ /* 0x001ea80000300a00 */
[----:B------:R-:W2:Y:S04]  /*4ad30*/  LDL.LU.64 R16, [R1+0x1528] ;  /* 0x0015280001107983 */ /* 0x000ea80000300a00 */
[----:B-----5:R-:W-:Y:S04]  /*4ad40*/  STS.128 [R28+0x180], R4 ;  /* 0x000180041c007388 */ /* 0x020fe80000000c00 */
[----:B---3--:R-:W-:Y:S04]  /*4ad50*/  STS.128 [R28+0x200], R8 ;  /* 0x000200081c007388 */ /* 0x008fe80000000c00 */
[----:B----4-:R-:W-:Y:S04]  /*4ad60*/  STS.128 [R28+0x280], R12 ;  /* 0x0002800c1c007388 */ /* 0x010fe80000000c00 */
[----:B------:R-:W-:Y:S04]  /*4ad70*/  STS.128 [R28+0x380], R20 ;  /* 0x000380141c007388 */ /* 0x000fe80000000c00 */
[----:B--2---:R-:W-:Y:S04]  /*4ad80*/  STS.128 [R28+0x300], R16 ;  /* 0x000300101c007388 */ /* 0x004fe80000000c00 */
[----:B------:R-:W-:Y:S06]  /*4ad90*/  BAR.SYNC.DEFER_BLOCKING 0x0 ;  /* 0x0000000000007b1d */ /* 0x000fec0000010000 */
[----:B------:R-:W0:Y:S04]  /*4ada0*/  LDS.128 R4, [R3+0x400] ;  /* 0x0004000003047984 */ /* 0x000e280000000c00 */
[----:B------:R-:W1:Y:S04]  /*4adb0*/  LDS.128 R8, [R3] ;  /* 0x0000000003087984 */ /* 0x000e680000000c00 */
[----:B------:R-:W-:Y:S04]  /*4adc0*/  LDS.128 R12, [R29] ;  /* 0x000000001d0c7984 */ /* 0x000fe80000000c00 */
[----:B------:R-:W-:Y:S04]  /*4add0*/  LDS.128 R20, [R0+0x400] ;  /* 0x0004000000147984 */ /* 0x000fe80000000c00 */
[----:B------:R-:W-:Y:S04]  /*4ade0*/  LDS.128 R16, [R0] ;  /* 0x0000000000107984 */ /* 0x000fe80000000c00 */
[----:B0-----:R-:W-:Y:S04]  /*4adf0*/  STL [R1+0x1494], R4 ;  /* 0x0014940401007387 */ /* 0x001fe80000100800 */
[----:B-1----:R-:W-:Y:S04]  /*4ae00*/  STL.64 [R1+0xa0], R8 ;  /* 0x0000a00801007387 */ /* 0x002fe80000100a00 */
[----:B------:R-:W-:Y:S04]  /*4ae10*/  STL.64 [R1+0xa8], R10 ;  /* 0x0000a80a01007387 */ /* 0x000fe80000100a00 */
[----:B------:R-:W0:Y:S04]  /*4ae20*/  LDS.128 R8, [R27] ;  /* 0x000000001b087984 */ /* 0x000e280000000c00 */
[----:B------:R-:W-:Y:S04]  /*4ae30*/  STL [R1+0x148c], R5 ;  /* 0x00148c0501007387 */ /* 0x000fe80000100800 */
[----:B------:R-:W-:Y:S04]  /*4ae40*/  STL [R1+0x1484], R6 ;  /* 0x0014840601007387 */ /* 0x000fe80000100800 */
[----:B------:R-:W-:Y:S04]  /*4ae50*/  STL [R1+0x1480], R7 ;  /* 0x0014800701007387 */ /* 0x000fe80000100800 */
[----:B------:R-:W1:Y:S04]  /*4ae60*/  LDS.128 R4, [R27+0x400] ;  /* 0x000400001b047984 */ /* 0x000e680000000c00 */
[----:B------:R-:W-:Y:S04]  /*4ae70*/  STL [R1+0x147c], R3 ;  /* 0x00147c0301007387 */ /* 0x000fe80000100800 */
[----:B0-----:R-:W-:Y:S04]  /*4ae80*/  STL [R1+0x149c], R8 ;  /* 0x00149c0801007387 */ /* 0x001fe80000100800 */
[----:B------:R-:W-:Y:S04]  /*4ae90*/  STL [R1+0x1498], R9 ;  /* 0x0014980901007387 */ /* 0x000fe80000100800 */
[----:B------:R-:W-:Y:S04]  /*4aea0*/  STL [R1+0x1490], R10 ;  /* 0x0014900a01007387 */ /* 0x000fe80000100800 */
[----:B------:R-:W-:Y:S04]  /*4aeb0*/  STL [R1+0x1488], R11 ;  /* 0x0014880b01007387 */ /* 0x000fe80000100800 */
[----:B------:R-:W-:Y:S04]  /*4aec0*/  STL [R1+0x14a0], R27 ;  /* 0x0014a01b01007387 */ /* 0x000fe80000100800 */
[----:B-1----:R-:W-:Y:S04]  /*4aed0*/  STL.64 [R1+0xb0], R4 ;  /* 0x0000b00401007387 */ /* 0x002fe80000100a00 */
[----:B------:R-:W-:Y:S04]  /*4aee0*/  STL.64 [R1+0xb8], R6 ;  /* 0x0000b80601007387 */ /* 0x000fe80000100a00 */
[----:B------:R-:W-:Y:S04]  /*4aef0*/  STL [R1+0x14a4], R15 ;  /* 0x0014a40f01007387 */ /* 0x000fe80000100800 */
[----:B------:R-:W-:Y:S04]  /*4af00*/  STL [R1+0x14b0], R14 ;  /* 0x0014b00e01007387 */ /* 0x000fe80000100800 */
[----:B------:R0:W-:Y:S04]  /*4af10*/  STL.64 [R1+0x14a8], R12 ;  /* 0x0014a80c01007387 */ /* 0x0001e80000100a00 */
[----:B------:R-:W1:Y:S04]  /*4af20*/  LDS.128 R4, [R29+0x400] ;  /* 0x000400001d047984 */ /* 0x000e680000000c00 */
[----:B0-----:R-:W2:Y:S04]  /*4af30*/  LDL.LU R12, [R1+0x520] ;  /* 0x00052000010c7983 */ /* 0x001ea80000300800 */
[----:B------:R-:W2:Y:S04]  /*4af40*/  LDL.LU R13, [R1+0x524] ;  /* 0x00052400010d7983 */ /* 0x000ea80000300800 */
[----:B------:R-:W3:Y:S04]  /*4af50*/  LDL.LU R14, [R1+0x528] ;  /* 0x00052800010e7983 */ /* 0x000ee80000300800 */
[----:B------:R-:W3:Y:S01]  /*4af60*/  LDL.LU R15, [R1+0x52c] ;  /* 0x00052c00010f7983 */ /* 0x000ee20000300800 */
[----:B------:R-:W-:-:S03]  /*4af70*/  IMAD.MOV.U32 R3, RZ, RZ, R22 ;  /* 0x000000ffff037224 */ /* 0x000fc600078e0016 */
[----:B------:R-:W-:Y:S06]  /*4af80*/  BAR.SYNC.DEFER_BLOCKING 0x0 ;  /* 0x0000000000007b1d */ /* 0x000fec0000010000 */
[----:B---3--:R-:W-:Y:S04]  /*4af90*/  STL.64 [R1+0x14c0], R14 ;  /* 0x0014c00e01007387 */ /* 0x008fe80000100a00 */
[----:B--2---:R0:W-:Y:S04]  /*4afa0*/  STL.64 [R1+0x14b8], R12 ;  /* 0x0014b80c01007387 */ /* 0x0041e80000100a00 */
[----:B0-----:R-:W2:Y:S04]  /*4afb0*/  LDL.LU R12, [R1+0x510] ;  /* 0x00051000010c7983 */ /* 0x001ea80000300800 */
[----:B------:R-:W2:Y:S04]  /*4afc0*/  LDL.LU R13, [R1+0x514] ;  /* 0x00051400010d7983 */ /* 0x000ea80000300800 */
[----:B------:R-:W3:Y:S04]  /*4afd0*/  LDL.LU R14, [R1+0x518] ;  /* 0x00051800010e7983 */ /* 0x000ee80000300800 */
[----:B------:R-:W3:Y:S04]  /*4afe0*/  LDL.LU R15, [R1+0x51c] ;  /* 0x00051c00010f7983 */ /* 0x000ee80000300800 */
        /* <DEDUP_REMOVED lines=34> */
[----:B------:R-:W2:Y:S04]  /*4b210*/  LDL.LU R14, [R1+0x1d8] ;  /* 0x0001d800010e7983 */ /* 0x000ea80000300800 */
[----:B------:R-:W2:Y:S01]  /*4b220*/  LDL.LU R15, [R1+0x1dc] ;  /* 0x0001dc00010f7983 */ /* 0x000ea20000300800 */
[----:B-1----:R-:W-:-:S02]  /*4b230*/  IMAD.MOV.U32 R10, RZ, RZ, R4 ;  /* 0x000000ffff0a7224 */ /* 0x002fc400078e0004 */
[----:B------:R-:W-:Y:S01]  /*4b240*/  IMAD.MOV.U32 R11, RZ, RZ, R5 ;  /* 0x000000ffff0b7224 */ /* 0x000fe200078e0005 */
[----:B------:R0:W-:Y:S01]  /*4b250*/  STL [R1+0xcc], R7 ;  /* 0x0000cc0701007387 */ /* 0x0001e20000100800 */
[----:B------:R-:W-:-:S03]  /*4b260*/  IMAD.MOV.U32 R5, RZ, RZ, R20 ;  /* 0x000000ffff057224 */ /* 0x000fc600078e0014 */
[----:B------:R-:W-:Y:S04]  /*4b270*/  STL [R1+0xdc], R23 ;  /* 0x0000dc1701007387 */ /* 0x000fe80000100800 */
[----:B------:R-:W3:Y:S01]  /*4b280*/  LDL.LU R0, [R1+0x1058] ;  /* 0x0010580001007983 */ /* 0x000ee20000300800 */
[----:B0-----:R-:W-:Y:S02]  /*4b290*/  IMAD.MOV.U32 R7, RZ, RZ, R6 ;  /* 0x000000ffff077224 */ /* 0x001fe400078e0006 */
[----:B------:R-:W-:Y:S01]  /*4b2a0*/  IMAD.MOV.U32 R6, RZ, RZ, R21 ;  /* 0x000000ffff067224 */ /* 0x000fe200078e0015 */
[----:B------:R-:W4:Y:S04]  /*4b2b0*/  LDL.LU R22, [R1+0x4d8] ;  /* 0x0004d80001167983 */ /* 0x000f280000300800 */
[----:B------:R-:W5:Y:S04]  /*4b2c0*/  LDL.LU R21, [R1+0x105c] ;  /* 0x00105c0001157983 */ /* 0x000f680000300800 */
[----:B------:R-:W3:Y:S04]  /*4b2d0*/  LDL.LU R27, [R1] ;  /* 0x00000000011b7983 */ /* 0x000ee80000300800 */
[----:B--2---:R0:W-:Y:S04]  /*4b2e0*/  STS.128 [R28], R12 ;  /* 0x0000000c1c007388 */ /* 0x0041e80000000c00 */
[----:B0-----:R-:W2:Y:S04]  /*4b2f0*/  LDL.LU.64 R14, [R1+0x1520] ;  /* 0x00152000010e7983 */ /* 0x001ea80000300a00 */
[----:B------:R-:W2:Y:S04]  /*4b300*/  LDL.LU.64 R12, [R1+0x1518] ;  /* 0x00151800010c7983 */ /* 0x000ea80000300a00 */
[----:B------:R-:W3:Y:S04]  /*4b310*/  LDL.LU R8, [R1+0x1064] ;  /* 0x0010640001087983 */ /* 0x000ee80000300800 */
[----:B--2---:R0:W-:Y:S04]  /*4b320*/  STS.128 [R28+0x80], R12 ;  /* 0x0000800c1c007388 */ /* 0x0041e80000000c00 */
[----:B0-----:R-:W2:Y:S04]  /*4b330*/  LDL.LU.64 R14, [R1+0x1510] ;  /* 0x00151000010e7983 */ /* 0x001ea80000300a00 */
[----:B------:R-:W2:Y:S04]  /*4b340*/  LDL.LU.64 R12, [R1+0x1508] ;  /* 0x00150800010c7983 */ /* 0x000ea80000300a00 */
[----:B------:R-:W3:Y:S04]  /*4b350*/  LDL.LU R9, [R1+0x1060] ;  /* 0x0010600001097983 */ /* 0x000ee80000300800 */
[----:B--2---:R0:W-:Y:S04]  /*4b360*/  STS.128 [R28+0x100], R12 ;  /* 0x0001000c1c007388 */ /* 0x0041e80000000c00 */
[----:B0-----:R-:W2:Y:S04]  /*4b370*/  LDL.LU.64 R14, [R1+0x1500] ;  /* 0x00150000010e7983 */ /* 0x001ea80000300a00 */
[----:B------:R-:W2:Y:S04]  /*4b380*/  LDL.LU.64 R12, [R1+0x14f8] ;  /* 0x0014f800010c7983 */ /* 0x000ea80000300a00 */
        /* <DEDUP_REMOVED lines=9> */
[----:B------:R-:W2:Y:S01]  /*4b420*/  LDL.LU.64 R12, [R1+0x14c8] ;  /* 0x0014c800010c7983 */ /* 0x000ea20000300a00 */
[----:B---3--:R-:W-:-:S04]  /*4b430*/  ISETP.GE.AND P0, PT, R0, c[0x0][0x178], PT ;  /* 0x00005e0000007a0c */ /* 0x008fc80003f06270 */
[----:B------:R-:W-:Y:S01]  /*4b440*/  ISETP.LT.AND P5, PT, R8, c[0x0][0x17c], !P0 ;  /* 0x00005f0008007a0c */ /* 0x000fe200047a1270 */
[----:B--2---:R0:W-:Y:S04]  /*4b450*/  STS.128 [R28+0x300], R12 ;  /* 0x0003000c1c007388 */ /* 0x0041e80000000c00 */
[----:B0-----:R-:W2:Y:S04]  /*4b460*/  LDL.LU.64 R14, [R1+0x14c0] ;  /* 0x0014c000010e7983 */ /* 0x001ea80000300a00 */
[----:B------:R-:W2:Y:S04]  /*4b470*/  LDL.LU.64 R12, [R1+0x14b8] ;  /* 0x0014b800010c7983 */ /* 0x000ea80000300a00 */
[----:B------:R-:W3:Y:S01]  /*4b480*/  LDL.LU R8, [R1+0x106c] ;  /* 0x00106c0001087983 */ /* 0x000ee20000300800 */
[----:B------:R-:W-:-:S02]  /*4b490*/  IMAD R2, R0, c[0x0][0x194], RZ ;  /* 0x0000650000027a24 */ /* 0x000fc400078e02ff */
[----:B----4-:R-:W-:-:S03]  /*4b4a0*/  IMAD R20, R22, c[0x0][0x198], RZ ;  /* 0x0000660016147a24 */ /* 0x010fc600078e02ff */
[----:B------:R-:W-:Y:S02]  /*4b4b0*/  LEA R0, P1, R2, c[0x0][0x170], 0x1 ;  /* 0x00005c0002007a11 */ /* 0x000fe400078208ff */
[----:B------:R-:W-:Y:S02]  /*4b4c0*/  ISETP.LT.AND P4, PT, R22, c[0x0][0x17c], !P0 ;  /* 0x00005f0016007a0c */ /* 0x000fe40004781270 */
[----:B------:R-:W-:Y:S02]  /*4b4d0*/  LEA.HI.X.SX32 R2, R2, c[0x0][0x174], 0x1, P1 ;  /* 0x00005d0002027a11 */ /* 0x000fe400008f0eff */
[----:B------:R-:W-:-:S04]  /*4b4e0*/  LEA R22, P1, R20, R0, 0x1 ;  /* 0x0000000014167211 */ /* 0x000fc800078208ff */
[----:B------:R-:W-:Y:S02]  /*4b4f0*/  LEA.HI.X.SX32 R23, R20, R2, 0x1, P1 ;  /* 0x0000000214177211 */ /* 0x000fe400008f0eff */
[----:B------:R-:W-:Y:S02]  /*4b500*/  ISETP.LT.AND P1, PT, R4, c[0x0][0x17c], !P0 ;  /* 0x00005f0004007a0c */ /* 0x000fe40004721270 */
[----:B------:R-:W-:Y:S01]  /*4b510*/  ISETP.LT.AND P2, PT, R9, c[0x0][0x17c], !P0 ;  /* 0x00005f0009007a0c */ /* 0x000fe20004741270 */
[----:B--2---:R0:W-:Y:S04]  /*4b520*/  STS.128 [R28+0x380], R12 ;  /* 0x0003800c1c007388 */ /* 0x0041e80000000c00 */
[----:B------:R-:W-:Y:S06]  /*4b530*/  BAR.SYNC.DEFER_BLOCKING 0x0 ;  /* 0x0000000000007b1d */ /* 0x000fec0000010000 */
[----:B0-----:R-:W2:Y:S04]  /*4b540*/  LDL.LU R14, [R1+0x14b0] ;  /* 0x0014b000010e7983 */ /* 0x001ea80000300800 */
[----:B------:R-:W4:Y:S04]  /*4b550*/  LDL.LU.64 R12, [R1+0x14a8] ;  /* 0x0014a800010c7983 */ /* 0x000f280000300a00 */
[----:B------:R-:W2:Y:S04]  /*4b560*/  LDL.LU R4, [R1+0x1070] ;  /* 0x0010700001047983 */ /* 0x000ea80000300800 */
[----:B------:R-:W4:Y:S04]  /*4b570*/  LDL.LU R28, [R1+0x10] ;  /* 0x00001000011c7983 */ /* 0x000f280000300800 */
[----:B------:R-:W4:Y:S04]  /*4b580*/  LDL.LU R9, [R1+0x1074] ;  /* 0x0010740001097983 */ /* 0x000f280000300800 */
[----:B------:R0:W-:Y:S01]  /*4b590*/  @P4 STG.E.U16 [R22.64], R27 ;  /* 0x0000001b16004986 */ /* 0x0001e2000c101506 */
[----:B---3--:R-:W-:-:S03]  /*4b5a0*/  ISETP.LT.AND P4, PT, R8, c[0x0][0x17c], !P0 ;  /* 0x00005f0008007a0c */ /* 0x008fc60004781270 */
[----:B------:R-:W3:Y:S04]  /*4b5b0*/  LDL.LU R15, [R1+0x120] ;  /* 0x00012000010f7983 */ /* 0x000ee80000300800 */
[----:B------:R-:W3:Y:S01]  /*4b5c0*/  LDL.LU R8, [R1+0x1078] ;  /* 0x0010780001087983 */ /* 0x000ee20000300800 */
[----:B-----5:R-:W-:Y:S02]  /*4b5d0*/  ISETP.LT.AND P3, PT, R21, c[0x0][0x17c], !P0 ;  /* 0x00005f0015007a0c */ /* 0x020fe40004761270 */
[----:B------:R-:W-:-:S04]  /*4b5e0*/  IADD3 R21, R20, c[0x0][0x198], RZ ;  /* 0x0000660014157a10 */ /* 0x000fc80007ffe0ff */
[C---:B------:R-:W-:Y:S02]  /*4b5f0*/  LEA R24, P6, R21.reuse, R0, 0x1 ;  /* 0x0000000015187211 */ /* 0x040fe400078c08ff */
[C---:B------:R-:W-:Y:S02]  /*4b600*/  IADD3 R20, R21.reuse, c[0x0][0x198], RZ ;  /* 0x0000660015147a10 */ /* 0x040fe40007ffe0ff */
[----:B------:R-:W-:Y:S02]  /*4b610*/  LEA.HI.X.SX32 R25, R21, R2, 0x1, P6 ;  /* 0x0000000215197211 */ /* 0x000fe400030f0eff */
[C---:B0-----:R-:W-:Y:S02]  /*4b620*/  LEA R22, P6, R20.reuse, R0, 0x1 ;  /* 0x0000000014167211 */ /* 0x041fe400078c08ff */
[----:B------:R-:W-:Y:S02]  /*4b630*/  IADD3 R21, R20, c[0x0][0x198], RZ ;  /* 0x0000660014157a10 */ /* 0x000fe40007ffe0ff */
[----:B------:R-:W-:-:S02]  /*4b640*/  PRMT R26, R27, 0x7632, R26 ;  /* 0x000076321b1a7816 */ /* 0x000fc4000000001a */
[----:B------:R-:W-:Y:S01]  /*4b650*/  LEA.HI.X.SX32 R23, R20, R2, 0x1, P6 ;  /* 0x0000000214177211 */ /* 0x000fe200030f0eff */
[----:B------:R-:W5:Y:S01]  /*4b660*/  LDL.LU R27, [R1+0x130] ;  /* 0x00013000011b7983 */ /* 0x000f620000300800 */
[----:B------:R-:W-:-:S03]  /*4b670*/  LEA R20, P6, R21, R0, 0x1 ;  /* 0x0000000015147211 */ /* 0x000fc600078c08ff */
[----:B------:R0:W-:Y:S02]  /*4b680*/  @P3 STG.E.U16 [R24.64], R26 ;  /* 0x0000001a18003986 */ /* 0x0001e4000c101506 */
[C---:B0-----:R-:W-:Y:S02]  /*4b690*/  IADD3 R24, R21.reuse, c[0x0][0x198], RZ ;  /* 0x0000660015187a10 */ /* 0x041fe40007ffe0ff */
[----:B------:R-:W-:Y:S02]  /*4b6a0*/  LEA.HI.X.SX32 R21, R21, R2, 0x1, P6 ;  /* 0x0000000215157211 */ /* 0x000fe400030f0eff */
[----:B--2---:R-:W-:Y:S02]  /*4b6b0*/  ISETP.LT.AND P3, PT, R4, c[0x0][0x17c], !P0 ;  /* 0x00005f0004007a0c */ /* 0x004fe40004761270 */
[----:B------:R-:W2:Y:S01]  /*4b6c0*/  LDL.LU R4, [R1+0x107c] ;  /* 0x00107c0001047983 */ /* 0x000ea20000300800 */
[----:B----4-:R-:W-:-:S03]  /*4b6d0*/  PRMT R26, R28, 0x7632, R26 ;  /* 0x000076321c1a7816 */ /* 0x010fc6000000001a */
[----:B------:R0:W-:Y:S01]  /*4b6e0*/  @P5 STG.E.U16 [R22.64], R28 ;  /* 0x0000001c16005986 */ /* 0x0001e2000c101506 */
[----:B------:R-:W-:-:S03]  /*4b6f0*/  ISETP.LT.AND P5, PT, R9, c[0x0][0x17c], !P0 ;  /* 0x00005f0009007a0c */ /* 0x000fc600047a1270 */
[----:B------:R-:W4:Y:S04]  /*4b700*/  LDL.LU R9, [R1+0x1080] ;  /* 0x0010800001097983 */ /* 0x000f280000300800 */
[----:B------:R1:W-:Y:S04]  /*4b710*/  @P2 STG.E.U16 [R20.64], R26 ;  /* 0x0000001a14002986 */ /* 0x0003e8000c101506 */
[----:B0-----:R-:W4:Y:S01]  /*4b720*/  LDL.LU R28, [R1+0x140] ;  /* 0x00014000011c7983 */ /* 0x001f220000300800 */
[----:B---3--:R-:W-:-:S03]  /*4b730*/  ISETP.LT.AND P2, PT, R8, c[0x0][0x17c], !P0 ;  /* 0x00005f0008007a0c */ /* 0x008fc60004741270 */
[----:B------:R-:W3:Y:S01]  /*4b740*/  LDL.LU R8, [R1+0x1084] ;  /* 0x0010840001087983 */ /* 0x000ee20000300800 */
[C---:B------:R-:W-:Y:S02]  /*4b750*/  LEA R22, P6, R24.reuse, R0, 0x1 ;  /* 0x0000000018167211 */ /* 0x040fe400078c08ff */
[C---:B------:R-:W-:Y:S02]  /*4b760*/  IADD3 R25, R24.reuse, c[0x0][0x198], RZ ;  /* 0x0000660018197a10 */ /* 0x040fe40007ffe0ff */
[----:B------:R-:W-:Y:S02]  /*4b770*/  LEA.HI.X.SX32 R23, R24, R2, 0x1, P6 ;  /* 0x0000000218177211 */ /* 0x000fe400030f0eff */
[C---:B-1----:R-:W-:Y:S02]  /*4b780*/  LEA R20, P6, R25.reuse, R0, 0x1 ;  /* 0x0000000019147211 */ /* 0x042fe400078c08ff */
[C---:B------:R-:W-:Y:S01]  /*4b790*/  IADD3 R24, R25.reuse, c[0x0][0x198], RZ ;  /* 0x0000660019187a10 */ /* 0x040fe20007ffe0ff */
[----:B------:R0:W-:Y:S01]  /*4b7a0*/  @P1 STG.E.U16 [R22.64], R15 ;  /* 0x0000000f16001986 */ /* 0x0001e2000c101506 */
[----:B------:R-:W-:-:S02]  /*4b7b0*/  LEA.HI.X.SX32 R21, R25, R2, 0x1, P6 ;  /* 0x0000000219157211 */ /* 0x000fc400030f0eff */
[----:B------:R-:W-:Y:S02]  /*4b7c0*/  PRMT R26, R15, 0x7632, R26 ;  /* 0x000076320f1a7816 */ /* 0x000fe4000000001a */
[----:B0-----:R-:W-:-:S03]  /*4b7d0*/  LEA R22, P6, R24, R0, 0x1 ;  /* 0x0000000018167211 */ /* 0x001fc600078c08ff */
[----:B------:R0:W-:Y:S01]  /*4b7e0*/  @P4 STG.E.U16 [R20.64], R26 ;  /* 0x0000001a14004986 */ /* 0x0001e2000c101506 */
[----:B------:R-:W-:-:S05]  /*4b7f0*/  LEA.HI.X.SX32 R23, R24, R2, 0x1, P6 ;  /* 0x0000000218177211 */ /* 0x000fca00030f0eff */
[----:B-----5:R1:W-:Y:S01]  /*4b800*/  @P3 STG.E.U16 [R22.64], R27 ;  /* 0x0000001b16003986 */ /* 0x0203e2000c101506 */
[----:B--2---:R-:W-:-:S03]  /*4b810*/  ISETP.LT.AND P1, PT, R4, c[0x0][0x17c], !P0 ;  /* 0x00005f0004007a0c */ /* 0x004fc60004721270 */
[----:B------:R-:W2:Y:S04]  /*4b820*/  LDL.LU R4, [R1+0x1088] ;  /* 0x0010880001047983 */ /* 0x000ea80000300800 */
[----:B------:R-:W5:Y:S01]  /*4b830*/  LDL.LU R15, [R1+0x150] ;  /* 0x00015000010f7983 */ /* 0x000f620000300800 */
[----:B----4-:R-:W-:-:S03]  /*4b840*/  ISETP.LT.AND P4, PT, R9, c[0x0][0x17c], !P0 ;  /* 0x00005f0009007a0c */ /* 0x010fc60004781270 */
[----:B------:R-:W4:Y:S01]  /*4b850*/  LDL.LU R9, [R1+0x108c] ;  /* 0x00108c0001097983 */ /* 0x000f220000300800 */
[----:B---3--:R-:W-:-:S03]  /*4b860*/  ISETP.LT.AND P3, PT, R8, c[0x0][0x17c], !P0 ;  /* 0x00005f0008007a0c */ /* 0x008fc60004761270 */
[----:B------:R-:W3:Y:S01]  /*4b870*/  LDL.LU R8, [R1+0x1090] ;  /* 0x0010900001087983 */ /* 0x000ee20000300800 */
[----:B------:R-:W-:-:S04]  /*4b880*/  IADD3 R25, R24, c[0x0][0x198], RZ ;  /* 0x0000660018197a10 */ /* 0x000fc80007ffe0ff */
[C---:B0-----:R-:W-:Y:S02]  /*4b890*/  LEA R20, P6, R25.reuse, R0, 0x1 ;  /* 0x0000000019147211 */ /* 0x041fe400078c08ff */
[C---:B------:R-:W-:Y:S02]  /*4b8a0*/  IADD3 R24, R25.reuse, c[0x0][0x198], RZ ;  /* 0x0000660019187a10 */ /* 0x040fe40007ffe0ff */
[----:B------:R-:W-:Y:S02]  /*4b8b0*/  LEA.HI.X.SX32 R21, R25, R2, 0x1, P6 ;  /* 0x0000000219157211 */ /* 0x000fe400030f0eff */
[----:B------:R-:W-:Y:S02]  /*4b8c0*/  PRMT R26, R27, 0x7632, R26 ;  /* 0x000076321b1a7816 */ /* 0x000fe4000000001a */
[C---:B-1----:R-:W-:Y:S01]  /*4b8d0*/  LEA R22, P6, R24.reuse, R0, 0x1 ;  /* 0x0000000018167211 */ /* 0x042fe200078c08ff */
[----:B------:R-:W5:Y:S01]  /*4b8e0*/  LDL.LU R27, [R1+0x160] ;  /* 0x00016000011b7983 */ /* 0x000f620000300800 */
[----:B------:R-:W-:-:S02]  /*4b8f0*/  IADD3 R25, R24, c[0x0][0x198], RZ ;  /* 0x0000660018197a10 */ /* 0x000fc40007ffe0ff */
[----:B------:R-:W-:Y:S01]  /*4b900*/  LEA.HI.X.SX32 R23, R24, R2, 0x1, P6 ;  /* 0x0000000218177211 */ /* 0x000fe200030f0eff */
[----:B------:R0:W-:Y:S04]  /*4b910*/  @P5 STG.E.U16 [R20.64], R26 ;  /* 0x0000001a14005986 */ /* 0x0001e8000c101506 */
[----:B------:R1:W-:Y:S01]  /*4b920*/  @P2 STG.E.U16 [R22.64], R28 ;  /* 0x0000001c16002986 */ /* 0x0003e2000c101506 */
[C---:B0-----:R-:W-:Y:S02]  /*4b930*/  LEA R20, P6, R25.reuse, R0, 0x1 ;  /* 0x0000000019147211 */ /* 0x041fe400078c08ff */
[----:B------:R-:W-:Y:S02]  /*4b940*/  PRMT R26, R28, 0x7632, R26 ;  /* 0x000076321c1a7816 */ /* 0x000fe4000000001a */
[----:B------:R-:W-:-:S05]  /*4b950*/  LEA.HI.X.SX32 R21, R25, R2, 0x1, P6 ;  /* 0x0000000219157211 */ /* 0x000fca00030f0eff */
[----:B------:R0:W-:Y:S01]  /*4b960*/  @P1 STG.E.U16 [R20.64], R26 ;  /* 0x0000001a14001986 */ /* 0x0001e2000c101506 */
[----:B--2---:R-:W-:-:S03]  /*4b970*/  ISETP.LT.AND P5, PT, R4, c[0x0][0x17c], !P0 ;  /* 0x00005f0004007a0c */ /* 0x004fc600047a1270 */
[----:B------:R-:W2:Y:S01]  /*4b980*/  LDL.LU R4, [R1+0x1094] ;  /* 0x0010940001047983 */ /* 0x000ea20000300800 */
[----:B----4-:R-:W-:-:S03]  /*4b990*/  ISETP.LT.AND P2, PT, R9, c[0x0][0x17c], !P0 ;  /* 0x00005f0009007a0c */ /* 0x010fc60004741270 */
[----:B------:R-:W4:Y:S04]  /*4b9a0*/  LDL.LU R9, [R1+0x1098] ;  /* 0x0010980001097983 */ /* 0x000f280000300800 */
[----:B-1----:R-:W4:Y:S01]  /*4b9b0*/  LDL.LU R28, [R1+0x170] ;  /* 0x00017000011c7983 */ /* 0x002f220000300800 */
[----:B---3--:R-:W-:-:S03]  /*4b9c0*/  ISETP.LT.AND P1, PT, R8, c[0x0][0x17c], !P0 ;  /* 0x00005f0008007a0c */ /* 0x008fc60004721270 */
[----:B------:R-:W3:Y:S01]  /*4b9d0*/  LDL.LU R8, [R1+0x109c] ;  /* 0x00109c0001087983 */ /* 0x000ee20000300800 */
[----:B------:R-:W-:-:S04]  /*4b9e0*/  IADD3 R24, R25, c[0x0][0x198], RZ ;  /* 0x0000660019187a10 */ /* 0x000fc80007ffe0ff */
[C---:B------:R-:W-:Y:S02]  /*4b9f0*/  LEA R22, P6, R24.reuse, R0, 0x1 ;  /* 0x0000000018167211 */ /* 0x040fe400078c08ff */
[C---:B------:R-:W-:Y:S02]  /*4ba00*/  IADD3 R25, R24.reuse, c[0x0][0x198], RZ ;  /* 0x0000660018197a10 */ /* 0x040fe40007ffe0ff */
[----:B------:R-:W-:Y:S02]  /*4ba10*/  LEA.HI.X.SX32 R23, R24, R2, 0x1, P6 ;  /* 0x0000000218177211 */ /* 0x000fe400030f0eff */
[C---:B0-----:R-:W-:Y:S02]  /*4ba20*/  LEA R20, P6, R25.reuse, R0, 0x1 ;  /* 0x0000000019147211 */ /* 0x041fe400078c08ff */
[C---:B------:R-:W-:Y:S01]  /*4ba30*/  IADD3 R24, R25.reuse, c[0x0][0x198], RZ ;  /* 0x0000660019187a10 */ /* 0x040fe20007ffe0ff */
[----:B-----5:R0:W-:Y:S01]  /*4ba40*/  @P4 STG.E.U16 [R22.64], R15 ;  /* 0x0000000f16004986 */ /* 0x0201e2000c101506 */
[----:B------:R-:W-:-:S02]  /*4ba50*/  LEA.HI.X.SX32 R21, R25, R2, 0x1, P6 ;  /* 0x0000000219157211 */ /* 0x000fc400030f0eff */
[----:B------:R-:W-:Y:S02]  /*4ba60*/  PRMT R26, R15, 0x7632, R26 ;  /* 0x000076320f1a7816 */ /* 0x000fe4000000001a */
[----:B0-----:R-:W-:-:S03]  /*4ba70*/  LEA R22, P6, R24, R0, 0x1 ;  /* 0x0000000018167211 */ /* 0x001fc600078c08ff */
[----:B------:R0:W-:Y:S01]  /*4ba80*/  @P3 STG.E.U16 [R20.64], R26 ;  /* 0x0000001a14003986 */ /* 0x0001e2000c101506 */
[----:B------:R-:W-:-:S05]  /*4ba90*/  LEA.HI.X.SX32 R23, R24, R2, 0x1, P6 ;  /* 0x0000000218177211 */ /* 0x000fca00030f0eff */
[----:B------:R1:W-:Y:S01]  /*4baa0*/  @P5 STG.E.U16 [R22.64], R27 ;  /* 0x0000001b16005986 */ /* 0x0003e2000c101506 */
        /* <DEDUP_REMOVED lines=243> */
[----:B0-----:R-:W-:-:S03]  /*4c9e0*/  LEA R20, P6, R25, R0, 0x1 ;  /* 0x0000000019147211 */ /* 0x001fc600078c08ff */
[----:B-----5:R0:W-:Y:S01]  /*4c9f0*/  @P3 STG.E.U16 [R22.64], R15 ;  /* 0x0000000f16003986 */ /* 0x0201e2000c101506 */
[C---:B------:R-:W-:Y:S02]  /*4ca00*/  LEA.HI.X.SX32 R21, R25.reuse, R2, 0x1, P6 ;  /* 0x0000000219157211 */ /* 0x040fe400030f0eff */
[----:B0-----:R-:W-:Y:S02]  /*4ca10*/  IADD3 R23, R25, c[0x0][0x198], RZ ;  /* 0x0000660019177a10 */ /* 0x001fe40007ffe0ff */
[----:B------:R-:W-:Y:S02]  /*4ca20*/  PRMT R25, R15, 0x7632, R25 ;  /* 0x000076320f197816 */ /* 0x000fe40000000019 */
[C---:B------:R-:W-:Y:S02]  /*4ca30*/  LEA R22, P6, R23.reuse, R0, 0x1 ;  /* 0x0000000017167211 */ /* 0x040fe400078c08ff */
[C---:B------:R-:W-:Y:S02]  /*4ca40*/  IADD3 R24, R23.reuse, c[0x0][0x198], RZ ;  /* 0x0000660017187a10 */ /* 0x040fe40007ffe0ff */
[----:B------:R-:W-:Y:S01]  /*4ca50*/  LEA.HI.X.SX32 R23, R23, R2, 0x1, P6 ;  /* 0x0000000217177211 */ /* 0x000fe200030f0eff */
[----:B------:R0:W-:Y:S04]  /*4ca60*/  @P5 STG.E.U16 [R20.64], R25 ;  /* 0x0000001914005986 */ /* 0x0001e8000c101506 */
        /* <DEDUP_REMOVED lines=8> */
[C---:B0-----:R-:W-:Y:S02]  /*4caf0*/  LEA R20, P6, R24.reuse, R0, 0x1 ;  /* 0x0000000018147211 */ /* 0x041fe400078c08ff */
[C---:B------:R-:W-:Y:S02]  /*4cb00*/  IADD3 R26, R24.reuse, c[0x0][0x198], RZ ;  /* 0x00006600181a7a10 */ /* 0x040fe40007ffe0ff */
[----:B------:R-:W-:Y:S02]  /*4cb10*/  PRMT R25, R27, 0x7632, R25 ;  /* 0x000076321b197816 */ /* 0x000fe40000000019 */
[----:B------:R-:W-:Y:S01]  /*4cb20*/  LEA.HI.X.SX32 R21, R24, R2, 0x1, P6 ;  /* 0x0000000218157211 */ /* 0x000fe200030f0eff */
[----:B-1----:R-:W5:Y:S01]  /*4cb30*/  LDL.LU R27, [R1+0x13c] ;  /* 0x00013c00011b7983 */ /* 0x002f620000300800 */
[C---:B------:R-:W-:Y:S02]  /*4cb40*/  LEA R22, P6, R26.reuse, R0, 0x1 ;  /* 0x000000001a167211 */ /* 0x040fe400078c08ff */
[C---:B------:R-:W-:Y:S01]  /*4cb50*/  IADD3 R24, R26.reuse, c[0x0][0x198], RZ ;  /* 0x000066001a187a10 */ /* 0x040fe20007ffe0ff */
[----:B------:R0:W-:Y:S01]  /*4cb60*/  @P1 STG.E.U16 [R20.64], R25 ;  /* 0x0000001914001986 */ /* 0x0001e2000c101506 */
[----:B------:R-:W-:-:S02]  /*4cb70*/  LEA.HI.X.SX32 R23, R26, R2, 0x1, P6 ;  /* 0x000000021a177211 */ /* 0x000fc400030f0eff */
[----:B0-----:R-:W-:Y:S02]  /*4cb80*/  LEA R20, P6, R24, R0, 0x1 ;  /* 0x0000000018147211 */ /* 0x001fe400078c08ff */
[----:B------:R-:W-:Y:S02]  /*4cb90*/  PRMT R25, R28, 0x7632, R25 ;  /* 0x000076321c197816 */ /* 0x000fe40000000019 */
[----:B------:R-:W-:Y:S01]  /*4cba0*/  LEA.HI.X.SX32 R21, R24, R2, 0x1, P6 ;  /* 0x0000000218157211 */ /* 0x000fe200030f0eff */
[----:B------:R0:W-:Y:S04]  /*4cbb0*/  @P4 STG.E.U16 [R22.64], R28 ;  /* 0x0000001c16004986 */ /* 0x0001e8000c101506 */
[----:B------:R1:W-:Y:S01]  /*4cbc0*/  @P3 STG.E.U16 [R20.64], R25 ;  /* 0x0000001914003986 */ /* 0x0003e2000c101506 */
[----:B--2---:R-:W-:-:S03]  /*4cbd0*/  ISETP.LT.AND P1, PT, R4, c[0x0][0x17c], !P0 ;  /* 0x00005f0004007a0c */ /* 0x004fc60004721270 */
[----:B------:R-:W2:Y:S01]  /*4cbe0*/  LDL.LU R4, [R1+0x113c] ;  /* 0x00113c0001047983 */ /* 0x000ea20000300800 */
[----:B----4-:R-:W-:-:S03]  /*4cbf0*/  ISETP.LT.AND P4, PT, R9, c[0x0][0x17c], !P0 ;  /* 0x00005f0009007a0c */ /* 0x010fc60004781270 */
[----:B------:R-:W4:Y:S04]  /*4cc00*/  LDL.LU R9, [R1+0x1140] ;  /* 0x0011400001097983 */ /* 0x000f280000300800 */
[----:B0-----:R-:W4:Y:S01]  /*4cc10*/  LDL.LU R28, [R1+0x14c] ;  /* 0x00014c00011c7983 */ /* 0x001f220000300800 */
[----:B---3--:R-:W-:-:S03]  /*4cc20*/  ISETP.LT.AND P3, PT, R8, c[0x0][0x17c], !P0 ;  /* 0x00005f0008007a0c */ /* 0x008fc60004761270 */
[----:B------:R-:W3:Y:S01]  /*4cc30*/  LDL.LU R8, [R1+0x1144] ;  /* 0x0011440001087983 */ /* 0x000ee20000300800 */
[----:B------:R-:W-:-:S04]  /*4cc40*/  IADD3 R26, R24, c[0x0][0x198], RZ ;  /* 0x00006600181a7a10 */ /* 0x000fc80007ffe0ff */
[C---:B------:R-:W-:Y:S02]  /*4cc50*/  LEA R22, P6, R26.reuse, R0, 0x1 ;  /* 0x000000001a167211 */ /* 0x040fe400078c08ff */
[C---:B------:R-:W-:Y:S02]  /*4cc60*/  IADD3 R24, R26.reuse, c[0x0][0x198], RZ ;  /* 0x000066001a187a10 */ /* 0x040fe40007ffe0ff */
[----:B------:R-:W-:Y:S02]  /*4cc70*/  LEA.HI.X.SX32 R23, R26, R2, 0x1, P6 ;  /* 0x000000021a177211 */ /* 0x000fe400030f0eff */
[C---:B-1----:R-:W-:Y:S02]  /*4cc80*/  LEA R20, P6, R24.reuse, R0, 0x1 ;  /* 0x0000000018147211 */ /* 0x042fe400078c08ff */
        /* <DEDUP_REMOVED lines=110> */
[----:B0-----:R-:W-:Y:S02]  /*4d370*/  LEA R20, P6, R24, R0, 0x1 ;  /* 0x0000000018147211 */ /* 0x001fe400078c08ff */
        /* <DEDUP_REMOVED lines=291> */
[----:B------:R0:W-:Y:S01]  /*4e5b0*/  @P1 STG.E.U16 [R20.64], R26 ;  /* 0x0000001a14001986 */ /* 0x0001e2000c101506 */
[----:B------:R-:W-:-:S03]  /*4e5c0*/  PRMT R25, R28, 0x7632, R25 ;  /* 0x000076321c197816 */ /* 0x000fc60000000019 */
[----:B------:R1:W-:Y:S01]  /*4e5d0*/  @P4 STG.E.U16 [R22.64], R28 ;  /* 0x0000001c16004986 */ /* 0x0003e2000c101506 */
[----:B0-----:R-:W-:-:S04]  /*4e5e0*/  LEA R20, P6, R24, R0, 0x1 ;  /* 0x0000000018147211 */ /* 0x001fc800078c08ff */
        /* <DEDUP_REMOVED lines=14> */
[----:B------:R-:W-:Y:S01]  /*4e6d0*/  IADD3 R26, R24, c[0x0][0x198], RZ ;  /* 0x00006600181a7a10 */ /* 0x000fe20007ffe0ff */
[----:B-----5:R0:W-:Y:S01]  /*4e6e0*/  @P5 STG.E.U16 [R22.64], R15 ;  /* 0x0000000f16005986 */ /* 0x0201e2000c101506 */
[----:B------:R-:W-:-:S02]  /*4e6f0*/  PRMT R25, R15, 0x7632, R25 ;  /* 0x000076320f197816 */ /* 0x000fc40000000019 */
[----:B------:R-:W-:Y:S02]  /*4e700*/  LEA.HI.X.SX32 R21, R24, R2, 0x1, P6 ;  /* 0x0000000218157211 */ /* 0x000fe400030f0eff */
[----:B------:R-:W-:-:S03]  /*4e710*/  IADD3 R24, R26, c[0x0][0x198], RZ ;  /* 0x000066001a187a10 */ /* 0x000fc60007ffe0ff */
[----:B------:R1:W-:Y:S01]  /*4e720*/  @P2 STG.E.U16 [R20.64], R25 ;  /* 0x0000001914002986 */ /* 0x0003e2000c101506 */
[----:B0-----:R-:W-:-:S03]  /*4e730*/  LEA R22, P6, R26, R0, 0x1 ;  /* 0x000000001a167211 */ /* 0x001fc600078c08ff */
[----:B------:R-:W5:Y:S01]  /*4e740*/  LDL.LU R15, [R1+0x14a4] ;  /* 0x0014a400010f7983 */ /* 0x000f620000300800 */
[----:B------:R-:W-:Y:S02]  /*4e750*/  LEA.HI.X.SX32 R23, R26, R2, 0x1, P6 ;  /* 0x000000021a177211 */ /* 0x000fe400030f0eff */
[C---:B-1----:R-:W-:Y:S02]  /*4e760*/  LEA R20, P6, R24.reuse, R0, 0x1 ;  /* 0x0000000018147211 */ /* 0x042fe400078c08ff */
        /* <DEDUP_REMOVED lines=8> */
[----:B0-----:R-:W2:Y:S01]  /*4e7f0*/  LDL.LU R27, [R1+0x14a0] ;  /* 0x0014a000011b7983 */ /* 0x001ea20000300800 */
[----:B---3--:R-:W-:-:S03]  /*4e800*/  ISETP.LT.AND P1, PT, R8, c[0x0][0x17c], !P0 ;  /* 0x00005f0008007a0c */ /* 0x008fc60004721270 */
[----:B------:R-:W3:Y:S04]  /*4e810*/  LDL.LU R8, [R1+0x6c] ;  /* 0x00006c0001087983 */ /* 0x000ee80000300800 */
[----:B-1----:R-:W2:Y:S01]  /*4e820*/  LDL.LU R21, [R1+0x1238] ;  /* 0x0012380001157983 */ /* 0x002ea20000300800 */
[----:B------:R-:W-:-:S04]  /*4e830*/  IADD3 R26, R24, c[0x0][0x198], RZ ;  /* 0x00006600181a7a10 */ /* 0x000fc80007ffe0ff */
[C---:B------:R-:W-:Y:S02]  /*4e840*/  LEA R22, P6, R26.reuse, R0, 0x1 ;  /* 0x000000001a167211 */ /* 0x040fe400078c08ff */
[C---:B------:R-:W-:Y:S02]  /*4e850*/  IADD3 R24, R26.reuse, c[0x0][0x198], RZ ;  /* 0x000066001a187a10 */ /* 0x040fe40007ffe0ff */
[----:B------:R-:W-:Y:S02]  /*4e860*/  LEA.HI.X.SX32 R23, R26, R2, 0x1, P6 ;  /* 0x000000021a177211 */ /* 0x000fe400030f0eff */
[----:B------:R-:W-:Y:S02]  /*4e870*/  LEA R20, P6, R24, R0, 0x1 ;  /* 0x0000000018147211 */ /* 0x000fe400078c08ff */
[----:B------:R-:W-:Y:S01]  /*4e880*/  PRMT R25, R28, 0x7632, R25 ;  /* 0x000076321c197816 */ /* 0x000fe20000000019 */
[----:B------:R0:W-:Y:S04]  /*4e890*/  @P3 STG.E.U16 [R22.64], R28 ;  /* 0x0000001c16003986 */ /* 0x0001e8000c101506 */
[----:B0-----:R-:W3:Y:S01]  /*4e8a0*/  LDL.LU R28, [R1+0x1248] ;  /* 0x00124800011c7983 */ /* 0x001ee20000300800 */
[----:B----4-:R-:W-:-:S03]  /*4e8b0*/  ISETP.LT.AND P3, PT, R9, c[0x0][0x17c], !P0 ;  /* 0x00005f0009007a0c */ /* 0x010fc60004761270 */
[----:B------:R-:W4:Y:S01]  /*4e8c0*/  LDL.LU R9, [R1+0x7c] ;  /* 0x00007c0001097983 */ /* 0x000f220000300800 */
[----:B--2---:R-:W-:Y:S02]  /*4e8d0*/  ISETP.LT.AND P4, PT, R21, c[0x0][0x17c], !P0 ;  /* 0x00005f0015007a0c */ /* 0x004fe40004781270 */
[----:B------:R-:W-:-:S05]  /*4e8e0*/  LEA.HI.X.SX32 R21, R24, R2, 0x1, P6 ;  /* 0x0000000218157211 */ /* 0x000fca00030f0eff */
[----:B------:R0:W-:Y:S04]  /*4e8f0*/  @P5 STG.E.U16 [R20.64], R25 ;  /* 0x0000001914005986 */ /* 0x0001e8000c101506 */
[----:B0-----:R-:W2:Y:S01]  /*4e900*/  LDL.LU R21, [R1+0x1240] ;  /* 0x0012400001157983 */ /* 0x001ea20000300800 */
[----:B------:R-:W-:-:S04]  /*4e910*/  IADD3 R26, R24, c[0x0][0x198], RZ ;  /* 0x00006600181a7a10 */ /* 0x000fc80007ffe0ff */
[C---:B------:R-:W-:Y:S02]  /*4e920*/  LEA R22, P6, R26.reuse, R0, 0x1 ;  /* 0x000000001a167211 */ /* 0x040fe400078c08ff */
[C---:B------:R-:W-:Y:S02]  /*4e930*/  IADD3 R24, R26.reuse, c[0x0][0x198], RZ ;  /* 0x000066001a187a10 */ /* 0x040fe40007ffe0ff */
[----:B------:R-:W-:Y:S02]  /*4e940*/  LEA.HI.X.SX32 R23, R26, R2, 0x1, P6 ;  /* 0x000000021a177211 */ /* 0x000fe400030f0eff */
[C---:B------:R-:W-:Y:S02]  /*4e950*/  LEA R20, P6, R24.reuse, R0, 0x1 ;  /* 0x0000000018147211 */ /* 0x040fe400078c08ff */
[----:B------:R-:W-:Y:S02]  /*4e960*/  IADD3 R26, R24, c[0x0][0x198], RZ ;  /* 0x00006600181a7a10 */ /* 0x000fe40007ffe0ff */
[----:B--2---:R-:W-:-:S02]  /*4e970*/  ISETP.LT.AND P5, PT, R21, c[0x0][0x17c], !P0 ;  /* 0x00005f0015007a0c */ /* 0x004fc400047a1270 */
[----:B------:R-:W-:Y:S02]  /*4e980*/  LEA.HI.X.SX32 R21, R24, R2, 0x1, P6 ;  /* 0x0000000218157211 */ /* 0x000fe400030f0eff */
[----:B------:R-:W2:Y:S01]  /*4e990*/  LDL.LU R24, [R1+0x1244] ;  /* 0x0012440001187983 */ /* 0x000ea20000300800 */
[----:B------:R-:W-:-:S03]  /*4e9a0*/  PRMT R25, R4, 0x7632, R25 ;  /* 0x0000763204197816 */ /* 0x000fc60000000019 */
[----:B------:R0:W-:Y:S04]  /*4e9b0*/  @P2 STG.E.U16 [R22.64], R4 ;  /* 0x0000000416002986 */ /* 0x0001e8000c101506 */
[----:B------:R1:W-:Y:S01]  /*4e9c0*/  @P1 STG.E.U16 [R20.64], R25 ;  /* 0x0000001914001986 */ /* 0x0003e2000c101506 */
[----:B0-----:R-:W-:-:S03]  /*4e9d0*/  LEA R22, P6, R26, R0, 0x1 ;  /* 0x000000001a167211 */ /* 0x001fc600078c08ff */
[----:B------:R-:W4:Y:S01]  /*4e9e0*/  LDL.LU R4, [R1+0x8c] ;  /* 0x00008c0001047983 */ /* 0x000f220000300800 */
[----:B------:R-:W-:Y:S02]  /*4e9f0*/  LEA.HI.X.SX32 R23, R26, R2, 0x1, P6 ;  /* 0x000000021a177211 */ /* 0x000fe400030f0eff */
[----:B---3--:R-:W-:Y:S02]  /*4ea00*/  ISETP.LT.AND P1, PT, R28, c[0x0][0x17c], !P0 ;  /* 0x00005f001c007a0c */ /* 0x008fe40004721270 */
[----:B------:R-:W3:Y:S01]  /*4ea10*/  LDL.LU R28, [R1+0x9c] ;  /* 0x00009c00011c7983 */ /* 0x000ee20000300800 */
[----:B-1----:R-:W-:-:S03]  /*4ea20*/  PRMT R25, R8, 0x7632, R25 ;  /* 0x0000763208197816 */ /* 0x002fc60000000019 */
[----:B------:R0:W-:Y:S01]  /*4ea30*/  @P4 STG.E.U16 [R22.64], R8 ;  /* 0x0000000816004986 */ /* 0x0001e2000c101506 */
[----:B--2---:R-:W-:Y:S02]  /*4ea40*/  ISETP.LT.AND P2, PT, R24, c[0x0][0x17c], !P0 ;  /* 0x00005f0018007a0c */ /* 0x004fe40004741270 */
[----:B------:R-:W-:-:S04]  /*4ea50*/  IADD3 R24, R26, c[0x0][0x198], RZ ;  /* 0x000066001a187a10 */ /* 0x000fc80007ffe0ff */
[C---:B------:R-:W-:Y:S02]  /*4ea60*/  LEA R20, P6, R24.reuse, R0, 0x1 ;  /* 0x0000000018147211 */ /* 0x040fe400078c08ff */
[C---:B------:R-:W-:Y:S02]  /*4ea70*/  IADD3 R26, R24.reuse, c[0x0][0x198], RZ ;  /* 0x00006600181a7a10 */ /* 0x040fe40007ffe0ff */
[----:B------:R-:W-:Y:S02]  /*4ea80*/  LEA.HI.X.SX32 R21, R24, R2, 0x1, P6 ;  /* 0x0000000218157211 */ /* 0x000fe400030f0eff */
[----:B------:R-:W2:Y:S04]  /*4ea90*/  LDL.LU R24, [R1+0x124c] ;  /* 0x00124c0001187983 */ /* 0x000ea80000300800 */
[----:B0-----:R-:W3:Y:S04]  /*4eaa0*/  LDL.LU R8, [R1+0x149c] ;  /* 0x00149c0001087983 */ /* 0x001ee80000300800 */
[----:B------:R0:W-:Y:S04]  /*4eab0*/  @P3 STG.E.U16 [R20.64], R25 ;  /* 0x0000001914003986 */ /* 0x0001e8000c101506 */
[----:B0-----:R-:W3:Y:S01]  /*4eac0*/  LDL.LU R21, [R1+0x1250] ;  /* 0x0012500001157983 */ /* 0x001ee20000300800 */
[----:B------:R-:W-:-:S04]  /*4ead0*/  LEA R22, P6, R26, R0, 0x1 ;  /* 0x000000001a167211 */ /* 0x000fc800078c08ff */
[----:B------:R-:W-:Y:S02]  /*4eae0*/  LEA.HI.X.SX32 R23, R26, R2, 0x1, P6 ;  /* 0x000000021a177211 */ /* 0x000fe400030f0eff */
[----:B----4-:R-:W-:-:S03]  /*4eaf0*/  PRMT R25, R9, 0x7632, R25 ;  /* 0x0000763209197816 */ /* 0x010fc60000000019 */
[----:B------:R0:W-:Y:S01]  /*4eb00*/  @P5 STG.E.U16 [R22.64], R9 ;  /* 0x0000000916005986 */ /* 0x0001e2000c101506 */
[----:B--2---:R-:W-:Y:S02]  /*4eb10*/  ISETP.LT.AND P4, PT, R24, c[0x0][0x17c], !P0 ;  /* 0x00005f0018007a0c */ /* 0x004fe40004781270 */
[----:B------:R-:W-:-:S04]  /*4eb20*/  IADD3 R24, R26, c[0x0][0x198], RZ ;  /* 0x000066001a187a10 */ /* 0x000fc80007ffe0ff */
[C---:B------:R-:W-:Y:S02]  /*4eb30*/  LEA R20, P6, R24.reuse, R0, 0x1 ;  /* 0x0000000018147211 */ /* 0x040fe400078c08ff */
[C---:B------:R-:W-:Y:S02]  /*4eb40*/  IADD3 R26, R24.reuse, c[0x0][0x198], RZ ;  /* 0x00006600181a7a10 */ /* 0x040fe40007ffe0ff */
[----:B---3--:R-:W-:Y:S02]  /*4eb50*/  ISETP.LT.AND P3, PT, R21, c[0x0][0x17c], !P0 ;  /* 0x00005f0015007a0c */ /* 0x008fe40004761270 */
[----:B------:R-:W-:Y:S02]  /*4eb60*/  LEA.HI.X.SX32 R21, R24, R2, 0x1, P6 ;  /* 0x0000000218157211 */ /* 0x000fe400030f0eff */
[----:B------:R-:W2:Y:S04]  /*4eb70*/  LDL.LU R24, [R1+0x1254] ;  /* 0x0012540001187983 */ /* 0x000ea80000300800 */
[----:B0-----:R-:W3:Y:S04]  /*4eb80*/  LDL.LU R9, [R1+0x1498] ;  /* 0x0014980001097983 */ /* 0x001ee80000300800 */
[----:B------:R0:W-:Y:S04]  /*4eb90*/  @P2 STG.E.U16 [R20.64], R25 ;  /* 0x0000001914002986 */ /* 0x0001e8000c101506 */
[----:B0-----:R-:W4:Y:S01]  /*4eba0*/  LDL.LU R21, [R1+0x1258] ;  /* 0x0012580001157983 */ /* 0x001f220000300800 */
[----:B------:R-:W-:-:S04]  /*4ebb0*/  LEA R22, P6, R26, R0, 0x1 ;  /* 0x000000001a167211 */ /* 0x000fc800078c08ff */
[----:B------:R-:W-:Y:S02]  /*4ebc0*/  LEA.HI.X.SX32 R23, R26, R2, 0x1, P6 ;  /* 0x000000021a177211 */ /* 0x000fe400030f0eff */
[----:B------:R-:W-:-:S03]  /*4ebd0*/  PRMT R25, R4, 0x7632, R25 ;  /* 0x0000763204197816 */ /* 0x000fc60000000019 */
[----:B------:R0:W-:Y:S01]  /*4ebe0*/  @P1 STG.E.U16 [R22.64], R4 ;  /* 0x0000000416001986 */ /* 0x0001e2000c101506 */
[----:B--2---:R-:W-:Y:S02]  /*4ebf0*/  ISETP.LT.AND P5, PT, R24, c[0x0][0x17c], !P0 ;  /* 0x00005f0018007a0c */ /* 0x004fe400047a1270 */
[----:B------:R-:W-:-:S04]  /*4ec00*/  IADD3 R24, R26, c[0x0][0x198], RZ ;  /* 0x000066001a187a10 */ /* 0x000fc80007ffe0ff */
[C---:B------:R-:W-:Y:S02]  /*4ec10*/  LEA R20, P6, R24.reuse, R0, 0x1 ;  /* 0x0000000018147211 */ /* 0x040fe400078c08ff */
[C---:B------:R-:W-:Y:S02]  /*4ec20*/  IADD3 R26, R24.reuse, c[0x0][0x198], RZ ;  /* 0x00006600181a7a10 */ /* 0x040fe40007ffe0ff */
[----:B----4-:R-:W-:Y:S02]  /*4ec30*/  ISETP.LT.AND P2, PT, R21, c[0x0][0x17c], !P0 ;  /* 0x00005f0015007a0c */ /* 0x010fe40004741270 */
[----:B------:R-:W-:Y:S02]  /*4ec40*/  LEA.HI.X.SX32 R21, R24, R2, 0x1, P6 ;  /* 0x0000000218157211 */ /* 0x000fe400030f0eff */
[----:B------:R-:W2:Y:S04]  /*4ec50*/  LDL.LU R24, [R1+0x125c] ;  /* 0x00125c0001187983 */ /* 0x000ea80000300800 */
[----:B0-----:R-:W4:Y:S04]  /*4ec60*/  LDL.LU R4, [R1+0x1494] ;  /* 0x0014940001047983 */ /* 0x001f280000300800 */
[----:B------:R0:W-:Y:S04]  /*4ec70*/  @P4 STG.E.U16 [R20.64], R25 ;  /* 0x0000001914004986 */ /* 0x0001e8000c101506 */
[----:B0-----:R-:W3:Y:S01]  /*4ec80*/  LDL.LU R21, [R1+0x1260] ;  /* 0x0012600001157983 */ /* 0x001ee20000300800 */
        /* <DEDUP_REMOVED lines=13> */
[----:B0-----:R-:W3:Y:S04]  /*4ed60*/  LDL.LU R20, [R1+0xa0] ;  /* 0x0000a00001147983 */ /* 0x001ee80000300800 */
[----:B------:R-:W4:Y:S01]  /*4ed70*/  LDL.LU R21, [R1+0x1268] ;  /* 0x0012680001157983 */ /* 0x000f220000300800 */
[----:B------:R-:W-:-:S04]  /*4ed80*/  LEA R22, P6, R26, R0, 0x1 ;  /* 0x000000001a167211 */ /* 0x000fc800078c08ff */
[----:B------:R-:W-:Y:S02]  /*4ed90*/  LEA.HI.X.SX32 R23, R26, R2, 0x1, P6 ;  /* 0x000000021a177211 */ /* 0x000fe400030f0eff */
[----:B--2---:R-:W-:Y:S02]  /*4eda0*/  ISETP.LT.AND P3, PT, R24, c[0x0][0x17c], !P0 ;  /* 0x00005f0018007a0c */ /* 0x004fe40004761270 */
[----:B------:R-:W-:Y:S01]  /*4edb0*/  IADD3 R24, R26, c[0x0][0x198], RZ ;  /* 0x000066001a187a10 */ /* 0x000fe20007ffe0ff */
[----:B---3--:R-:W-:Y:S01]  /*4edc0*/  IMAD.MOV.U32 R25, RZ, RZ, R20 ;  /* 0x000000ffff197224 */ /* 0x008fe200078e0014 */
[----:B----4-:R-:W-:-:S03]  /*4edd0*/  ISETP.LT.AND P5, PT, R21, c[0x0][0x17c], !P0 ;  /* 0x00005f0015007a0c */ /* 0x010fc600047a1270 */
[----:B------:R-:W-:Y:S01]  /*4ede0*/  IMAD.MOV.U32 R21, RZ, RZ, R25 ;  /* 0x000000ffff157224 */ /* 0x000fe200078e0019 */
[C---:B------:R-:W-:Y:S02]  /*4edf0*/  LEA R20, P6, R24.reuse, R0, 0x1 ;  /* 0x0000000018147211 */ /* 0x040fe400078c08ff */
[C---:B------:R-:W-:Y:S02]  /*4ee00*/  IADD3 R25, R24.reuse, c[0x0][0x198], RZ ;  /* 0x0000660018197a10 */ /* 0x040fe40007ffe0ff */
[----:B------:R0:W-:Y:S02]  /*4ee10*/  @P2 STG.E.U16 [R22.64], R21 ;  /* 0x0000001516002986 */ /* 0x0001e4000c101506 */
[----:B0-----:R-:W-:Y:S01]  /*4ee20*/  IMAD.MOV.U32 R23, RZ, RZ, R21 ;  /* 0x000000ffff177224 */ /* 0x001fe200078e0015 */
[----:B------:R-:W-:Y:S02]  /*4ee30*/  LEA.HI.X.SX32 R21, R24, R2, 0x1, P6 ;  /* 0x0000000218157211 */ /* 0x000fe400030f0eff */
[----:B------:R-:W2:Y:S01]  /*4ee40*/  LDL.LU R24, [R1+0x126c] ;  /* 0x00126c0001187983 */ /* 0x000ea20000300800 */
[----:B------:R-:W-:-:S02]  /*4ee50*/  LEA R22, P6, R25, R0, 0x1 ;  /* 0x0000000019167211 */ /* 0x000fc400078c08ff */
[----:B------:R-:W-:Y:S02]  /*4ee60*/  PRMT R26, R23, 0x7632, R26 ;  /* 0x00007632171a7816 */ /* 0x000fe4000000001a */
[----:B------:R-:W-:-:S03]  /*4ee70*/  LEA.HI.X.SX32 R23, R25, R2, 0x1, P6 ;  /* 0x0000000219177211 */ /* 0x000fc600030f0eff */
[----:B------:R0:W-:Y:S01]  /*4ee80*/  @P1 STG.E.U16 [R20.64], R26 ;  /* 0x0000001a14001986 */ /* 0x0001e2000c101506 */
[----:B------:R-:W-:-:S03]  /*4ee90*/  ISETP.LT.AND P1, PT, R28, c[0x0][0x17c], !P0 ;  /* 0x00005f001c007a0c */ /* 0x000fc60004721270 */
[----:B------:R1:W-:Y:S04]  /*4eea0*/  @P4 STG.E.U16 [R22.64], R8 ;  /* 0x0000000816004986 */ /* 0x0003e8000c101506 */
[----:B0-----:R-:W3:Y:S04]  /*4eeb0*/  LDL.LU R26, [R1+0x1278] ;  /* 0x00127800011a7983 */ /* 0x001ee80000300800 */
[----:B------:R-:W4:Y:S01]  /*4eec0*/  LDL.LU R28, [R1+0x127c] ;  /* 0x00127c00011c7983 */ /* 0x000f220000300800 */
[----:B--2---:R-:W-:Y:S02]  /*4eed0*/  ISETP.LT.AND P2, PT, R24, c[0x0][0x17c], !P0 ;  /* 0x00005f0018007a0c */ /* 0x004fe40004741270 */
[----:B------:R-:W-:-:S04]  /*4eee0*/  IADD3 R24, R25, c[0x0][0x198], RZ ;  /* 0x0000660019187a10 */ /* 0x000fc80007ffe0ff */
[C---:B------:R-:W-:Y:S02]  /*4eef0*/  LEA R20, P6, R24.reuse, R0, 0x1 ;  /* 0x0000000018147211 */ /* 0x040fe400078c08ff */
[C---:B------:R-:W-:Y:S02]  /*4ef00*/  IADD3 R25, R24.reuse, c[0x0][0x198], RZ ;  /* 0x0000660018197a10 */ /* 0x040fe40007ffe0ff */
[----:B------:R-:W-:Y:S02]  /*4ef10*/  LEA.HI.X.SX32 R21, R24, R2, 0x1, P6 ;  /* 0x0000000218157211 */ /* 0x000fe400030f0eff */
[----:B------:R-:W-:Y:S02]  /*4ef20*/  PRMT R24, R8, 0x7632, R24 ;  /* 0x0000763208187816 */ /* 0x000fe40000000018 */
[----:B-1----:R-:W2:Y:S01]  /*4ef30*/  LDL.LU R8, [R1+0x1274] ;  /* 0x0012740001087983 */ /* 0x002ea20000300800 */
[----:B------:R-:W-:-:S03]  /*4ef40*/  LEA R22, P6, R25, R0, 0x1 ;  /* 0x0000000019167211 */ /* 0x000fc600078c08ff */
[----:B------:R0:W-:Y:S01]  /*4ef50*/  @P3 STG.E.U16 [R20.64], R24 ;  /* 0x0000001814003986 */ /* 0x0001e2000c101506 */
[----:B------:R-:W-:Y:S02]  /*4ef60*/  LEA.HI.X.SX32 R23, R25, R2, 0x1, P6 ;  /* 0x0000000219177211 */ /* 0x000fe400030f0eff */
[----:B---3--:R-:W-:Y:S02]  /*4ef70*/  ISETP.LT.AND P3, PT, R26, c[0x0][0x17c], !P0 ;  /* 0x00005f001a007a0c */ /* 0x008fe40004761270 */
[----:B------:R-:W3:Y:S04]  /*4ef80*/  LDL.LU R26, [R1+0x1284] ;  /* 0x00128400011a7983 */ /* 0x000ee80000300800 */
[----:B------:R1:W-:Y:S01]  /*4ef90*/  @P5 STG.E.U16 [R22.64], R12 ;  /* 0x0000000c16005986 */ /* 0x0003e2000c101506 */
[----:B----4-:R-:W-:-:S02]  /*4efa0*/  ISETP.LT.AND P5, PT, R28, c[0x0][0x17c], !P0 ;  /* 0x00005f001c007a0c */ /* 0x010fc400047a1270 */
[----:B--2---:R-:W-:Y:S02]  /*4efb0*/  ISETP.LT.AND P4, PT, R8, c[0x0][0x17c], !P0 ;  /* 0x00005f0008007a0c */ /* 0x004fe40004781270 */
[----:B------:R-:W-:Y:S02]  /*4efc0*/  IADD3 R8, R25, c[0x0][0x198], RZ ;  /* 0x0000660019087a10 */ /* 0x000fe40007ffe0ff */
[----:B------:R-:W2:Y:S02]  /*4efd0*/  LDL.LU R25, [R1+0x1288] ;  /* 0x0012880001197983 */ /* 0x000ea40000300800 */
[C---:B0-----:R-:W-:Y:S02]  /*4efe0*/  LEA R20, P6, R8.reuse, R0, 0x1 ;  /* 0x0000000008147211 */ /* 0x041fe400078c08ff */
[C---:B------:R-:W-:Y:S01]  /*4eff0*/  IADD3 R24, R8.reuse, c[0x0][0x198], RZ ;  /* 0x0000660008187a10 */ /* 0x040fe20007ffe0ff */
[----:B------:R-:W4:Y:S01]  /*4f000*/  LDL.LU R28, [R1+0xb0] ;  /* 0x0000b000011c7983 */ /* 0x000f220000300800 */
[----:B------:R-:W-:-:S02]  /*4f010*/  LEA.HI.X.SX32 R21, R8, R2, 0x1, P6 ;  /* 0x0000000208157211 */ /* 0x000fc400030f0eff */
[C---:B-1----:R-:W-:Y:S02]  /*4f020*/  LEA R22, P6, R24.reuse, R0, 0x1 ;  /* 0x0000000018167211 */ /* 0x042fe400078c08ff */
[C---:B------:R-:W-:Y:S02]  /*4f030*/  IADD3 R8, R24.reuse, c[0x0][0x198], RZ ;  /* 0x0000660018087a10 */ /* 0x040fe40007ffe0ff */
[----:B------:R-:W-:Y:S02]  /*4f040*/  LEA.HI.X.SX32 R23, R24, R2, 0x1, P6 ;  /* 0x0000000218177211 */ /* 0x000fe400030f0eff */
[----:B------:R-:W2:Y:S01]  /*4f050*/  LDL.LU R24, [R1+0x1280] ;  /* 0x0012800001187983 */ /* 0x000ea20000300800 */
[----:B------:R-:W-:-:S05]  /*4f060*/  PRMT R12, R12, 0x7632, R12 ;  /* 0x000076320c0c7816 */ /* 0x000fca000000000c */
[----:B------:R0:W-:Y:S04]  /*4f070*/  @P2 STG.E.U16 [R20.64], R12 ;  /* 0x0000000c14002986 */ /* 0x0001e8000c101506 */
[----:B------:R1:W-:Y:S01]  /*4f080*/  @P1 STG.E.U16 [R22.64], R16 ;  /* 0x0000001016001986 */ /* 0x0003e2000c101506 */
[----:B---3--:R-:W-:Y:S02]  /*4f090*/  ISETP.LT.AND P1, PT, R26, c[0x0][0x17c], !P0 ;  /* 0x00005f001a007a0c */ /* 0x008fe40004721270 */
[----:B--2---:R-:W-:Y:S02]  /*4f0a0*/  ISETP.LT.AND P2, PT, R24, c[0x0][0x17c], !P0 ;  /* 0x00005f0018007a0c */ /* 0x004fe40004741270 */
[----:B------:R-:W2:Y:S04]  /*4f0b0*/  LDL.LU R24, [R1+0x128c] ;  /* 0x00128c0001187983 */ /* 0x000ea80000300800 */
[----:B------:R-:W3:Y:S01]  /*4f0c0*/  LDL.LU R26, [R1+0x1290] ;  /* 0x00129000011a7983 */ /* 0x000ee20000300800 */
[----:B0-----:R-:W-:-:S02]  /*4f0d0*/  LEA R20, P6, R8, R0, 0x1 ;  /* 0x0000000008147211 */ /* 0x001fc400078c08ff */
[C---:B------:R-:W-:Y:S02]  /*4f0e0*/  IADD3 R12, R8.reuse, c[0x0][0x198], RZ ;  /* 0x00006600080c7a10 */ /* 0x040fe40007ffe0ff */
[----:B------:R-:W-:Y:S02]  /*4f0f0*/  LEA.HI.X.SX32 R21, R8, R2, 0x1, P6 ;  /* 0x0000000208157211 */ /* 0x000fe400030f0eff */
[----:B-1----:R-:W-:Y:S02]  /*4f100*/  LEA R22, P6, R12, R0, 0x1 ;  /* 0x000000000c167211 */ /* 0x002fe400078c08ff */
[----:B------:R-:W-:Y:S02]  /*4f110*/  PRMT R16, R16, 0x7632, R16 ;  /* 0x0000763210107816 */ /* 0x000fe40000000010 */
[C---:B------:R-:W-:Y:S02]  /*4f120*/  IADD3 R8, R12.reuse, c[0x0][0x198], RZ ;  /* 0x000066000c087a10 */ /* 0x040fe40007ffe0ff */
[----:B------:R-:W-:Y:S01]  /*4f130*/  LEA.HI.X.SX32 R23, R12, R2, 0x1, P6 ;  /* 0x000000020c177211 */ /* 0x000fe200030f0eff */
[----:B------:R0:W-:Y:S01]  /*4f140*/  @P4 STG.E.U16 [R20.64], R16 ;  /* 0x0000001014004986 */ /* 0x0001e2000c101506 */
[----:B------:R-:W-:-:S03]  /*4f150*/  ISETP.LT.AND P4, PT, R25, c[0x0][0x17c], !P0 ;  /* 0x00005f0019007a0c */ /* 0x000fc60004781270 */
[----:B------:R-:W5:Y:S01]  /*4f160*/  LDL.LU R25, [R1+0x1294] ;  /* 0x0012940001197983 */ /* 0x000f620000300800 */
[----:B------:R-:W-:-:S03]  /*4f170*/  IADD3 R12, R8, c[0x0][0x198], RZ ;  /* 0x00006600080c7a10 */ /* 0x000fc60007ffe0ff */
[----:B------:R1:W-:Y:S01]  /*4f180*/  @P3 STG.E.U16 [R22.64], R4 ;  /* 0x0000000416003986 */ /* 0x0003e2000c101506 */
[----:B0-----:R-:W-:-:S04]  /*4f190*/  LEA R20, P6, R8, R0, 0x1 ;  /* 0x0000000008147211 */ /* 0x001fc800078c08ff */
[----:B------:R-:W-:Y:S02]  /*4f1a0*/  LEA.HI.X.SX32 R21, R8, R2, 0x1, P6 ;  /* 0x0000000208157211 */ /* 0x000fe400030f0eff */
[----:B------:R-:W-:-:S05]  /*4f1b0*/  PRMT R8, R4, 0x7632, R8 ;  /* 0x0000763204087816 */ /* 0x000fca0000000008 */
[----:B------:R0:W-:Y:S01]  /*4f1c0*/  @P5 STG.E.U16 [R20.64], R8 ;  /* 0x0000000814005986 */ /* 0x0001e2000c101506 */
[----:B--2---:R-:W-:-:S03]  /*4f1d0*/  ISETP.LT.AND P3, PT, R24, c[0x0][0x17c], !P0 ;  /* 0x00005f0018007a0c */ /* 0x004fc60004761270 */
[----:B------:R-:W2:Y:S01]  /*4f1e0*/  LDL.LU R24, [R1+0x1298] ;  /* 0x0012980001187983 */ /* 0x000ea20000300800 */
[----:B---3--:R-:W-:-:S03]  /*4f1f0*/  ISETP.LT.AND P5, PT, R26, c[0x0][0x17c], !P0 ;  /* 0x00005f001a007a0c */ /* 0x008fc600047a1270 */
[----:B------:R-:W3:Y:S01]  /*4f200*/  LDL.LU R26, [R1+0x129c] ;  /* 0x00129c00011a7983 */ /* 0x000ee20000300800 */
[C---:B-1----:R-:W-:Y:S02]  /*4f210*/  LEA R22, P6, R12.reuse, R0, 0x1 ;  /* 0x000000000c167211 */ /* 0x042fe400078c08ff */
[C---:B------:R-:W-:Y:S02]  /*4f220*/  IADD3 R4, R12.reuse, c[0x0][0x198], RZ ;  /* 0x000066000c047a10 */ /* 0x040fe40007ffe0ff */
[----:B------:R-:W-:Y:S02]  /*4f230*/  LEA.HI.X.SX32 R23, R12, R2, 0x1, P6 ;  /* 0x000000020c177211 */ /* 0x000fe400030f0eff */
[C---:B0-----:R-:W-:Y:S02]  /*4f240*/  LEA R20, P6, R4.reuse, R0, 0x1 ;  /* 0x0000000004147211 */ /* 0x041fe400078c08ff */
[C---:B------:R-:W-:Y:S01]  /*4f250*/  IADD3 R8, R4.reuse, c[0x0][0x198], RZ ;  /* 0x0000660004087a10 */ /* 0x040fe20007ffe0ff */
[----:B----4-:R0:W-:Y:S01]  /*4f260*/  @P2 STG.E.U16 [R22.64], R28 ;  /* 0x0000001c16002986 */ /* 0x0101e2000c101506 */
[----:B------:R-:W-:-:S02]  /*4f270*/  LEA.HI.X.SX32 R21, R4, R2, 0x1, P6 ;  /* 0x0000000204157211 */ /* 0x000fc400030f0eff */
[----:B------:R-:W-:Y:S02]  /*4f280*/  PRMT R12, R28, 0x7632, R12 ;  /* 0x000076321c0c7816 */ /* 0x000fe4000000000c */
[C---:B------:R-:W-:Y:S02]  /*4f290*/  IADD3 R4, R8.reuse, c[0x0][0x198], RZ ;  /* 0x0000660008047a10 */ /* 0x040fe40007ffe0ff */
[----:B-----5:R-:W-:Y:S02]  /*4f2a0*/  ISETP.LT.AND P2, PT, R25, c[0x0][0x17c], !P0 ;  /* 0x00005f0019007a0c */ /* 0x020fe40004741270 */
[C---:B0-----:R-:W-:Y:S01]  /*4f2b0*/  LEA R22, P6, R8.reuse, R0, 0x1 ;  /* 0x0000000008167211 */ /* 0x041fe200078c08ff */
[----:B------:R-:W4:Y:S03]  /*4f2c0*/  LDL.LU R25, [R1+0x12a0] ;  /* 0x0012a00001197983 */ /* 0x000f260000300800 */
[----:B------:R-:W-:Y:S01]  /*4f2d0*/  LEA.HI.X.SX32 R23, R8, R2, 0x1, P6 ;  /* 0x0000000208177211 */ /* 0x000fe200030f0eff */
[----:B------:R-:W-:Y:S01]  /*4f2e0*/  IMAD.MOV.U32 R8, RZ, RZ, R10 ;  /* 0x000000ffff087224 */ /* 0x000fe200078e000a */
[----:B------:R-:W5:Y:S04]  /*4f2f0*/  LDL.LU R28, [R1+0xa4] ;  /* 0x0000a400011c7983 */ /* 0x000f680000300800 */
[----:B------:R0:W-:Y:S04]  /*4f300*/  @P1 STG.E.U16 [R20.64], R12 ;  /* 0x0000000c14001986 */ /* 0x0001e8000c101506 */
[----:B------:R-:W5:Y:S01]  /*4f310*/  LDL.LU R10, [R1+0x1490] ;  /* 0x00149000010a7983 */ /* 0x000f620000300800 */
[----:B0-----:R-:W-:-:S05]  /*4f320*/  IMAD.MOV.U32 R21, RZ, RZ, R8 ;  /* 0x000000ffff157224 */ /* 0x001fca00078e0008 */
[----:B------:R0:W-:Y:S01]  /*4f330*/  @P4 STG.E.U16 [R22.64], R21 ;  /* 0x0000001516004986 */ /* 0x0001e2000c101506 */
[----:B--2---:R-:W-:-:S03]  /*4f340*/  ISETP.LT.AND P1, PT, R24, c[0x0][0x17c], !P0 ;  /* 0x00005f0018007a0c */ /* 0x004fc60004721270 */
[----:B------:R-:W2:Y:S01]  /*4f350*/  LDL.LU R24, [R1+0x12a4] ;  /* 0x0012a40001187983 */ /* 0x000ea20000300800 */
[----:B---3--:R-:W-:-:S03]  /*4f360*/  ISETP.LT.AND P4, PT, R26, c[0x0][0x17c], !P0 ;  /* 0x00005f001a007a0c */ /* 0x008fc60004781270 */
[----:B------:R-:W3:Y:S01]  /*4f370*/  LDL.LU R26, [R1+0x12a8] ;  /* 0x0012a800011a7983 */ /* 0x000ee20000300800 */
[C---:B------:R-:W-:Y:S02]  /*4f380*/  LEA R20, P6, R4.reuse, R0, 0x1 ;  /* 0x0000000004147211 */ /* 0x040fe400078c08ff */
[C---:B------:R-:W-:Y:S01]  /*4f390*/  IADD3 R8, R4.reuse, c[0x0][0x198], RZ ;  /* 0x0000660004087a10 */ /* 0x040fe20007ffe0ff */
[----:B0-----:R-:W-:Y:S01]  /*4f3a0*/  IMAD.MOV.U32 R23, RZ, RZ, R21 ;  /* 0x000000ffff177224 */ /* 0x001fe200078e0015 */
[----:B------:R-:W-:Y:S02]  /*4f3b0*/  LEA.HI.X.SX32 R21, R4, R2, 0x1, P6 ;  /* 0x0000000204157211 */ /* 0x000fe400030f0eff */
[C---:B------:R-:W-:Y:S02]  /*4f3c0*/  LEA R22, P6, R8.reuse, R0, 0x1 ;  /* 0x0000000008167211 */ /* 0x040fe400078c08ff */
[----:B------:R-:W-:Y:S02]  /*4f3d0*/  PRMT R12, R23, 0x7632, R12 ;  /* 0x00007632170c7816 */ /* 0x000fe4000000000c */
[----:B------:R-:W-:-:S02]  /*4f3e0*/  IADD3 R4, R8, c[0x0][0x198], RZ ;  /* 0x0000660008047a10 */ /* 0x000fc40007ffe0ff */
[----:B------:R-:W-:Y:S01]  /*4f3f0*/  LEA.HI.X.SX32 R23, R8, R2, 0x1, P6 ;  /* 0x0000000208177211 */ /* 0x000fe200030f0eff */
[----:B------:R-:W-:Y:S01]  /*4f400*/  IMAD.MOV.U32 R8, RZ, RZ, R5 ;  /* 0x000000ffff087224 */ /* 0x000fe200078e0005 */
[----:B------:R0:W-:Y:S04]  /*4f410*/  @P3 STG.E.U16 [R20.64], R12 ;  /* 0x0000000c14003986 */ /* 0x0001e8000c101506 */
[----:B------:R-:W5:Y:S01]  /*4f420*/  LDL.LU R5, [R1+0x148c] ;  /* 0x00148c0001057983 */ /* 0x000f620000300800 */
[----:B0-----:R-:W-:Y:S01]  /*4f430*/  IMAD.MOV.U32 R21, RZ, RZ, R8 ;  /* 0x000000ffff157224 */ /* 0x001fe200078e0008 */
[----:B------:R-:W-:-:S04]  /*4f440*/  LEA R20, P6, R4, R0, 0x1 ;  /* 0x0000000004147211 */ /* 0x000fc800078c08ff */
[----:B------:R0:W-:Y:S01]  /*4f450*/  @P5 STG.E.U16 [R22.64], R21 ;  /* 0x0000001516005986 */ /* 0x0001e2000c101506 */
[----:B----4-:R-:W-:-:S03]  /*4f460*/  ISETP.LT.AND P3, PT, R25, c[0x0][0x17c], !P0 ;  /* 0x00005f0019007a0c */ /* 0x010fc60004761270 */
[----:B------:R-:W4:Y:S01]  /*4f470*/  LDL.LU R25, [R1+0x12ac] ;  /* 0x0012ac0001197983 */ /* 0x000f220000300800 */
[----:B0-----:R-:W-:Y:S01]  /*4f480*/  IMAD.MOV.U32 R23, RZ, RZ, R21 ;  /* 0x000000ffff177224 */ /* 0x001fe200078e0015 */
[----:B------:R-:W-:-:S04]  /*4f490*/  LEA.HI.X.SX32 R21, R4, R2, 0x1, P6 ;  /* 0x0000000204157211 */ /* 0x000fc800030f0eff */
[----:B------:R-:W-:-:S05]  /*4f4a0*/  PRMT R12, R23, 0x7632, R12 ;  /* 0x00007632170c7816 */ /* 0x000fca000000000c */
[----:B------:R0:W-:Y:S01]  /*4f4b0*/  @P2 STG.E.U16 [R20.64], R12 ;  /* 0x0000000c14002986 */ /* 0x0001e2000c101506 */
[----:B--2---:R-:W-:-:S03]  /*4f4c0*/  ISETP.LT.AND P5, PT, R24, c[0x0][0x17c], !P0 ;  /* 0x00005f0018007a0c */ /* 0x004fc600047a1270 */
[----:B------:R-:W2:Y:S01]  /*4f4d0*/  LDL.LU R24, [R1+0x12b0] ;  /* 0x0012b00001187983 */ /* 0x000ea20000300800 */
[----:B---3--:R-:W-:-:S03]  /*4f4e0*/  ISETP.LT.AND P2, PT, R26, c[0x0][0x17c], !P0 ;  /* 0x00005f001a007a0c */ /* 0x008fc60004741270 */
[----:B------:R-:W3:Y:S01]  /*4f4f0*/  LDL.LU R26, [R1+0x12b4] ;  /* 0x0012b400011a7983 */ /* 0x000ee20000300800 */
[----:B------:R-:W-:-:S04]  /*4f500*/  IADD3 R8, R4, c[0x0][0x198], RZ ;  /* 0x0000660004087a10 */ /* 0x000fc80007ffe0ff */
[C---:B------:R-:W-:Y:S02]  /*4f510*/  LEA R22, P6, R8.reuse, R0, 0x1 ;  /* 0x0000000008167211 */ /* 0x040fe400078c08ff */
[C---:B------:R-:W-:Y:S02]  /*4f520*/  IADD3 R4, R8.reuse, c[0x0][0x198], RZ ;  /* 0x0000660008047a10 */ /* 0x040fe40007ffe0ff */
[----:B------:R-:W-:Y:S02]  /*4f530*/  LEA.HI.X.SX32 R23, R8, R2, 0x1, P6 ;  /* 0x0000000208177211 */ /* 0x000fe400030f0eff */
[C---:B0-----:R-:W-:Y:S02]  /*4f540*/  LEA R20, P6, R4.reuse, R0, 0x1 ;  /* 0x0000000004147211 */ /* 0x041fe400078c08ff */
[C---:B------:R-:W-:Y:S02]  /*4f550*/  IADD3 R8, R4.reuse, c[0x0][0x198], RZ ;  /* 0x0000660004087a10 */ /* 0x040fe40007ffe0ff */
[----:B------:R-:W-:-:S02]  /*4f560*/  LEA.HI.X.SX32 R21, R4, R2, 0x1, P6 ;  /* 0x0000000204157211 */ /* 0x000fc400030f0eff */
[----:B-----5:R-:W-:Y:S01]  /*4f570*/  PRMT R12, R28, 0x7632, R12 ;  /* 0x000076321c0c7816 */ /* 0x020fe2000000000c */
[----:B------:R0:W-:Y:S04]  /*4f580*/  @P1 STG.E.U16 [R22.64], R28 ;  /* 0x0000001c16001986 */ /* 0x0001e8000c101506 */
[----:B------:R-:W-:Y:S01]  /*4f590*/  @P4 STG.E.U16 [R20.64], R12 ;  /* 0x0000000c14004986 */ /* 0x000fe2000c101506 */
[C---:B0-----:R-:W-:Y:S02]  /*4f5a0*/  LEA R22, P6, R8.reuse, R0, 0x1 ;  /* 0x0000000008167211 */ /* 0x041fe400078c08ff */
[----:B----4-:R-:W-:Y:S02]  /*4f5b0*/  ISETP.LT.AND P1, PT, R25, c[0x0][0x17c], !P0 ;  /* 0x00005f0019007a0c */ /* 0x010fe40004721270 */
[----:B------:R-:W4:Y:S01]  /*4f5c0*/  LDL.LU R25, [R1+0x12b8] ;  /* 0x0012b80001197983 */ /* 0x000f220000300800 */
[----:B------:R-:W-:-:S05]  /*4f5d0*/  LEA.HI.X.SX32 R23, R8, R2, 0x1, P6 ;  /* 0x0000000208177211 */ /* 0x000fca00030f0eff */
[----:B------:R0:W-:Y:S01]  /*4f5e0*/  @P3 STG.E.U16 [R22.64], R9 ;  /* 0x0000000916003986 */ /* 0x0001e2000c101506 */
[----:B--2---:R-:W-:-:S03]  /*4f5f0*/  ISETP.LT.AND P4, PT, R24, c[0x0][0x17c], !P0 ;  /* 0x00005f0018007a0c */ /* 0x004fc60004781270 */
[----:B------:R-:W2:Y:S01]  /*4f600*/  LDL.LU R24, [R1+0x12bc] ;  /* 0x0012bc0001187983 */ /* 0x000ea20000300800 */
[----:B---3--:R-:W-:-:S03]  /*4f610*/  ISETP.LT.AND P3, PT, R26, c[0x0][0x17c], !P0 ;  /* 0x00005f001a007a0c */ /* 0x008fc60004761270 */
[----:B------:R-:W3:Y:S04]  /*4f620*/  LDL.LU R26, [R1+0x12c0] ;  /* 0x0012c000011a7983 */ /* 0x000ee80000300800 */
[----:B0-----:R-:W5:Y:S04]  /*4f630*/  LDL.LU R23, [R1+0x12c4] ;  /* 0x0012c40001177983 */ /* 0x001f680000300800 */
[----:B------:R-:W3:Y:S01]  /*4f640*/  LDL.LU R22, [R1+0x12c8] ;  /* 0x0012c80001167983 */ /* 0x000ee20000300800 */
[----:B------:R-:W-:-:S04]  /*4f650*/  IADD3 R4, R8, c[0x0][0x198], RZ ;  /* 0x0000660008047a10 */ /* 0x000fc80007ffe0ff */
[C---:B------:R-:W-:Y:S02]  /*4f660*/  LEA R20, P6, R4.reuse, R0, 0x1 ;  /* 0x0000000004147211 */ /* 0x040fe400078c08ff */
[C---:B------:R-:W-:Y:S02]  /*4f670*/  IADD3 R12, R4.reuse, c[0x0][0x198], RZ ;  /* 0x00006600040c7a10 */ /* 0x040fe40007ffe0ff */
[----:B------:R-:W-:Y:S02]  /*4f680*/  LEA.HI.X.SX32 R21, R4, R2, 0x1, P6 ;  /* 0x0000000204157211 */ /* 0x000fe400030f0eff */
[----:B------:R-:W-:Y:S02]  /*4f690*/  PRMT R16, R9, 0x7632, R16 ;  /* 0x0000763209107816 */ /* 0x000fe40000000010 */
[C---:B------:R-:W-:Y:S02]  /*4f6a0*/  LEA R8, P6, R12.reuse, R0, 0x1 ;  /* 0x000000000c087211 */ /* 0x040fe400078c08ff */
[C---:B------:R-:W-:Y:S01]  /*4f6b0*/  IADD3 R4, R12.reuse, c[0x0][0x198], RZ ;  /* 0x000066000c047a10 */ /* 0x040fe20007ffe0ff */
[----:B------:R0:W-:Y:S01]  /*4f6c0*/  @P5 STG.E.U16 [R20.64], R16 ;  /* 0x0000001014005986 */ /* 0x0001e2000c101506 */
[----:B------:R-:W-:-:S02]  /*4f6d0*/  LEA.HI.X.SX32 R9, R12, R2, 0x1, P6 ;  /* 0x000000020c097211 */ /* 0x000fc400030f0eff */
[----:B------:R-:W-:-:S03]  /*4f6e0*/  IADD3 R12, R4, c[0x0][0x198], RZ ;  /* 0x00006600040c7a10 */ /* 0x000fc60007ffe0ff */
[----:B------:R1:W-:Y:S01]  /*4f6f0*/  @P2 STG.E.U16 [R8.64], R13 ;  /* 0x0000000d08002986 */ /* 0x0003e2000c101506 */
[----:B0-----:R-:W-:-:S04]  /*4f700*/  LEA R20, P6, R4, R0, 0x1 ;  /* 0x0000000004147211 */ /* 0x001fc800078c08ff */
[----:B------:R-:W-:Y:S02]  /*4f710*/  LEA.HI.X.SX32 R21, R4, R2, 0x1, P6 ;  /* 0x0000000204157211 */ /* 0x000fe400030f0eff */
[C---:B-1----:R-:W-:Y:S02]  /*4f720*/  LEA R8, P6, R12.reuse, R0, 0x1 ;  /* 0x000000000c087211 */ /* 0x042fe400078c08ff */
[C---:B------:R-:W-:Y:S02]  /*4f730*/  IADD3 R4, R12.reuse, c[0x0][0x198], RZ ;  /* 0x000066000c047a10 */ /* 0x040fe40007ffe0ff */
[----:B------:R-:W-:Y:S02]  /*4f740*/  PRMT R13, R13, 0x7632, R13 ;  /* 0x000076320d0d7816 */ /* 0x000fe4000000000d */
[----:B------:R-:W-:Y:S02]  /*4f750*/  LEA.HI.X.SX32 R9, R12, R2, 0x1, P6 ;  /* 0x000000020c097211 */ /* 0x000fe400030f0eff */
[----:B----4-:R-:W-:-:S02]  /*4f760*/  ISETP.LT.AND P5, PT, R25, c[0x0][0x17c], !P0 ;  /* 0x00005f0019007a0c */ /* 0x010fc400047a1270 */
[----:B------:R-:W4:Y:S01]  /*4f770*/  LDL.LU R25, [R1+0x12cc] ;  /* 0x0012cc0001197983 */ /* 0x000f220000300800 */
[----:B------:R-:W-:-:S03]  /*4f780*/  LEA R12, P6, R4, R0, 0x1 ;  /* 0x00000000040c7211 */ /* 0x000fc600078c08ff */
[----:B------:R0:W-:Y:S04]  /*4f790*/  @P1 STG.E.U16 [R20.64], R13 ;  /* 0x0000000d14001986 */ /* 0x0001e8000c101506 */
[----:B------:R1:W-:Y:S01]  /*4f7a0*/  @P4 STG.E.U16 [R8.64], R17 ;  /* 0x0000001108004986 */ /* 0x0003e2000c101506 */
[----:B0-----:R-:W-:Y:S02]  /*4f7b0*/  LEA.HI.X.SX32 R13, R4, R2, 0x1, P6 ;  /* 0x00000002040d7211 */ /* 0x001fe400030f0eff */
[----:B-1----:R-:W-:-:S05]  /*4f7c0*/  PRMT R17, R17, 0x7632, R17 ;  /* 0x0000763211117816 */ /* 0x002fca0000000011 */
[----:B------:R0:W-:Y:S01]  /*4f7d0*/  @P3 STG.E.U16 [R12.64], R17 ;  /* 0x000000110c003986 */ /* 0x0001e2000c101506 */
[----:B--2---:R-:W-:-:S03]  /*4f7e0*/  ISETP.LT.AND P2, PT, R24, c[0x0][0x17c], !P0 ;  /* 0x00005f0018007a0c */ /* 0x004fc60004741270 */
[----:B------:R-:W2:Y:S04]  /*4f7f0*/  LDL.LU R24, [R1+0x12d0] ;  /* 0x0012d00001187983 */ /* 0x000ea80000300800 */
[----:B------:R-:W2:Y:S01]  /*4f800*/  LDL.LU R28, [R1+0xb4] ;  /* 0x0000b400011c7983 */ /* 0x000ea20000300800 */
[----:B-----5:R-:W-:-:S03]  /*4f810*/  ISETP.LT.AND P4, PT, R23, c[0x0][0x17c], !P0 ;  /* 0x00005f0017007a0c */ /* 0x020fc60004781270 */
[----:B------:R-:W5:Y:S01]  /*4f820*/  LDL.LU R23, [R1+0x12d4] ;  /* 0x0012d40001177983 */ /* 0x000f620000300800 */
[----:B---3--:R-:W-:-:S03]  /*4f830*/  ISETP.LT.AND P3, PT, R22, c[0x0][0x17c], !P0 ;  /* 0x00005f0016007a0c */ /* 0x008fc60004761270 */
[----:B------:R-:W3:Y:S04]  /*4f840*/  LDL.LU R22, [R1+0x12d8] ;  /* 0x0012d80001167983 */ /* 0x000ee80000300800 */
[----:B------:R-:W3:Y:S01]  /*4f850*/  LDL.LU R21, [R1+0x12dc] ;  /* 0x0012dc0001157983 */ /* 0x000ee20000300800 */
[----:B------:R-:W-:Y:S02]  /*4f860*/  IADD3 R16, R4, c[0x0][0x198], RZ ;  /* 0x0000660004107a10 */ /* 0x000fe40007ffe0ff */
[----:B------:R-:W-:Y:S01]  /*4f870*/  ISETP.LT.AND P1, PT, R26, c[0x0][0x17c], !P0 ;  /* 0x00005f001a007a0c */ /* 0x000fe20004721270 */
[----:B------:R-:W3:Y:S01]  /*4f880*/  LDL.LU R20, [R1+0x12e0] ;  /* 0x0012e00001147983 */ /* 0x000ee20000300800 */
[C---:B------:R-:W-:Y:S02]  /*4f890*/  LEA R8, P6, R16.reuse, R0, 0x1 ;  /* 0x0000000010087211 */ /* 0x040fe400078c08ff */
[----:B------:R-:W-:-:S02]  /*4f8a0*/  IADD3 R4, R16, c[0x0][0x198], RZ ;  /* 0x0000660010047a10 */ /* 0x000fc40007ffe0ff */
[----:B------:R-:W-:Y:S02]  /*4f8b0*/  LEA.HI.X.SX32 R9, R16, R2, 0x1, P6 ;  /* 0x0000000210097211 */ /* 0x000fe400030f0eff */
[C---:B0-----:R-:W-:Y:S02]  /*4f8c0*/  LEA R12, P6, R4.reuse, R0, 0x1 ;  /* 0x00000000040c7211 */ /* 0x041fe400078c08ff */
[C---:B------:R-:W-:Y:S01]  /*4f8d0*/  IADD3 R16, R4.reuse, c[0x0][0x198], RZ ;  /* 0x0000660004107a10 */ /* 0x040fe20007ffe0ff */
[----:B------:R0:W-:Y:S01]  /*4f8e0*/  @P5 STG.E.U16 [R8.64], R5 ;  /* 0x0000000508005986 */ /* 0x0001e2000c101506 */
[----:B------:R-:W-:Y:S02]  /*4f8f0*/  LEA.HI.X.SX32 R13, R4, R2, 0x1, P6 ;  /* 0x00000002040d7211 */ /* 0x000fe400030f0eff */
[----:B------:R-:W-:Y:S02]  /*4f900*/  LEA R4, P6, R16, R0, 0x1 ;  /* 0x0000000010047211 */ /* 0x000fe400078c08ff */
[----:B0-----:R-:W-:-:S02]  /*4f910*/  PRMT R8, R5, 0x7632, R8 ;  /* 0x0000763205087816 */ /* 0x001fc40000000008 */
[C---:B------:R-:W-:Y:S02]  /*4f920*/  IADD3 R9, R16.reuse, c[0x0][0x198], RZ ;  /* 0x0000660010097a10 */ /* 0x040fe40007ffe0ff */
[----:B------:R-:W-:Y:S01]  /*4f930*/  LEA.HI.X.SX32 R5, R16, R2, 0x1, P6 ;  /* 0x0000000210057211 */ /* 0x000fe200030f0eff */
[----:B------:R0:W-:Y:S02]  /*4f940*/  @P2 STG.E.U16 [R12.64], R8 ;  /* 0x000000080c002986 */ /* 0x0001e4000c101506 */
[C---:B0-----:R-:W-:Y:S02]  /*4f950*/  LEA R8, P6, R9.reuse, R0, 0x1 ;  /* 0x0000000009087211 */ /* 0x041fe400078c08ff */
[C---:B------:R-:W-:Y:S02]  /*4f960*/  IADD3 R12, R9.reuse, c[0x0][0x198], RZ ;  /* 0x00006600090c7a10 */ /* 0x040fe40007ffe0ff */
[----:B------:R-:W-:Y:S01]  /*4f970*/  LEA.HI.X.SX32 R9, R9, R2, 0x1, P6 ;  /* 0x0000000209097211 */ /* 0x000fe200030f0eff */
[----:B--2---:R0:W-:Y:S01]  /*4f980*/  @P1 STG.E.U16 [R4.64], R28 ;  /* 0x0000001c04001986 */ /* 0x0041e2000c101506 */
[----:B------:R-:W-:-:S02]  /*4f990*/  PRMT R16, R28, 0x7632, R16 ;  /* 0x000076321c107816 */ /* 0x000fc40000000010 */
[----:B0-----:R-:W-:-:S03]  /*4f9a0*/  LEA R4, P6, R12, R0, 0x1 ;  /* 0x000000000c047211 */ /* 0x001fc600078c08ff */
[----:B------:R0:W-:Y:S01]  /*4f9b0*/  @P4 STG.E.U16 [R8.64], R16 ;  /* 0x0000001008004986 */ /* 0x0001e2000c101506 */
[----:B------:R-:W-:-:S03]  /*4f9c0*/  LEA.HI.X.SX32 R5, R12, R2, 0x1, P6 ;  /* 0x000000020c057211 */ /* 0x000fc600030f0eff */
[----:B------:R-:W2:Y:S01]  /*4f9d0*/  LDL.LU R28, [R1+0xa8] ;  /* 0x0000a800011c7983 */ /* 0x000ea20000300800 */
[----:B---3--:R-:W-:-:S03]  /*4f9e0*/  ISETP.LT.AND P4, PT, R22, c[0x0][0x17c], !P0 ;  /* 0x00005f0016007a0c */ /* 0x008fc60004781270 */
[----:B------:R-:W3:Y:S04]  /*4f9f0*/  LDL.LU R22, [R1+0x12e4] ;  /* 0x0012e40001167983 */ /* 0x000ee80000300800 */
[----:B------:R1:W-:Y:S01]  /*4fa00*/  @P3 STG.E.U16 [R4.64], R11 ;  /* 0x0000000b04003986 */ /* 0x0003e2000c101506 */
[----:B0-----:R-:W-:Y:S02]  /*4fa10*/  PRMT R16, R11, 0x7632, R16 ;  /* 0x000076320b107816 */ /* 0x001fe40000000010 */
[----:B------:R-:W-:Y:S01]  /*4fa20*/  ISETP.LT.AND P3, PT, R21, c[0x0][0x17c], !P0 ;  /* 0x00005f0015007a0c */ /* 0x000fe20004761270 */
[----:B-1----:R-:W2:Y:S04]  /*4fa30*/  LDL.LU R11, [R1+0x1488] ;  /* 0x00148800010b7983 */ /* 0x002ea80000300800 */
[----:B------:R-:W2:Y:S01]  /*4fa40*/  LDL.LU R21, [R1+0x12e8] ;  /* 0x0012e80001157983 */ /* 0x000ea20000300800 */
[----:B----4-:R-:W-:-:S02]  /*4fa50*/  ISETP.LT.AND P5, PT, R25, c[0x0][0x17c], !P0 ;  /* 0x00005f0019007a0c */ /* 0x010fc400047a1270 */
[----:B------:R-:W-:-:S04]  /*4fa60*/  IADD3 R13, R12, c[0x0][0x198], RZ ;  /* 0x000066000c0d7a10 */ /* 0x000fc80007ffe0ff */
[C---:B------:R-:W-:Y:S02]  /*4fa70*/  LEA R8, P6, R13.reuse, R0, 0x1 ;  /* 0x000000000d087211 */ /* 0x040fe400078c08ff */
[C---:B------:R-:W-:Y:S02]  /*4fa80*/  IADD3 R12, R13.reuse, c[0x0][0x198], RZ ;  /* 0x000066000d0c7a10 */ /* 0x040fe40007ffe0ff */
[----:B------:R-:W-:Y:S02]  /*4fa90*/  ISETP.LT.AND P2, PT, R24, c[0x0][0x17c], !P0 ;  /* 0x00005f0018007a0c */ /* 0x000fe40004741270 */
[----:B------:R-:W-:Y:S02]  /*4faa0*/  LEA.HI.X.SX32 R9, R13, R2, 0x1, P6 ;  /* 0x000000020d097211 */ /* 0x000fe400030f0eff */
[----:B------:R-:W-:Y:S02]  /*4fab0*/  LEA R4, P6, R12, R0, 0x1 ;  /* 0x000000000c047211 */ /* 0x000fe400078c08ff */
[----:B-----5:R-:W-:-:S02]  /*4fac0*/  ISETP.LT.AND P1, PT, R23, c[0x0][0x17c], !P0 ;  /* 0x00005f0017007a0c */ /* 0x020fc40004721270 */
[C---:B------:R-:W-:Y:S01]  /*4fad0*/  IADD3 R13, R12.reuse, c[0x0][0x198], RZ ;  /* 0x000066000c0d7a10 */ /* 0x040fe20007ffe0ff */
[----:B------:R0:W-:Y:S01]  /*4fae0*/  @P5 STG.E.U16 [R8.64], R16 ;  /* 0x0000001008005986 */ /* 0x0001e2000c101506 */
[----:B------:R-:W-:Y:S02]  /*4faf0*/  LEA.HI.X.SX32 R5, R12, R2, 0x1, P6 ;  /* 0x000000020c057211 */ /* 0x000fe400030f0eff */
[----:B------:R-:W-:Y:S01]  /*4fb00*/  ISETP.LT.AND P5, PT, R20, c[0x0][0x17c], !P0 ;  /* 0x00005f0014007a0c */ /* 0x000fe200047a1270 */
[----:B------:R-:W4:Y:S01]  /*4fb10*/  LDL.LU R23, [R1+0x12ec] ;  /* 0x0012ec0001177983 */ /* 0x000f220000300800 */
[C---:B0-----:R-:W-:Y:S02]  /*4fb20*/  LEA R8, P6, R13.reuse, R0, 0x1 ;  /* 0x000000000d087211 */ /* 0x041fe400078c08ff */
[----:B------:R-:W-:Y:S02]  /*4fb30*/  PRMT R16, R6, 0x7632, R16 ;  /* 0x0000763206107816 */ /* 0x000fe40000000010 */
[----:B------:R-:W-:Y:S01]  /*4fb40*/  LEA.HI.X.SX32 R9, R13, R2, 0x1, P6 ;  /* 0x000000020d097211 */ /* 0x000fe200030f0eff */
[----:B------:R0:W-:Y:S04]  /*4fb50*/  @P2 STG.E.U16 [R4.64], R6 ;  /* 0x0000000604002986 */ /* 0x0001e8000c101506 */
[----:B------:R1:W-:Y:S04]  /*4fb60*/  @P1 STG.E.U16 [R8.64], R16 ;  /* 0x0000001008001986 */ /* 0x0003e8000c101506 */
[----:B0-----:R-:W5:Y:S04]  /*4fb70*/  LDL.LU R6, [R1+0x1484] ;  /* 0x0014840001067983 */ /* 0x001f680000300800 */
[----:B------:R-:W5:Y:S01]  /*4fb80*/  LDL.LU R20, [R1+0x12f0] ;  /* 0x0012f00001147983 */ /* 0x000f620000300800 */
[----:B---3--:R-:W-:-:S03]  /*4fb90*/  ISETP.LT.AND P2, PT, R22, c[0x0][0x17c], !P0 ;  /* 0x00005f0016007a0c */ /* 0x008fc60004741270 */
[----:B------:R-:W3:Y:S01]  /*4fba0*/  LDL.LU R22, [R1+0x12f8] ;  /* 0x0012f80001167983 */ /* 0x000ee20000300800 */
[----:B--2---:R-:W-:-:S03]  /*4fbb0*/  ISETP.LT.AND P1, PT, R21, c[0x0][0x17c], !P0 ;  /* 0x00005f0015007a0c */ /* 0x004fc60004721270 */
[----:B------:R-:W2:Y:S01]  /*4fbc0*/  LDL.LU R21, [R1+0x12f4] ;  /* 0x0012f40001157983 */ /* 0x000ea20000300800 */
[----:B------:R-:W-:Y:S02]  /*4fbd0*/  IADD3 R12, R13, c[0x0][0x198], RZ ;  /* 0x000066000d0c7a10 */ /* 0x000fe40007ffe0ff */
[----:B-1----:R-:W-:Y:S01]  /*4fbe0*/  PRMT R16, R28, 0x7632, R16 ;  /* 0x000076321c107816 */ /* 0x002fe20000000010 */
[----:B------:R-:W2:Y:S01]  /*4fbf0*/  LDL.LU R24, [R1+0x1300] ;  /* 0x0013000001187983 */ /* 0x000ea20000300800 */
[C---:B------:R-:W-:Y:S02]  /*4fc00*/  LEA R4, P6, R12.reuse, R0, 0x1 ;  /* 0x000000000c047211 */ /* 0x040fe400078c08ff */
[C---:B------:R-:W-:Y:S02]  /*4fc10*/  IADD3 R13, R12.reuse, c[0x0][0x198], RZ ;  /* 0x000066000c0d7a10 */ /* 0x040fe40007ffe0ff */
[----:B------:R-:W-:Y:S02]  /*4fc20*/  LEA.HI.X.SX32 R5, R12, R2, 0x1, P6 ;  /* 0x000000020c057211 */ /* 0x000fe400030f0eff */
[----:B------:R-:W-:-:S02]  /*4fc30*/  LEA R8, P6, R13, R0, 0x1 ;  /* 0x000000000d087211 */ /* 0x000fc400078c08ff */
[C---:B------:R-:W-:Y:S01]  /*4fc40*/  IADD3 R12, R13.reuse, c[0x0][0x198], RZ ;  /* 0x000066000d0c7a10 */ /* 0x040fe20007ffe0ff */
[----:B------:R0:W-:Y:S01]  /*4fc50*/  @P4 STG.E.U16 [R4.64], R28 ;  /* 0x0000001c04004986 */ /* 0x0001e2000c101506 */
[----:B------:R-:W-:Y:S02]  /*4fc60*/  LEA.HI.X.SX32 R9, R13, R2, 0x1, P6 ;  /* 0x000000020d097211 */ /* 0x000fe400030f0eff */
[----:B------:R-:W-:-:S03]  /*4fc70*/  IADD3 R13, R12, c[0x0][0x198], RZ ;  /* 0x000066000c0d7a10 */ /* 0x000fc60007ffe0ff */
[----:B------:R1:W-:Y:S01]  /*4fc80*/  @P3 STG.E.U16 [R8.64], R16 ;  /* 0x0000001008003986 */ /* 0x0003e2000c101506 */
[----:B0-----:R-:W-:-:S04]  /*4fc90*/  LEA R4, P6, R12, R0, 0x1 ;  /* 0x000000000c047211 */ /* 0x001fc800078c08ff */
[----:B------:R-:W-:Y:S02]  /*4fca0*/  LEA.HI.X.SX32 R5, R12, R2, 0x1, P6 ;  /* 0x000000020c057211 */ /* 0x000fe400030f0eff */
[C---:B-1----:R-:W-:Y:S02]  /*4fcb0*/  LEA R8, P6, R13.reuse, R0, 0x1 ;  /* 0x000000000d087211 */ /* 0x042fe400078c08ff */
[C---:B------:R-:W-:Y:S02]  /*4fcc0*/  IADD3 R12, R13.reuse, c[0x0][0x198], RZ ;  /* 0x000066000d0c7a10 */ /* 0x040fe40007ffe0ff */
[----:B------:R-:W-:Y:S02]  /*4fcd0*/  LEA.HI.X.SX32 R9, R13, R2, 0x1, P6 ;  /* 0x000000020d097211 */ /* 0x000fe400030f0eff */
[----:B------:R-:W-:Y:S01]  /*4fce0*/  PRMT R13, R10, 0x7632, R13 ;  /* 0x000076320a0d7816 */ /* 0x000fe2000000000d */
[----:B------:R0:W-:Y:S01]  /*4fcf0*/  @P5 STG.E.U16 [R4.64], R10 ;  /* 0x0000000a04005986 */ /* 0x0001e2000c101506 */
[----:B----4-:R-:W-:-:S03]  /*4fd00*/  ISETP.LT.AND P4, PT, R23, c[0x0][0x17c], !P0 ;  /* 0x00005f0017007a0c */ /* 0x010fc60004781270 */
[----:B------:R1:W-:Y:S01]  /*4fd10*/  @P2 STG.E.U16 [R8.64], R13 ;  /* 0x0000000d08002986 */ /* 0x0003e2000c101506 */
[----:B-----5:R-:W-:-:S03]  /*4fd20*/  ISETP.LT.AND P3, PT, R20, c[0x0][0x17c], !P0 ;  /* 0x00005f0014007a0c */ /* 0x020fc60004761270 */
[----:B------:R-:W4:Y:S04]  /*4fd30*/  LDL.LU R20, [R1+0x12fc] ;  /* 0x0012fc0001147983 */ /* 0x000f280000300800 */
[----:B------:R-:W5:Y:S01]  /*4fd40*/  LDL.LU R23, [R1+0x1308] ;  /* 0x0013080001177983 */ /* 0x000f620000300800 */
[----:B---3--:R-:W-:-:S03]  /*4fd50*/  ISETP.LT.AND P5, PT, R22, c[0x0][0x17c], !P0 ;  /* 0x00005f0016007a0c */ /* 0x008fc600047a1270 */
[----:B------:R-:W3:Y:S01]  /*4fd60*/  LDL.LU R22, [R1+0x1304] ;  /* 0x0013040001167983 */ /* 0x000ee20000300800 */
[----:B--2---:R-:W-:-:S03]  /*4fd70*/  ISETP.LT.AND P2, PT, R21, c[0x0][0x17c], !P0 ;  /* 0x00005f0015007a0c */ /* 0x004fc60004741270 */
[----:B------:R-:W2:Y:S04]  /*4fd80*/  LDL.LU R21, [R1+0x1310] ;  /* 0x0013100001157983 */ /* 0x000ea80000300800 */
[----:B------:R-:W2:Y:S01]  /*4fd90*/  LDL.LU R16, [R1+0x130c] ;  /* 0x00130c0001107983 */ /* 0x000ea20000300800 */
[C---:B0-----:R-:W-:Y:S02]  /*4fda0*/  LEA R4, P6, R12.reuse, R0, 0x1 ;  /* 0x000000000c047211 */ /* 0x041fe400078c08ff */
[C---:B------:R-:W-:Y:S01]  /*4fdb0*/  IADD3 R10, R12.reuse, c[0x0][0x198], RZ ;  /* 0x000066000c0a7a10 */ /* 0x040fe20007ffe0ff */
[----:B------:R-:W3:Y:S01]  /*4fdc0*/  LDL.LU R28, [R1+0xb8] ;  /* 0x0000b800011c7983 */ /* 0x000ee20000300800 */
[----:B------:R-:W-:Y:S02]  /*4fdd0*/  LEA.HI.X.SX32 R5, R12, R2, 0x1, P6 ;  /* 0x000000020c057211 */ /* 0x000fe400030f0eff */
[----:B-1----:R-:W-:-:S02]  /*4fde0*/  LEA R8, P6, R10, R0, 0x1 ;  /* 0x000000000a087211 */ /* 0x002fc400078c08ff */
[C---:B------:R-:W-:Y:S01]  /*4fdf0*/  IADD3 R12, R10.reuse, c[0x0][0x198], RZ ;  /* 0x000066000a0c7a10 */ /* 0x040fe20007ffe0ff */
[----:B------:R0:W-:Y:S01]  /*4fe00*/  @P1 STG.E.U16 [R4.64], R14 ;  /* 0x0000000e04001986 */ /* 0x0001e2000c101506 */
[----:B------:R-:W-:Y:S02]  /*4fe10*/  LEA.HI.X.SX32 R9, R10, R2, 0x1, P6 ;  /* 0x000000020a097211 */ /* 0x000fe400030f0eff */
[----:B------:R-:W-:Y:S02]  /*4fe20*/  IADD3 R10, R12, c[0x0][0x198], RZ ;  /* 0x000066000c0a7a10 */ /* 0x000fe40007ffe0ff */
[----:B0-----:R-:W-:Y:S02]  /*4fe30*/  PRMT R14, R14, 0x7632, R14 ;  /* 0x000076320e0e7816 */ /* 0x001fe4000000000e */
[----:B------:R-:W-:-:S03]  /*4fe40*/  LEA R4, P6, R12, R0, 0x1 ;  /* 0x000000000c047211 */ /* 0x000fc600078c08ff */
[----:B------:R0:W-:Y:S01]  /*4fe50*/  @P4 STG.E.U16 [R8.64], R14 ;  /* 0x0000000e08004986 */ /* 0x0001e2000c101506 */
[----:B------:R-:W-:Y:S02]  /*4fe60*/  LEA.HI.X.SX32 R5, R12, R2, 0x1, P6 ;  /* 0x000000020c057211 */ /* 0x000fe400030f0eff */
[----:B------:R-:W-:-:S03]  /*4fe70*/  IADD3 R12, R10, c[0x0][0x198], RZ ;  /* 0x000066000a0c7a10 */ /* 0x000fc60007ffe0ff */
[----:B------:R1:W-:Y:S01]  /*4fe80*/  @P3 STG.E.U16 [R4.64], R18 ;  /* 0x0000001204003986 */ /* 0x0003e2000c101506 */
[----:B0-----:R-:W-:-:S03]  /*4fe90*/  LEA R8, P6, R10, R0, 0x1 ;  /* 0x000000000a087211 */ /* 0x001fc600078c08ff */
[----:B------:R-:W3:Y:S01]  /*4fea0*/  LDL.LU R14, [R1+0x1318] ;  /* 0x00131800010e7983 */ /* 0x000ee20000300800 */
[----:B------:R-:W-:Y:S02]  /*4feb0*/  LEA.HI.X.SX32 R9, R10, R2, 0x1, P6 ;  /* 0x000000020a097211 */ /* 0x000fe400030f0eff */
[----:B-1----:R-:W-:Y:S02]  /*4fec0*/  PRMT R18, R18, 0x7632, R18 ;  /* 0x0000763212127816 */ /* 0x002fe40000000012 */
[C---:B------:R-:W-:Y:S02]  /*4fed0*/  LEA R4, P6, R12.reuse, R0, 0x1 ;  /* 0x000000000c047211 */ /* 0x040fe400078c08ff */
[----:B------:R-:W-:Y:S02]  /*4fee0*/  IADD3 R10, R12, c[0x0][0x198], RZ ;  /* 0x000066000c0a7a10 */ /* 0x000fe40007ffe0ff */
[----:B------:R-:W-:Y:S01]  /*4fef0*/  ISETP.LT.AND P1, PT, R24, c[0x0][0x17c], !P0 ;  /* 0x00005f0018007a0c */ /* 0x000fe20004721270 */
[----:B------:R0:W-:Y:S01]  /*4ff00*/  @P5 STG.E.U16 [R8.64], R18 ;  /* 0x0000001208005986 */ /* 0x0001e2000c101506 */
[----:B------:R-:W-:-:S02]  /*4ff10*/  LEA.HI.X.SX32 R5, R12, R2, 0x1, P6 ;  /* 0x000000020c057211 */ /* 0x000fc400030f0eff */
[C---:B------:R-:W-:Y:S02]  /*4ff20*/  IADD3 R12, R10.reuse, c[0x0][0x198], RZ ;  /* 0x000066000a0c7a10 */ /* 0x040fe40007ffe0ff */
[----:B0-----:R-:W-:-:S04]  /*4ff30*/  LEA R8, P6, R10, R0, 0x1 ;  /* 0x000000000a087211 */ /* 0x001fc800078c08ff */
[----:B------:R-:W-:Y:S02]  /*4ff40*/  LEA.HI.X.SX32 R9, R10, R2, 0x1, P6 ;  /* 0x000000020a097211 */ /* 0x000fe400030f0eff */
[----:B------:R-:W-:Y:S01]  /*4ff50*/  PRMT R10, R6, 0x7632, R10 ;  /* 0x00007632060a7816 */ /* 0x000fe2000000000a */
[----:B------:R0:W-:Y:S01]  /*4ff60*/  @P2 STG.E.U16 [R4.64], R6 ;  /* 0x0000000604002986 */ /* 0x0001e2000c101506 */
[----:B----4-:R-:W-:-:S03]  /*4ff70*/  ISETP.LT.AND P4, PT, R20, c[0x0][0x17c], !P0 ;  /* 0x00005f0014007a0c */ /* 0x010fc60004781270 */
[----:B------:R-:W4:Y:S04]  /*4ff80*/  LDL.LU R20, [R1+0x1314] ;  /* 0x0013140001147983 */ /* 0x000f280000300800 */
[----:B------:R1:W-:Y:S04]  /*4ff90*/  @P1 STG.E.U16 [R8.64], R10 ;  /* 0x0000000a08001986 */ /* 0x0003e8000c101506 */
[----:B------:R-:W4:Y:S01]  /*4ffa0*/  LDL.LU R18, [R1+0x1320] ;  /* 0x0013200001127983 */ /* 0x000f220000300800 */
[----:B--2---:R-:W-:-:S03]  /*4ffb0*/  ISETP.LT.AND P1, PT, R16, c[0x0][0x17c], !P0 ;  /* 0x00005f0010007a0c */ /* 0x004fc60004721270 */
[----:B------:R-:W2:Y:S01]  /*4ffc0*/  LDL.LU R16, [R1+0x131c] ;  /* 0x00131c0001107983 */ /* 0x000ea20000300800 */
[C---:B0-----:R-:W-:Y:S02]  /*4ffd0*/  LEA R4, P6, R12.reuse, R0, 0x1 ;  /* 0x000000000c047211 */ /* 0x041fe400078c08ff */
[----:B-----5:R-:W-:Y:S02]  /*4ffe0*/  ISETP.LT.AND P3, PT, R23, c[0x0][0x17c], !P0 ;  /* 0x00005f0017007a0c */ /* 0x020fe40004761270 */
[C---:B------:R-:W-:Y:S02]  /*4fff0*/  IADD3 R6, R12.reuse, c[0x0][0x198], RZ ;  /* 0x000066000c067a10 */ /* 0x040fe40007ffe0ff */
[----:B------:R-:W-:Y:S02]  /*50000*/  LEA.HI.X.SX32 R5, R12, R2, 0x1, P6 ;  /* 0x000000020c057211 */ /* 0x000fe400030f0eff */
[C---:B-1----:R-:W-:Y:S02]  /*50010*/  LEA R8, P6, R6.reuse, R0, 0x1 ;  /* 0x0000000006087211 */ /* 0x042fe400078c08ff */
[----:B------:R-:W-:Y:S01]  /*50020*/  IADD3 R10, R6, c[0x0][0x198], RZ ;  /* 0x00006600060a7a10 */ /* 0x000fe20007ffe0ff */
[----:B---3--:R0:W-:Y:S01]  /*50030*/  @P4 STG.E.U16 [R4.64], R28 ;  /* 0x0000001c04004986 */ /* 0x0081e2000c101506 */
[----:B------:R-:W-:-:S02]  /*50040*/  ISETP.LT.AND P5, PT, R22, c[0x0][0x17c], !P0 ;  /* 0x00005f0016007a0c */ /* 0x000fc400047a1270 */
[----:B------:R-:W-:Y:S02]  /*50050*/  LEA.HI.X.SX32 R9, R6, R2, 0x1, P6 ;  /* 0x0000000206097211 */ /* 0x000fe400030f0eff */
[----:B------:R-:W-:Y:S02]  /*50060*/  PRMT R12, R28, 0x7632, R12 ;  /* 0x000076321c0c7816 */ /* 0x000fe4000000000c */
[----:B------:R-:W-:Y:S02]  /*50070*/  ISETP.LT.AND P2, PT, R21, c[0x0][0x17c], !P0 ;  /* 0x00005f0015007a0c */ /* 0x000fe40004741270 */
[C---:B------:R-:W-:Y:S02]  /*50080*/  IADD3 R6, R10.reuse, c[0x0][0x198], RZ ;  /* 0x000066000a067a10 */ /* 0x040fe40007ffe0ff */
[C---:B0-----:R-:W-:Y:S01]  /*50090*/  LEA R4, P6, R10.reuse, R0, 0x1 ;  /* 0x000000000a047211 */ /* 0x041fe200078c08ff */
[----:B------:R0:W-:Y:S03]  /*500a0*/  @P3 STG.E.U16 [R8.64], R12 ;  /* 0x0000000c08003986 */ /* 0x0001e6000c101506 */
[----:B------:R-:W-:-:S02]  /*500b0*/  LEA.HI.X.SX32 R5, R10, R2, 0x1, P6 ;  /* 0x000000020a057211 */ /* 0x000fc400030f0eff */
[----:B------:R-:W-:Y:S02]  /*500c0*/  ISETP.LT.AND P4, PT, R14, c[0x0][0x17c], !P0 ;  /* 0x00005f000e007a0c */ /* 0x000fe40004781270 */
[----:B------:R-:W3:Y:S01]  /*500d0*/  LDL.LU R14, [R1+0x1324] ;  /* 0x00132400010e7983 */ /* 0x000ee20000300800 */
[----:B0-----:R-:W-:-:S03]  /*500e0*/  LEA R8, P6, R6, R0, 0x1 ;  /* 0x0000000006087211 */ /* 0x001fc600078c08ff */
[----:B------:R-:W5:Y:S01]  /*500f0*/  LDL.LU R28, [R1+0xac] ;  /* 0x0000ac00011c7983 */ /* 0x000f620000300800 */
[----:B------:R-:W-:Y:S02]  /*50100*/  LEA.HI.X.SX32 R9, R6, R2, 0x1, P6 ;  /* 0x0000000206097211 */ /* 0x000fe400030f0eff */
[----:B------:R-:W-:Y:S01]  /*50110*/  PRMT R12, R7, 0x7632, R12 ;  /* 0x00007632070c7816 */ /* 0x000fe2000000000c */
[----:B------:R-:W5:Y:S04]  /*50120*/  LDL.LU R21, [R1+0x1328] ;  /* 0x0013280001157983 */ /* 0x000f680000300800 */
[----:B------:R0:W-:Y:S04]  /*50130*/  @P5 STG.E.U16 [R4.64], R7 ;  /* 0x0000000704005986 */ /* 0x0001e8000c101506 */
[----:B------:R1:W-:Y:S04]  /*50140*/  @P2 STG.E.U16 [R8.64], R12 ;  /* 0x0000000c08002986 */ /* 0x0003e8000c101506 */
[----:B0-----:R-:W5:Y:S01]  /*50150*/  LDL.LU R7, [R1+0x1480] ;  /* 0x0014800001077983 */ /* 0x001f620000300800 */
[----:B----4-:R-:W-:-:S03]  /*50160*/  ISETP.LT.AND P3, PT, R20, c[0x0][0x17c], !P0 ;  /* 0x00005f0014007a0c */ /* 0x010fc60004761270 */
[----:B------:R-:W4:Y:S01]  /*50170*/  LDL.LU R20, [R1+0x132c] ;  /* 0x00132c0001147983 */ /* 0x000f220000300800 */
[----:B------:R-:W-:-:S03]  /*50180*/  ISETP.LT.AND P5, PT, R18, c[0x0][0x17c], !P0 ;  /* 0x00005f0012007a0c */ /* 0x000fc600047a1270 */
[----:B------:R-:W4:Y:S01]  /*50190*/  LDL.LU R18, [R1+0x1330] ;  /* 0x0013300001127983 */ /* 0x000f220000300800 */
[----:B--2---:R-:W-:-:S03]  /*501a0*/  ISETP.LT.AND P2, PT, R16, c[0x0][0x17c], !P0 ;  /* 0x00005f0010007a0c */ /* 0x004fc60004741270 */
[----:B------:R-:W2:Y:S01]  /*501b0*/  LDL.LU R16, [R1+0x1334] ;  /* 0x0013340001107983 */ /* 0x000ea20000300800 */
[----:B------:R-:W-:-:S04]  /*501c0*/  IADD3 R10, R6, c[0x0][0x198], RZ ;  /* 0x00006600060a7a10 */ /* 0x000fc80007ffe0ff */
[C---:B------:R-:W-:Y:S02]  /*501d0*/  LEA R4, P6, R10.reuse, R0, 0x1 ;  /* 0x000000000a047211 */ /* 0x040fe400078c08ff */
[C---:B------:R-:W-:Y:S02]  /*501e0*/  IADD3 R6, R10.reuse, c[0x0][0x198], RZ ;  /* 0x000066000a067a10 */ /* 0x040fe40007ffe0ff */
[----:B------:R-:W-:Y:S02]  /*501f0*/  LEA.HI.X.SX32 R5, R10, R2, 0x1, P6 ;  /* 0x000000020a057211 */ /* 0x000fe400030f0eff */
[----:B-1----:R-:W-:-:S03]  /*50200*/  LEA R8, P6, R6, R0, 0x1 ;  /* 0x0000000006087211 */ /* 0x002fc600078c08ff */
[----:B------:R0:W-:Y:S01]  /*50210*/  @P1 STG.E.U16 [R4.64], R3 ;  /* 0x0000000304001986 */ /* 0x0001e2000c101506 */
[C---:B------:R-:W-:Y:S02]  /*50220*/  LEA.HI.X.SX32 R9, R6.reuse, R2, 0x1, P6 ;  /* 0x0000000206097211 */ /* 0x040fe400030f0eff */
[----:B------:R-:W-:Y:S02]  /*50230*/  PRMT R10, R3, 0x7632, R10 ;  /* 0x00007632030a7816 */ /* 0x000fe4000000000a */
[----:B0-----:R-:W-:Y:S01]  /*50240*/  IADD3 R5, R6, c[0x0][0x198], RZ ;  /* 0x0000660006057a10 */ /* 0x001fe20007ffe0ff */
[----:B------:R-:W2:Y:S03]  /*50250*/  LDL.LU R3, [R1+0x147c] ;  /* 0x00147c0001037983 */ /* 0x000ea60000300800 */
[C---:B------:R-:W-:Y:S02]  /*50260*/  LEA R4, P6, R5.reuse, R0, 0x1 ;  /* 0x0000000005047211 */ /* 0x040fe400078c08ff */
[C---:B------:R-:W-:Y:S01]  /*50270*/  IADD3 R6, R5.reuse, c[0x0][0x198], RZ ;  /* 0x0000660005067a10 */ /* 0x040fe20007ffe0ff */
[----:B------:R0:W-:Y:S01]  /*50280*/  @P4 STG.E.U16 [R8.64], R10 ;  /* 0x0000000a08004986 */ /* 0x0001e2000c101506 */
[----:B------:R-:W-:-:S02]  /*50290*/  LEA.HI.X.SX32 R5, R5, R2, 0x1, P6 ;  /* 0x0000000205057211 */ /* 0x000fc400030f0eff */
[----:B---3--:R-:W-:Y:S02]  /*502a0*/  ISETP.LT.AND P1, PT, R14, c[0x0][0x17c], !P0 ;  /* 0x00005f000e007a0c */ /* 0x008fe40004721270 */
[----:B------:R-:W3:Y:S01]  /*502b0*/  LDL.LU R14, [R1+0x1338] ;  /* 0x00133800010e7983 */ /* 0x000ee20000300800 */
[C---:B------:R-:W-:Y:S02]  /*502c0*/  IADD3 R12, R6.reuse, c[0x0][0x198], RZ ;  /* 0x00006600060c7a10 */ /* 0x040fe40007ffe0ff */
[C---:B0-----:R-:W-:Y:S01]  /*502d0*/  LEA R8, P6, R6.reuse, R0, 0x1 ;  /* 0x0000000006087211 */ /* 0x041fe200078c08ff */
[----:B-----5:R0:W-:Y:S03]  /*502e0*/  @P3 STG.E.U16 [R4.64], R28 ;  /* 0x0000001c04003986 */ /* 0x0201e6000c101506 */
[----:B------:R-:W-:Y:S02]  /*502f0*/  LEA.HI.X.SX32 R9, R6, R2, 0x1, P6 ;  /* 0x0000000206097211 */ /* 0x000fe400030f0eff */
[----:B------:R-:W-:-:S02]  /*50300*/  PRMT R10, R28, 0x7632, R10 ;  /* 0x000076321c0a7816 */ /* 0x000fc4000000000a */
[----:B0-----:R-:W-:-:S04]  /*50310*/  LEA R4, P6, R12, R0, 0x1 ;  /* 0x000000000c047211 */ /* 0x001fc800078c08ff */
[----:B------:R-:W-:Y:S01]  /*50320*/  LEA.HI.X.SX32 R5, R12, R2, 0x1, P6 ;  /* 0x000000020c057211 */ /* 0x000fe200030f0eff */
[----:B------:R0:W-:Y:S01]  /*50330*/  @P5 STG.E.U16 [R8.64], R10 ;  /* 0x0000000a08005986 */ /* 0x0001e2000c101506 */
[----:B------:R-:W-:-:S03]  /*50340*/  ISETP.LT.AND P4, PT, R21, c[0x0][0x17c], !P0 ;  /* 0x00005f0015007a0c */ /* 0x000fc60004781270 */
[----:B------:R-:W5:Y:S04]  /*50350*/  LDL.LU R21, [R1+0x1340] ;  /* 0x0013400001157983 */ /* 0x000f680000300800 */
[----:B------:R1:W-:Y:S01]  /*50360*/  @P2 STG.E.U16 [R4.64], R11 ;  /* 0x0000000b04002986 */ /* 0x0003e2000c101506 */
[----:B----4-:R-:W-:-:S03]  /*50370*/  ISETP.LT.AND P3, PT, R20, c[0x0][0x17c], !P0 ;  /* 0x00005f0014007a0c */ /* 0x010fc60004761270 */
[----:B------:R-:W4:Y:S01]  /*50380*/  LDL.LU R20, [R1+0x1344] ;  /* 0x0013440001147983 */ /* 0x000f220000300800 */
[----:B------:R-:W-:-:S03]  /*50390*/  ISETP.LT.AND P5, PT, R18, c[0x0][0x17c], !P0 ;  /* 0x00005f0012007a0c */ /* 0x000fc600047a1270 */
[----:B------:R-:W4:Y:S01]  /*503a0*/  LDL.LU R18, [R1+0x134c] ;  /* 0x00134c0001127983 */ /* 0x000f220000300800 */
[----:B--2---:R-:W-:-:S03]  /*503b0*/  ISETP.LT.AND P2, PT, R16, c[0x0][0x17c], !P0 ;  /* 0x00005f0010007a0c */ /* 0x004fc60004741270 */
[----:B------:R-:W2:Y:S01]  /*503c0*/  LDL.LU R16, [R1+0x1350] ;  /* 0x0013500001107983 */ /* 0x000ea20000300800 */
[----:B------:R-:W-:-:S04]  /*503d0*/  IADD3 R6, R12, c[0x0][0x198], RZ ;  /* 0x000066000c067a10 */ /* 0x000fc80007ffe0ff */
[C---:B0-----:R-:W-:Y:S02]  /*503e0*/  LEA R8, P6, R6.reuse, R0, 0x1 ;  /* 0x0000000006087211 */ /* 0x041fe400078c08ff */
[C---:B------:R-:W-:Y:S02]  /*503f0*/  IADD3 R12, R6.reuse, c[0x0][0x198], RZ ;  /* 0x00006600060c7a10 */ /* 0x040fe40007ffe0ff */
[----:B------:R-:W-:Y:S02]  /*50400*/  PRMT R10, R11, 0x7632, R10 ;  /* 0x000076320b0a7816 */ /* 0x000fe4000000000a */
[----:B------:R-:W-:Y:S02]  /*50410*/  LEA.HI.X.SX32 R9, R6, R2, 0x1, P6 ;  /* 0x0000000206097211 */ /* 0x000fe400030f0eff */
[C---:B-1----:R-:W-:Y:S02]  /*50420*/  LEA R4, P6, R12.reuse, R0, 0x1 ;  /* 0x000000000c047211 */ /* 0x042fe400078c08ff */
[C---:B------:R-:W-:Y:S01]  /*50430*/  IADD3 R6, R12.reuse, c[0x0][0x198], RZ ;  /* 0x000066000c067a10 */ /* 0x040fe20007ffe0ff */
[----:B------:R0:W-:Y:S01]  /*50440*/  @P1 STG.E.U16 [R8.64], R10 ;  /* 0x0000000a08001986 */ /* 0x0001e2000c101506 */
[----:B------:R-:W-:-:S02]  /*50450*/  LEA.HI.X.SX32 R5, R12, R2, 0x1, P6 ;  /* 0x000000020c057211 */ /* 0x000fc400030f0eff */
[----:B------:R-:W-:-:S03]  /*50460*/  IADD3 R11, R6, c[0x0][0x198], RZ ;  /* 0x00006600060b7a10 */ /* 0x000fc60007ffe0ff */
[----:B------:R1:W-:Y:S01]  /*50470*/  @P4 STG.E.U16 [R4.64], R15 ;  /* 0x0000000f04004986 */ /* 0x0003e2000c101506 */
[C---:B0-----:R-:W-:Y:S02]  /*50480*/  LEA R8, P6, R6.reuse, R0, 0x1 ;  /* 0x0000000006087211 */ /* 0x041fe400078c08ff */
[----:B------:R-:W-:Y:S02]  /*50490*/  PRMT R10, R15, 0x7632, R10 ;  /* 0x000076320f0a7816 */ /* 0x000fe4000000000a */
[----:B------:R-:W-:Y:S02]  /*504a0*/  LEA.HI.X.SX32 R9, R6, R2, 0x1, P6 ;  /* 0x0000000206097211 */ /* 0x000fe400030f0eff */
[C---:B-1----:R-:W-:Y:S02]  /*504b0*/  LEA R4, P6, R11.reuse, R0, 0x1 ;  /* 0x000000000b047211 */ /* 0x042fe400078c08ff */
[----:B---3--:R-:W-:Y:S02]  /*504c0*/  ISETP.LT.AND P1, PT, R14, c[0x0][0x17c], !P0 ;  /* 0x00005f000e007a0c */ /* 0x008fe40004721270 */
[----:B------:R-:W3:Y:S01]  /*504d0*/  LDL.LU R14, [R1+0x1348] ;  /* 0x00134800010e7983 */ /* 0x000ee20000300800 */
[----:B------:R-:W-:-:S02]  /*504e0*/  IADD3 R6, R11, c[0x0][0x198], RZ ;  /* 0x000066000b067a10 */ /* 0x000fc40007ffe0ff */
[----:B------:R-:W-:Y:S01]  /*504f0*/  LEA.HI.X.SX32 R5, R11, R2, 0x1, P6 ;  /* 0x000000020b057211 */ /* 0x000fe200030f0eff */
[----:B------:R-:W3:Y:S04]  /*50500*/  LDL.LU R12, [R1+0x133c] ;  /* 0x00133c00010c7983 */ /* 0x000ee80000300800 */
[----:B------:R0:W-:Y:S04]  /*50510*/  @P3 STG.E.U16 [R8.64], R10 ;  /* 0x0000000a08003986 */ /* 0x0001e8000c101506 */
[----:B------:R1:W-:Y:S04]  /*50520*/  @P5 STG.E.U16 [R4.64], R19 ;  /* 0x0000001304005986 */ /* 0x0003e8000c101506 */
[----:B------:R-:W3:Y:S01]  /*50530*/  LDL.LU R25, [R1+0xbc] ;  /* 0x0000bc0001197983 */ /* 0x000ee20000300800 */
[----:B0-----:R-:W-:-:S03]  /*50540*/  LEA R8, P6, R6, R0, 0x1 ;  /* 0x0000000006087211 */ /* 0x001fc600078c08ff */
[----:B------:R-:W3:Y:S01]  /*50550*/  LDL.LU R26, [R1+0xcc] ;  /* 0x0000cc00011a7983 */ /* 0x000ee20000300800 */
[----:B------:R-:W-:Y:S02]  /*50560*/  PRMT R10, R19, 0x7632, R10 ;  /* 0x00007632130a7816 */ /* 0x000fe4000000000a */
[----:B------:R-:W-:-:S05]  /*50570*/  LEA.HI.X.SX32 R9, R6, R2, 0x1, P6 ;  /* 0x0000000206097211 */ /* 0x000fca00030f0eff */
[----:B------:R0:W-:Y:S01]  /*50580*/  @P2 STG.E.U16 [R8.64], R10 ;  /* 0x0000000a08002986 */ /* 0x0001e2000c101506 */
[----:B--2---:R-:W-:-:S03]  /*50590*/  ISETP.LT.AND P2, PT, R16, c[0x0][0x17c], !P0 ;  /* 0x00005f0010007a0c */ /* 0x004fc60004741270 */
[----:B------:R-:W2:Y:S01]  /*505a0*/  LDL.LU R16, [R1+0x1354] ;  /* 0x0013540001107983 */ /* 0x000ea20000300800 */
[----:B-----5:R-:W-:Y:S02]  /*505b0*/  ISETP.LT.AND P4, PT, R21, c[0x0][0x17c], !P0 ;  /* 0x00005f0015007a0c */ /* 0x020fe40004781270 */
[----:B----4-:R-:W-:Y:S02]  /*505c0*/  ISETP.LT.AND P3, PT, R20, c[0x0][0x17c], !P0 ;  /* 0x00005f0014007a0c */ /* 0x010fe40004761270 */
[----:B------:R-:W4:Y:S01]  /*505d0*/  LDS.128 R20, [R3] ;  /* 0x0000000003147984 */ /* 0x000f220000000c00 */
[----:B------:R-:W-:-:S04]  /*505e0*/  IADD3 R11, R6, c[0x0][0x198], RZ ;  /* 0x00006600060b7a10 */ /* 0x000fc80007ffe0ff */
[C---:B-1----:R-:W-:Y:S02]  /*505f0*/  LEA R4, P6, R11.reuse, R0, 0x1 ;  /* 0x000000000b047211 */ /* 0x042fe400078c08ff */
[C---:B------:R-:W-:Y:S02]  /*50600*/  IADD3 R6, R11.reuse, c[0x0][0x198], RZ ;  /* 0x000066000b067a10 */ /* 0x040fe40007ffe0ff */
[----:B------:R-:W-:Y:S02]  /*50610*/  LEA.HI.X.SX32 R5, R11, R2, 0x1, P6 ;  /* 0x000000020b057211 */ /* 0x000fe400030f0eff */
[C---:B0-----:R-:W-:Y:S02]  /*50620*/  LEA R8, P6, R6.reuse, R0, 0x1 ;  /* 0x0000000006087211 */ /* 0x041fe400078c08ff */
[----:B------:R-:W-:Y:S01]  /*50630*/  PRMT R10, R7, 0x7632, R10 ;  /* 0x00007632070a7816 */ /* 0x000fe2000000000a */
[----:B------:R0:W-:Y:S01]  /*50640*/  @P1 STG.E.U16 [R4.64], R7 ;  /* 0x0000000704001986 */ /* 0x0001e2000c101506 */
[----:B------:R-:W-:-:S02]  /*50650*/  LEA.HI.X.SX32 R9, R6, R2, 0x1, P6 ;  /* 0x0000000206097211 */ /* 0x000fc400030f0eff */
[----:B------:R-:W-:-:S03]  /*50660*/  IADD3 R11, R6, c[0x0][0x198], RZ ;  /* 0x00006600060b7a10 */ /* 0x000fc60007ffe0ff */
[----:B------:R1:W-:Y:S01]  /*50670*/  @P4 STG.E.U16 [R8.64], R10 ;  /* 0x0000000a08004986 */ /* 0x0003e2000c101506 */
[----:B0-----:R-:W-:Y:S02]  /*50680*/  LEA R4, P6, R11, R0, 0x1 ;  /* 0x000000000b047211 */ /* 0x001fe400078c08ff */
[----:B---3--:R-:W-:Y:S02]  /*50690*/  ISETP.LT.AND P1, PT, R14, c[0x0][0x17c], !P0 ;  /* 0x00005f000e007a0c */ /* 0x008fe40004721270 */
[----:B------:R-:W3:Y:S01]  /*506a0*/  LDL.LU R14, [R1+0x1358] ;  /* 0x00135800010e7983 */ /* 0x000ee20000300800 */
[----:B------:R-:W-:-:S03]  /*506b0*/  ISETP.LT.AND P4, PT, R12, c[0x0][0x17c], !P0 ;  /* 0x00005f000c007a0c */ /* 0x000fc60004781270 */
[----:B----4-:R-:W-:Y:S04]  /*506c0*/  STL [R1+0x24], R21 ;  /* 0x0000241501007387 */ /* 0x010fe80000100800 */
[----:B------:R-:W-:Y:S04]  /*506d0*/  STL.64 [R1+0x28], R22 ;  /* 0x0000281601007387 */ /* 0x000fe80000100a00 */
[----:B------:R-:W4:Y:S01]  /*506e0*/  LDL.LU R12, [R1+0x1360] ;  /* 0x00136000010c7983 */ /* 0x000f220000300800 */
[----:B------:R-:W-:-:S03]  /*506f0*/  LEA.HI.X.SX32 R5, R11, R2, 0x1, P6 ;  /* 0x000000020b057211 */ /* 0x000fc600030f0eff */
[----:B------:R-:W5:Y:S04]  /*50700*/  LDL.LU R15, [R1+0x135c] ;  /* 0x00135c00010f7983 */ /* 0x000f680000300800 */
[----:B------:R-:W-:Y:S04]  /*50710*/  @P3 STG.E.U16 [R4.64], R25 ;  /* 0x0000001904003986 */ /* 0x000fe8000c101506 */
[----:B------:R-:W5:Y:S01]  /*50720*/  LDL.LU R28, [R1+0xdc] ;  /* 0x0000dc00011c7983 */ /* 0x000f620000300800 */
[----:B--2---:R-:W-:-:S03]  /*50730*/  ISETP.LT.AND P3, PT, R16, c[0x0][0x17c], !P0 ;  /* 0x00005f0010007a0c */ /* 0x004fc60004761270 */
[----:B------:R-:W2:Y:S01]  /*50740*/  LDL.LU R16, [R1+0x1364] ;  /* 0x0013640001107983 */ /* 0x000ea20000300800 */
[----:B------:R-:W-:Y:S02]  /*50750*/  ISETP.LT.AND P5, PT, R18, c[0x0][0x17c], !P0 ;  /* 0x00005f0012007a0c */ /* 0x000fe400047a1270 */
[----:B------:R-:W-:Y:S01]  /*50760*/  IADD3 R7, R11, c[0x0][0x198], RZ ;  /* 0x000066000b077a10 */ /* 0x000fe20007ffe0ff */
[----:B------:R-:W2:Y:S03]  /*50770*/  LDL.LU R18, [R1+0x1368] ;  /* 0x0013680001127983 */ /* 0x000ea60000300800 */
[C---:B------:R-:W-:Y:S02]  /*50780*/  LEA R6, P6, R7.reuse, R0, 0x1 ;  /* 0x0000000007067211 */ /* 0x040fe400078c08ff */
[----:B-1----:R-:W-:Y:S02]  /*50790*/  IADD3 R9, R7, c[0x0][0x198], RZ ;  /* 0x0000660007097a10 */ /* 0x002fe40007ffe0ff */
[----:B------:R-:W-:-:S02]  /*507a0*/  PRMT R10, R25, 0x7632, R10 ;  /* 0x00007632190a7816 */ /* 0x000fc4000000000a */
[----:B------:R-:W-:Y:S02]  /*507b0*/  LEA.HI.X.SX32 R7, R7, R2, 0x1, P6 ;  /* 0x0000000207077211 */ /* 0x000fe400030f0eff */
[C---:B------:R-:W-:Y:S02]  /*507c0*/  LEA R8, P6, R9.reuse, R0, 0x1 ;  /* 0x0000000009087211 */ /* 0x040fe400078c08ff */
[C---:B------:R-:W-:Y:S01]  /*507d0*/  IADD3 R11, R9.reuse, c[0x0][0x198], RZ ;  /* 0x00006600090b7a10 */ /* 0x040fe20007ffe0ff */
[----:B------:R0:W-:Y:S01]  /*507e0*/  @P5 STG.E.U16 [R6.64], R10 ;  /* 0x0000000a06005986 */ /* 0x0001e2000c101506 */
[----:B------:R-:W-:Y:S02]  /*507f0*/  LEA.HI.X.SX32 R9, R9, R2, 0x1, P6 ;  /* 0x0000000209097211 */ /* 0x000fe400030f0eff */
[----:B------:R-:W-:Y:S01]  /*50800*/  PRMT R13, R26, 0x7632, R13 ;  /* 0x000076321a0d7816 */ /* 0x000fe2000000000d */
[----:B------:R-:W1:Y:S04]  /*50810*/  LDS.128 R4, [R27] ;  /* 0x000000001b047984 */ /* 0x000e680000000c00 */
[----:B------:R3:W-:Y:S01]  /*50820*/  @P2 STG.E.U16 [R8.64], R26 ;  /* 0x0000001a08002986 */ /* 0x0007e2000c101506 */
[----:B0-----:R-:W-:-:S02]  /*50830*/  LEA R10, P6, R11, R0, 0x1 ;  /* 0x000000000b0a7211 */ /* 0x001fc400078c08ff */
[----:B---3--:R-:W-:Y:S02]  /*50840*/  ISETP.LT.AND P5, PT, R14, c[0x0][0x17c], !P0 ;  /* 0x00005f000e007a0c */ /* 0x008fe400047a1270 */
[C---:B------:R-:W-:Y:S02]  /*50850*/  IADD3 R14, R11.reuse, c[0x0][0x198], RZ ;  /* 0x000066000b0e7a10 */ /* 0x040fe40007ffe0ff */
[----:B------:R-:W-:Y:S02]  /*50860*/  LEA.HI.X.SX32 R11, R11, R2, 0x1, P6 ;  /* 0x000000020b0b7211 */ /* 0x000fe400030f0eff */
[----:B------:R-:W-:Y:S02]  /*50870*/  LEA R8, P6, R14, R0, 0x1 ;  /* 0x000000000e087211 */ /* 0x000fe400078c08ff */
[----:B----4-:R-:W-:Y:S02]  /*50880*/  ISETP.LT.AND P2, PT, R12, c[0x0][0x17c], !P0 ;  /* 0x00005f000c007a0c */ /* 0x010fe40004741270 */
[C---:B------:R-:W-:Y:S01]  /*50890*/  IADD3 R12, R14.reuse, c[0x0][0x198], RZ ;  /* 0x000066000e0c7a10 */ /* 0x040fe20007ffe0ff */
[----:B------:R0:W-:Y:S01]  /*508a0*/  @P1 STG.E.U16 [R10.64], R13 ;  /* 0x0000000d0a001986 */ /* 0x0001e2000c101506 */
[----:B------:R-:W-:-:S02]  /*508b0*/  LEA.HI.X.SX32 R9, R14, R2, 0x1, P6 ;  /* 0x000000020e097211 */ /* 0x000fc400030f0eff */
[C---:B------:R-:W-:Y:S02]  /*508c0*/  LEA R14, P6, R12.reuse, R0, 0x1 ;  /* 0x000000000c0e7211 */ /* 0x040fe400078c08ff */
[----:B-----5:R-:W-:Y:S02]  /*508d0*/  ISETP.LT.AND P1, PT, R15, c[0x0][0x17c], !P0 ;  /* 0x00005f000f007a0c */ /* 0x020fe40004721270 */
[C---:B------:R-:W-:Y:S02]  /*508e0*/  LEA.HI.X.SX32 R15, R12.reuse, R2, 0x1, P6 ;  /* 0x000000020c0f7211 */ /* 0x040fe400030f0eff */
[----:B0-----:R-:W-:Y:S01]  /*508f0*/  IADD3 R13, R12, c[0x0][0x198], RZ ;  /* 0x000066000c0d7a10 */ /* 0x001fe20007ffe0ff */
[----:B------:R0:W-:Y:S03]  /*50900*/  @P4 STG.E.U16 [R8.64], R28 ;  /* 0x0000001c08004986 */ /* 0x0001e6000c101506 */
[----:B------:R-:W-:Y:S01]  /*50910*/  LEA R12, P6, R13, R0, 0x1 ;  /* 0x000000000d0c7211 */ /* 0x000fe200078c08ff */
[----:B------:R-:W3:Y:S01]  /*50920*/  LDS.128 R8, [R29] ;  /* 0x000000001d087984 */ /* 0x000ee20000000c00 */
[----:B------:R-:W-:-:S02]  /*50930*/  PRMT R17, R28, 0x7632, R17 ;  /* 0x000076321c117816 */ /* 0x000fc40000000011 */
[----:B0-----:R-:W-:-:S03]  /*50940*/  LOP3.LUT R28, R3, 0x60, RZ, 0x3c, !PT ;  /* 0x00000060031c7812 */ /* 0x001fc600078e3cff */
[----:B------:R-:W-:Y:S04]  /*50950*/  @P3 STG.E.U16 [R14.64], R17 ;  /* 0x000000110e003986 */ /* 0x000fe8000c101506 */
[----:B------:R-:W-:Y:S04]  /*50960*/  STL [R1+0x1478], R27 ;  /* 0x0014781b01007387 */ /* 0x000fe80000100800 */
[----:B------:R-:W-:Y:S04]  /*50970*/  LDS.128 R24, [R3+0x400] ;  /* 0x0004000003187984 */ /* 0x000fe80000000c00 */
[----:B-1----:R-:W-:Y:S04]  /*50980*/  STL [R1+0x145c], R6 ;  /* 0x00145c0601007387 */ /* 0x002fe80000100800 */
[----:B------:R0:W-:Y:S04]  /*50990*/  STL [R1+0x1458], R7 ;  /* 0x0014580701007387 */ /* 0x0001e80000100800 */
[----:B0-----:R-:W4:Y:S04]  /*509a0*/  LDL.LU R7, [R1+0x136c] ;  /* 0x00136c0001077983 */ /* 0x001f280000300800 */
[----:B------:R-:W5:Y:S04]  /*509b0*/  LDL.LU R6, [R1+0x1370] ;  /* 0x0013700001067983 */ /* 0x000f680000300800 */
[----:B---3--:R-:W-:Y:S01]  /*509c0*/  STL.64 [R1+0x1460], R10 ;  /* 0x0014600a01007387 */ /* 0x008fe20000100a00 */
[----:B--2---:R-:W-:-:S02]  /*509d0*/  ISETP.LT.AND P4, PT, R16, c[0x0][0x17c], !P0 ;  /* 0x00005f0010007a0c */ /* 0x004fc40004781270 */
[C---:B------:R-:W-:Y:S02]  /*509e0*/  IADD3 R16, R13.reuse, c[0x0][0x198], RZ ;  /* 0x000066000d107a10 */ /* 0x040fe40007ffe0ff */
[----:B------:R-:W-:-:S05]  /*509f0*/  LEA.HI.X.SX32 R13, R13, R2, 0x1, P6 ;  /* 0x000000020d0d7211 */ /* 0x000fca00030f0eff */
[----:B------:R-:W-:Y:S04]  /*50a00*/  @P5 STG.E.U16 [R12.64], R20 ;  /* 0x000000140c005986 */ /* 0x000fe8000c101506 */
[----:B------:R-:W0:Y:S04]  /*50a10*/  LDS.128 R12, [R28] ;  /* 0x000000001c0c7984 */ /* 0x000e280000000c00 */
[----:B0-----:R0:W-:Y:S04]  /*50a20*/  STL.64 [R1+0x1468], R14 ;  /* 0x0014680e01007387 */ /* 0x0011e80000100a00 */
[----:B------:R-:W2:Y:S04]  /*50a30*/  LDL.LU R22, [R1+0x1374] ;  /* 0x0013740001167983 */ /* 0x000ea80000300800 */
[----:B0-----:R-:W3:Y:S04]  /*50a40*/  LDL.LU R15, [R1+0x1378] ;  /* 0x00137800010f7983 */ /* 0x001ee80000300800 */
[----:B------:R0:W-:Y:S04]  /*50a50*/  STL [R1+0xc], R27 ;  /* 0x00000c1b01007387 */ /* 0x0001e80000100800 */
[----:B0-----:R-:W3:Y:S04]  /*50a60*/  LDL.LU R27, [R1+0x1478] ;  /* 0x00147800011b7983 */ /* 0x001ee80000300800 */
[----:B------:R-:W3:Y:S01]  /*50a70*/  LDL.LU R11, [R1+0x137c] ;  /* 0x00137c00010b7983 */ /* 0x000ee20000300800 */
[----:B------:R-:W-:-:S02]  /*50a80*/  ISETP.LT.AND P3, PT, R18, c[0x0][0x17c], !P0 ;  /* 0x00005f0012007a0c */ /* 0x000fc40004761270 */
[C---:B------:R-:W-:Y:S01]  /*50a90*/  LEA R18, P6, R16.reuse, R0, 0x1 ;  /* 0x0000000010127211 */ /* 0x040fe200078c08ff */
[----:B------:R-:W3:Y:S01]  /*50aa0*/  LDL.LU R10, [R1+0x1380] ;  /* 0x00138000010a7983 */ /* 0x000ee20000300800 */
[C---:B------:R-:W-:Y:S02]  /*50ab0*/  IADD3 R21, R16.reuse, c[0x0][0x198], RZ ;  /* 0x0000660010157a10 */ /* 0x040fe40007ffe0ff */
[----:B------:R-:W-:Y:S02]  /*50ac0*/  LEA.HI.X.SX32 R19, R16, R2, 0x1, P6 ;  /* 0x0000000210137211 */ /* 0x000fe400030f0eff */
[----:B------:R-:W-:Y:S02]  /*50ad0*/  PRMT R16, R20, 0x7632, R16 ;  /* 0x0000763214107816 */ /* 0x000fe40000000010 */
[C---:B------:R-:W-:Y:S02]  /*50ae0*/  LEA R20, P6, R21.reuse, R0, 0x1 ;  /* 0x0000000015147211 */ /* 0x040fe400078c08ff */
[C---:B------:R-:W-:Y:S01]  /*50af0*/  IADD3 R17, R21.reuse, c[0x0][0x198], RZ ;  /* 0x0000660015117a10 */ /* 0x040fe20007ffe0ff */
[----:B------:R0:W-:Y:S01]  /*50b00*/  @P2 STG.E.U16 [R18.64], R16 ;  /* 0x0000001012002986 */ /* 0x0001e2000c101506 */
[----:B------:R-:W-:-:S02]  /*50b10*/  LEA.HI.X.SX32 R21, R21, R2, 0x1, P6 ;  /* 0x0000000215157211 */ /* 0x000fc400030f0eff */
[----:B----4-:R-:W-:Y:S01]  /*50b20*/  ISETP.LT.AND P5, PT, R7, c[0x0][0x17c], !P0 ;  /* 0x00005f0007007a0c */ /* 0x010fe200047a1270 */
[----:B------:R-:W-:Y:S01]  /*50b30*/  IMAD.MOV.U32 R7, RZ, RZ, R26 ;  /* 0x000000ffff077224 */ /* 0x000fe200078e001a */
[----:B-----5:R-:W-:Y:S01]  /*50b40*/  ISETP.LT.AND P2, PT, R6, c[0x0][0x17c], !P0 ;  /* 0x00005f0006007a0c */ /* 0x020fe20004741270 */
[----:B------:R-:W-:Y:S01]  /*50b50*/  IMAD.MOV.U32 R6, RZ, RZ, R25 ;  /* 0x000000ffff067224 */ /* 0x000fe200078e0019 */
[C---:B0-----:R-:W-:Y:S02]  /*50b60*/  LEA R16, P6, R17.reuse, R0, 0x1 ;  /* 0x0000000011107211 */ /* 0x041fe400078c08ff */
[C---:B------:R-:W-:Y:S02]  /*50b70*/  IADD3 R19, R17.reuse, c[0x0][0x198], RZ ;  /* 0x0000660011137a10 */ /* 0x040fe40007ffe0ff */
[----:B------:R0:W-:Y:S01]  /*50b80*/  STL.64 [R1+0x1470], R6 ;  /* 0x0014700601007387 */ /* 0x0001e20000100a00 */
[----:B------:R-:W-:Y:S02]  /*50b90*/  LEA.HI.X.SX32 R17, R17, R2, 0x1, P6 ;  /* 0x0000000211117211 */ /* 0x000fe400030f0eff */
[C---:B------:R-:W-:Y:S01]  /*50ba0*/  LEA R18, P6, R19.reuse, R0, 0x1 ;  /* 0x0000000013127211 */ /* 0x040fe200078c08ff */
[----:B------:R1:W-:Y:S01]  /*50bb0*/  @P1 STG.E.U16 [R20.64], R4 ;  /* 0x0000000414001986 */ /* 0x0003e2000c101506 */
[----:B------:R-:W-:-:S02]  /*50bc0*/  IADD3 R3, R19, c[0x0][0x198], RZ ;  /* 0x0000660013037a10 */ /* 0x000fc40007ffe0ff */
[----:B------:R-:W-:Y:S01]  /*50bd0*/  LEA.HI.X.SX32 R19, R19, R2, 0x1, P6 ;  /* 0x0000000213137211 */ /* 0x000fe200030f0eff */
[----:B0-----:R-:W4:Y:S01]  /*50be0*/  LDL.LU R6, [R1+0x1384] ;  /* 0x0013840001067983 */ /* 0x001f220000300800 */
[----:B-1----:R-:W-:-:S05]  /*50bf0*/  PRMT R4, R4, 0x7632, R4 ;  /* 0x0000763204047816 */ /* 0x002fca0000000004 */
[----:B------:R0:W-:Y:S04]  /*50c00*/  @P4 STG.E.U16 [R16.64], R4 ;  /* 0x0000000410004986 */ /* 0x0001e8000c101506 */
[----:B------:R1:W-:Y:S01]  /*50c10*/  @P3 STG.E.U16 [R18.64], R8 ;  /* 0x0000000812003986 */ /* 0x0003e2000c101506 */
[C---:B------:R-:W-:Y:S02]  /*50c20*/  LEA R20, P6, R3.reuse, R0, 0x1 ;  /* 0x0000000003147211 */ /* 0x040fe400078c08ff */
[----:B0-----:R-:W-:Y:S01]  /*50c30*/  IADD3 R4, R3, c[0x0][0x198], RZ ;  /* 0x0000660003047a10 */ /* 0x001fe20007ffe0ff */
[----:B------:R-:W-:Y:S01]  /*50c40*/  IMAD.MOV.U32 R14, RZ, RZ, R24 ;  /* 0x000000ffff0e7224 */ /* 0x000fe200078e0018 */
[----:B-1----:R-:W-:Y:S02]  /*50c50*/  PRMT R8, R8, 0x7632, R8 ;  /* 0x0000763208087816 */ /* 0x002fe40000000008 */
[----:B--2---:R-:W-:-:S02]  /*50c60*/  ISETP.LT.AND P1, PT, R22, c[0x0][0x17c], !P0 ;  /* 0x00005f0016007a0c */ /* 0x004fc40004721270 */
[----:B---3--:R-:W-:Y:S01]  /*50c70*/  ISETP.LT.AND P4, PT, R15, c[0x0][0x17c], !P0 ;  /* 0x00005f000f007a0c */ /* 0x008fe20004781270 */
[----:B------:R0:W1:Y:S01]  /*50c80*/  LDS.128 R16, [R27+0x400] ;  /* 0x000400001b107984 */ /* 0x0000620000000c00 */
[----:B------:R-:W-:-:S03]  /*50c90*/  ISETP.LT.AND P3, PT, R11, c[0x0][0x17c], !P0 ;  /* 0x00005f000b007a0c */ /* 0x000fc60004761270 */
[----:B------:R-:W2:Y:S01]  /*50ca0*/  LDL.LU R11, [R1+0x1388] ;  /* 0x00138800010b7983 */ /* 0x000ea20000300800 */
[----:B------:R-:W-:Y:S02]  /*50cb0*/  LEA.HI.X.SX32 R21, R3, R2, 0x1, P6 ;  /* 0x0000000203157211 */ /* 0x000fe400030f0eff */
[C---:B------:R-:W-:Y:S02]  /*50cc0*/  LEA R26, P6, R4.reuse, R0, 0x1 ;  /* 0x00000000041a7211 */ /* 0x040fe400078c08ff */
[C---:B------:R-:W-:Y:S02]  /*50cd0*/  IADD3 R3, R4.reuse, c[0x0][0x198], RZ ;  /* 0x0000660004037a10 */ /* 0x040fe40007ffe0ff */
[----:B0-----:R-:W-:Y:S02]  /*50ce0*/  LEA.HI.X.SX32 R27, R4, R2, 0x1, P6 ;  /* 0x00000002041b7211 */ /* 0x001fe400030f0eff */
[C---:B------:R-:W-:Y:S01]  /*50cf0*/  LEA R24, P6, R3.reuse, R0, 0x1 ;  /* 0x0000000003187211 */ /* 0x040fe200078c08ff */
[----:B------:R0:W-:Y:S01]  /*50d00*/  @P5 STG.E.U16 [R20.64], R8 ;  /* 0x0000000814005986 */ /* 0x0001e2000c101506 */
[----:B------:R-:W-:-:S02]  /*50d10*/  IADD3 R4, R3, c[0x0][0x198], RZ ;  /* 0x0000660003047a10 */ /* 0x000fc40007ffe0ff */
[----:B------:R-:W-:Y:S01]  /*50d20*/  LEA.HI.X.SX32 R25, R3, R2, 0x1, P6 ;  /* 0x0000000203197211 */ /* 0x000fe200030f0eff */
[----:B------:R3:W-:Y:S01]  /*50d30*/  @P2 STG.E.U16 [R26.64], R12 ;  /* 0x0000000c1a002986 */ /* 0x0007e2000c101506 */
[----:B------:R-:W-:-:S03]  /*50d40*/  ISETP.LT.AND P5, PT, R10, c[0x0][0x17c], !P0 ;  /* 0x00005f000a007a0c */ /* 0x000fc600047a1270 */
[----:B------:R-:W5:Y:S01]  /*50d50*/  LDS.128 R20, [R29+0x400] ;  /* 0x000400001d147984 */ /* 0x000f620000000c00 */
[----:B0-----:R-:W-:-:S03]  /*50d60*/  PRMT R8, R12, 0x7632, R8 ;  /* 0x000076320c087816 */ /* 0x001fc60000000008 */
[----:B---3--:R-:W3:Y:S04]  /*50d70*/  LDL.LU R12, [R1+0x138c] ;  /* 0x00138c00010c7983 */ /* 0x008ee80000300800 */
[----:B------:R-:W-:Y:S04]  /*50d80*/  @P1 STG.E.U16 [R24.64], R8 ;  /* 0x0000000818001986 */ /* 0x000fe8000c101506 */
[----:B------:R-:W5:Y:S01]  /*50d90*/  LDL.LU R10, [R1+0x1390] ;  /* 0x00139000010a7983 */ /* 0x000f620000300800 */
[----:B------:R-:W-:-:S03]  /*50da0*/  IADD3 R3, R4, c[0x0][0x198], RZ ;  /* 0x0000660004037a10 */ /* 0x000fc60007ffe0ff */
[----:B------:R-:W0:Y:S01]  /*50db0*/  LDS.128 R24, [R28+0x400] ;  /* 0x000400001c187984 */ /* 0x000e220000000c00 */
[----:B----4-:R-:W-:Y:S02]  /*50dc0*/  ISETP.LT.AND P2, PT, R6, c[0x0][0x17c], !P0 ;  /* 0x00005f0006007a0c */ /* 0x010fe40004741270 */
[----:B------:R-:W-:-:S04]  /*50dd0*/  LEA R6, P6, R4, R0, 0x1 ;  /* 0x0000000004067211 */ /* 0x000fc800078c08ff */
[----:B------:R-:W-:-:S05]  /*50de0*/  LEA.HI.X.SX32 R7, R4, R2, 0x1, P6 ;  /* 0x0000000204077211 */ /* 0x000fca00030f0eff */
[----:B------:R4:W-:Y:S04]  /*50df0*/  @P4 STG.E.U16 [R6.64], R14 ;  /* 0x0000000e06004986 */ /* 0x0009e8000c101506 */
[----:B----4-:R-:W4:Y:S01]  /*50e00*/  LDL.LU.64 R6, [R1+0x1470] ;  /* 0x0014700001067983 */ /* 0x010f220000300a00 */
[----:B--2---:R-:W-:-:S03]  /*50e10*/  ISETP.LT.AND P1, PT, R11, c[0x0][0x17c], !P0 ;  /* 0x00005f000b007a0c */ /* 0x004fc60004721270 */
[----:B------:R-:W2:Y:S01]  /*50e20*/  LDL.LU R11, [R1+0x1394] ;  /* 0x00139400010b7983 */ /* 0x000ea20000300800 */
[C---:B------:R-:W-:Y:S02]  /*50e30*/  LEA R28, P6, R3.reuse, R0, 0x1 ;  /* 0x00000000031c7211 */ /* 0x040fe400078c08ff */
[C---:B------:R-:W-:Y:S02]  /*50e40*/  IADD3 R4, R3.reuse, c[0x0][0x198], RZ ;  /* 0x0000660003047a10 */ /* 0x040fe40007ffe0ff */
[----:B------:R-:W-:Y:S02]  /*50e50*/  LEA.HI.X.SX32 R29, R3, R2, 0x1, P6 ;  /* 0x00000002031d7211 */ /* 0x000fe400030f0eff */
[----:B------:R-:W-:Y:S02]  /*50e60*/  PRMT R8, R14, 0x7632, R8 ;  /* 0x000076320e087816 */ /* 0x000fe40000000008 */
[C---:B------:R-:W-:Y:S02]  /*50e70*/  LEA R14, P6, R4.reuse, R0, 0x1 ;  /* 0x00000000040e7211 */ /* 0x040fe400078c08ff */
[C---:B------:R-:W-:Y:S01]  /*50e80*/  IADD3 R3, R4.reuse, c[0x0][0x198], RZ ;  /* 0x0000660004037a10 */ /* 0x040fe20007ffe0ff */
[----:B------:R0:W-:Y:S01]  /*50e90*/  @P3 STG.E.U16 [R28.64], R8 ;  /* 0x000000081c003986 */ /* 0x0001e2000c101506 */
[----:B------:R-:W-:-:S05]  /*50ea0*/  LEA.HI.X.SX32 R15, R4, R2, 0x1, P6 ;  /* 0x00000002040f7211 */ /* 0x000fca00030f0eff */
[----:B-1----:R1:W-:Y:S01]  /*50eb0*/  @P5 STG.E.U16 [R14.64], R16 ;  /* 0x000000100e005986 */ /* 0x0023e2000c101506 */
[C---:B0-----:R-:W-:Y:S02]  /*50ec0*/  LEA R28, P6, R3.reuse, R0, 0x1 ;  /* 0x00000000031c7211 */ /* 0x041fe400078c08ff */
[----:B---3--:R-:W-:Y:S02]  /*50ed0*/  ISETP.LT.AND P4, PT, R12, c[0x0][0x17c], !P0 ;  /* 0x00005f000c007a0c */ /* 0x008fe40004781270 */
[----:B------:R-:W3:Y:S01]  /*50ee0*/  LDL.LU R12, [R1+0x1398] ;  /* 0x00139800010c7983 */ /* 0x000ee20000300800 */
[----:B------:R-:W-:Y:S02]  /*50ef0*/  LEA.HI.X.SX32 R29, R3, R2, 0x1, P6 ;  /* 0x00000002031d7211 */ /* 0x000fe400030f0eff */
[----:B-1----:R-:W-:Y:S02]  /*50f00*/  PRMT R16, R16, 0x7632, R16 ;  /* 0x0000763210107816 */ /* 0x002fe40000000010 */
[----:B-----5:R-:W-:-:S02]  /*50f10*/  ISETP.LT.AND P3, PT, R10, c[0x0][0x17c], !P0 ;  /* 0x00005f000a007a0c */ /* 0x020fc40004761270 */
[----:B------:R-:W5:Y:S04]  /*50f20*/  LDL.LU R10, [R1+0x139c] ;  /* 0x00139c00010a7983 */ /* 0x000f680000300800 */
[----:B------:R0:W-:Y:S01]  /*50f30*/  @P2 STG.E.U16 [R28.64], R16 ;  /* 0x000000101c002986 */ /* 0x0001e2000c101506 */
[----:B--2---:R-:W-:-:S03]  /*50f40*/  ISETP.LT.AND P5, PT, R11, c[0x0][0x17c], !P0 ;  /* 0x00005f000b007a0c */ /* 0x004fc600047a1270 */
[----:B------:R-:W2:Y:S04]  /*50f50*/  LDL.LU R11, [R1+0x24] ;  /* 0x00002400010b7983 */ /* 0x000ea80000300800 */
[----:B0-----:R-:W2:Y:S01]  /*50f60*/  LDL.LU R16, [R1+0x13a0] ;  /* 0x0013a00001107983 */ /* 0x001ea20000300800 */
[----:B------:R-:W-:-:S04]  /*50f70*/  IADD3 R4, R3, c[0x0][0x198], RZ ;  /* 0x0000660003047a10 */ /* 0x000fc80007ffe0ff */
[C---:B------:R-:W-:Y:S02]  /*50f80*/  LEA R14, P6, R4.reuse, R0, 0x1 ;  /* 0x00000000040e7211 */ /* 0x040fe400078c08ff */
[C---:B------:R-:W-:Y:S02]  /*50f90*/  IADD3 R3, R4.reuse, c[0x0][0x198], RZ ;  /* 0x0000660004037a10 */ /* 0x040fe40007ffe0ff */
[----:B------:R-:W-:Y:S02]  /*50fa0*/  LEA.HI.X.SX32 R15, R4, R2, 0x1, P6 ;  /* 0x00000002040f7211 */ /* 0x000fe400030f0eff */
[----:B------:R-:W-:-:S03]  /*50fb0*/  LEA R28, P6, R3, R0, 0x1 ;  /* 0x00000000031c7211 */ /* 0x000fc600078c08ff */
[----:B------:R0:W-:Y:S01]  /*50fc0*/  @P1 STG.E.U16 [R14.64], R20 ;  /* 0x000000140e001986 */ /* 0x0001e2000c101506 */
[----:B------:R-:W-:Y:S02]  /*50fd0*/  LEA.HI.X.SX32 R29, R3, R2, 0x1, P6 ;  /* 0x00000002031d7211 */ /* 0x000fe400030f0eff */
[----:B---3--:R-:W-:Y:S02]  /*50fe0*/  ISETP.LT.AND P2, PT, R12, c[0x0][0x17c], !P0 ;  /* 0x00005f000c007a0c */ /* 0x008fe40004741270 */
[----:B------:R-:W3:Y:S01]  /*50ff0*/  LDL.LU R12, [R1+0x13a4] ;  /* 0x0013a400010c7983 */ /* 0x000ee20000300800 */
[----:B0-----:R-:W-:Y:S02]  /*51000*/  PRMT R20, R20, 0x7632, R20 ;  /* 0x0000763214147816 */ /* 0x001fe40000000014 */
[----:B-----5:R-:W-:-:S03]  /*51010*/  ISETP.LT.AND P1, PT, R10, c[0x0][0x17c], !P0 ;  /* 0x00005f000a007a0c */ /* 0x020fc60004721270 */
[----:B------:R0:W-:Y:S04]  /*51020*/  @P4 STG.E.U16 [R28.64], R20 ;  /* 0x000000141c004986 */ /* 0x0001e8000c101506 */
[----:B------:R-:W5:Y:S01]  /*51030*/  LDL.LU R10, [R1+0x13a8] ;  /* 0x0013a800010a7983 */ /* 0x000f620000300800 */
[----:B--2---:R-:W-:-:S03]  /*51040*/  ISETP.LT.AND P4, PT, R16, c[0x0][0x17c], !P0 ;  /* 0x00005f0010007a0c */ /* 0x004fc60004781270 */
[----:B------:R-:W2:Y:S01]  /*51050*/  LDL.LU R16, [R1+0x13ac] ;  /* 0x0013ac0001107983 */ /* 0x000ea20000300800 */
[----:B------:R-:W-:-:S04]  /*51060*/  IADD3 R4, R3, c[0x0][0x198], RZ ;  /* 0x0000660003047a10 */ /* 0x000fc80007ffe0ff */
[C---:B------:R-:W-:Y:S02]  /*51070*/  LEA R14, P6, R4.reuse, R0, 0x1 ;  /* 0x00000000040e7211 */ /* 0x040fe400078c08ff */
[C---:B------:R-:W-:Y:S02]  /*51080*/  IADD3 R3, R4.reuse, c[0x0][0x198], RZ ;  /* 0x0000660004037a10 */ /* 0x040fe40007ffe0ff */
[----:B------:R-:W-:Y:S02]  /*51090*/  LEA.HI.X.SX32 R15, R4, R2, 0x1, P6 ;  /* 0x00000002040f7211 */ /* 0x000fe400030f0eff */
[C---:B0-----:R-:W-:Y:S02]  /*510a0*/  LEA R28, P6, R3.reuse, R0, 0x1 ;  /* 0x00000000031c7211 */ /* 0x041fe400078c08ff */
[C---:B------:R-:W-:Y:S01]  /*510b0*/  IADD3 R4, R3.reuse, c[0x0][0x198], RZ ;  /* 0x0000660003047a10 */ /* 0x040fe20007ffe0ff */
[----:B------:R0:W-:Y:S01]  /*510c0*/  @P3 STG.E.U16 [R14.64], R24 ;  /* 0x000000180e003986 */ /* 0x0001e2000c101506 */
[----:B------:R-:W-:-:S02]  /*510d0*/  LEA.HI.X.SX32 R29, R3, R2, 0x1, P6 ;  /* 0x00000002031d7211 */ /* 0x000fc400030f0eff */
[----:B---3--:R-:W-:Y:S02]  /*510e0*/  ISETP.LT.AND P3, PT, R12, c[0x0][0x17c], !P0 ;  /* 0x00005f000c007a0c */ /* 0x008fe40004761270 */
[----:B------:R-:W3:Y:S01]  /*510f0*/  LDL.LU R12, [R1+0x13b0] ;  /* 0x0013b000010c7983 */ /* 0x000ee20000300800 */
[----:B0-----:R-:W-:Y:S02]  /*51100*/  LEA R14, P6, R4, R0, 0x1 ;  /* 0x00000000040e7211 */ /* 0x001fe400078c08ff */
[----:B------:R-:W-:Y:S02]  /*51110*/  PRMT R24, R24, 0x7632, R24 ;  /* 0x0000763218187816 */ /* 0x000fe40000000018 */
[----:B------:R-:W-:-:S03]  /*51120*/  LEA.HI.X.SX32 R15, R4, R2, 0x1, P6 ;  /* 0x00000002040f7211 */ /* 0x000fc600030f0eff */
[----:B------:R-:W-:Y:S04]  /*51130*/  @P5 STG.E.U16 [R28.64], R24 ;  /* 0x000000181c005986 */ /* 0x000fe8000c101506 */
[----:B------:R0:W-:Y:S04]  /*51140*/  @P2 STG.E.U16 [R14.64], R11 ;  /* 0x0000000b0e002986 */ /* 0x0001e8000c101506 */
[----:B0-----:R-:W4:Y:S04]  /*51150*/  LDL.LU.64 R14, [R1+0x1468] ;  /* 0x00146800010e7983 */ /* 0x001f280000300a00 */
[----:B------:R-:W4:Y:S01]  /*51160*/  LDL.LU R24, [R1+0x13b4] ;  /* 0x0013b40001187983 */ /* 0x000f220000300800 */
[----:B--2---:R-:W-:-:S03]  /*51170*/  ISETP.LT.AND P2, PT, R16, c[0x0][0x17c], !P0 ;  /* 0x00005f0010007a0c */ /* 0x004fc60004741270 */
[----:B------:R-:W2:Y:S01]  /*51180*/  LDL.LU R16, [R1+0x13b8] ;  /* 0x0013b80001107983 */ /* 0x000ea20000300800 */
[----:B------:R-:W-:-:S04]  /*51190*/  IADD3 R3, R4, c[0x0][0x198], RZ ;  /* 0x0000660004037a10 */ /* 0x000fc80007ffe0ff */
[C---:B------:R-:W-:Y:S02]  /*511a0*/  LEA R28, P6, R3.reuse, R0, 0x1 ;  /* 0x00000000031c7211 */ /* 0x040fe400078c08ff */
[C---:B------:R-:W-:Y:S02]  /*511b0*/  IADD3 R4, R3.reuse, c[0x0][0x198], RZ ;  /* 0x0000660003047a10 */ /* 0x040fe40007ffe0ff */
[----:B-----5:R-:W-:Y:S02]  /*511c0*/  ISETP.LT.AND P5, PT, R10, c[0x0][0x17c], !P0 ;  /* 0x00005f000a007a0c */ /* 0x020fe400047a1270 */
[----:B------:R-:W-:Y:S02]  /*511d0*/  LEA.HI.X.SX32 R29, R3, R2, 0x1, P6 ;  /* 0x00000002031d7211 */ /* 0x000fe400030f0eff */
[----:B------:R-:W-:Y:S02]  /*511e0*/  LEA R10, P6, R4, R0, 0x1 ;  /* 0x00000000040a7211 */ /* 0x000fe400078c08ff */
[----:B------:R-:W-:-:S02]  /*511f0*/  PRMT R8, R11, 0x7632, R8 ;  /* 0x000076320b087816 */ /* 0x000fc40000000008 */
[----:B------:R-:W-:-:S03]  /*51200*/  LEA.HI.X.SX32 R11, R4, R2, 0x1, P6 ;  /* 0x00000002040b7211 */ /* 0x000fc600030f0eff */
[----:B------:R-:W-:Y:S04]  /*51210*/  @P1 STG.E.U16 [R28.64], R8 ;  /* 0x000000081c001986 */ /* 0x000fe8000c101506 */
[----:B------:R0:W-:Y:S01]  /*51220*/  @P4 STG.E.U16 [R10.64], R5 ;  /* 0x000000050a004986 */ /* 0x0001e2000c101506 */
[----:B------:R-:W-:-:S03]  /*51230*/  IADD3 R3, R4, c[0x0][0x198], RZ ;  /* 0x0000660004037a10 */ /* 0x000fc60007ffe0ff */
[----:B0-----:R-:W5:Y:S04]  /*51240*/  LDL.LU.64 R10, [R1+0x1460] ;  /* 0x00146000010a7983 */ /* 0x001f680000300a00 */
[----:B------:R-:W5:Y:S01]  /*51250*/  LDL.LU R20, [R1+0x13bc] ;  /* 0x0013bc0001147983 */ /* 0x000f620000300800 */
[C---:B------:R-:W-:Y:S02]  /*51260*/  LEA R28, P6, R3.reuse, R0, 0x1 ;  /* 0x00000000031c7211 */ /* 0x040fe400078c08ff */
[----:B---3--:R-:W-:Y:S02]  /*51270*/  ISETP.LT.AND P1, PT, R12, c[0x0][0x17c], !P0 ;  /* 0x00005f000c007a0c */ /* 0x008fe40004721270 */
[C---:B------:R-:W-:Y:S02]  /*51280*/  IADD3 R12, R3.reuse, c[0x0][0x198], RZ ;  /* 0x00006600030c7a10 */ /* 0x040fe40007ffe0ff */
[----:B------:R-:W-:-:S02]  /*51290*/  LEA.HI.X.SX32 R29, R3, R2, 0x1, P6 ;  /* 0x00000002031d7211 */ /* 0x000fc400030f0eff */
[----:B------:R-:W-:Y:S02]  /*512a0*/  PRMT R3, R5, 0x7632, R3 ;  /* 0x0000763205037816 */ /* 0x000fe40000000003 */
[----:B----4-:R-:W-:Y:S02]  /*512b0*/  ISETP.LT.AND P4, PT, R24, c[0x0][0x17c], !P0 ;  /* 0x00005f0018007a0c */ /* 0x010fe40004781270 */
[----:B------:R-:W3:Y:S04]  /*512c0*/  LDL.LU R24, [R1+0x13c0] ;  /* 0x0013c00001187983 */ /* 0x000ee80000300800 */
[----:B------:R0:W-:Y:S01]  /*512d0*/  @P3 STG.E.U16 [R28.64], R3 ;  /* 0x000000031c003986 */ /* 0x0001e2000c101506 */
[----:B--2---:R-:W-:-:S03]  /*512e0*/  ISETP.LT.AND P3, PT, R16, c[0x0][0x17c], !P0 ;  /* 0x00005f0010007a0c */ /* 0x004fc60004761270 */
[----:B------:R-:W2:Y:S01]  /*512f0*/  LDL.LU R16, [R1+0x13c4] ;  /* 0x0013c40001107983 */ /* 0x000ea20000300800 */
[----:B------:R-:W-:-:S04]  /*51300*/  LEA R4, P6, R12, R0, 0x1 ;  /* 0x000000000c047211 */ /* 0x000fc800078c08ff */
[C---:B------:R-:W-:Y:S02]  /*51310*/  LEA.HI.X.SX32 R5, R12.reuse, R2, 0x1, P6 ;  /* 0x000000020c057211 */ /* 0x040fe400030f0eff */
[----:B------:R-:W-:-:S03]  /*51320*/  IADD3 R8, R12, c[0x0][0x198], RZ ;  /* 0x000066000c087a10 */ /* 0x000fc60007ffe0ff */
[----:B------:R1:W-:Y:S01]  /*51330*/  @P5 STG.E.U16 [R4.64], R9 ;  /* 0x0000000904005986 */ /* 0x0003e2000c101506 */
[C---:B0-----:R-:W-:Y:S02]  /*51340*/  LEA R28, P6, R8.reuse, R0, 0x1 ;  /* 0x00000000081c7211 */ /* 0x041fe400078c08ff */
[C---:B------:R-:W-:Y:S02]  /*51350*/  IADD3 R3, R8.reuse, c[0x0][0x198], RZ ;  /* 0x0000660008037a10 */ /* 0x040fe40007ffe0ff */
[----:B------:R-:W-:Y:S02]  /*51360*/  LEA.HI.X.SX32 R29, R8, R2, 0x1, P6 ;  /* 0x00000002081d7211 */ /* 0x000fe400030f0eff */
[----:B-1----:R-:W-:Y:S02]  /*51370*/  LEA R4, P6, R3, R0, 0x1 ;  /* 0x0000000003047211 */ /* 0x002fe400078c08ff */
[----:B------:R-:W-:Y:S02]  /*51380*/  PRMT R9, R9, 0x7632, R9 ;  /* 0x0000763209097816 */ /* 0x000fe40000000009 */
[----:B-----5:R-:W-:-:S02]  /*51390*/  ISETP.LT.AND P5, PT, R20, c[0x0][0x17c], !P0 ;  /* 0x00005f0014007a0c */ /* 0x020fc400047a1270 */
[----:B------:R-:W4:Y:S01]  /*513a0*/  LDL.LU R20, [R1+0x13c8] ;  /* 0x0013c80001147983 */ /* 0x000f220000300800 */
[----:B------:R-:W-:-:S03]  /*513b0*/  LEA.HI.X.SX32 R5, R3, R2, 0x1, P6 ;  /* 0x0000000203057211 */ /* 0x000fc600030f0eff */
[----:B------:R0:W-:Y:S04]  /*513c0*/  @P2 STG.E.U16 [R28.64], R9 ;  /* 0x000000091c002986 */ /* 0x0001e8000c101506 */
[----:B------:R1:W-:Y:S04]  /*513d0*/  @P1 STG.E.U16 [R4.64], R13 ;  /* 0x0000000d04001986 */ /* 0x0003e8000c101506 */
[----:B------:R-:W5:Y:S01]  /*513e0*/  LDL.LU R12, [R1+0x13cc] ;  /* 0x0013cc00010c7983 */ /* 0x000f620000300800 */
[----:B--2---:R-:W-:-:S03]  /*513f0*/  ISETP.LT.AND P1, PT, R16, c[0x0][0x17c], !P0 ;  /* 0x00005f0010007a0c */ /* 0x004fc60004721270 */
[----:B------:R-:W2:Y:S01]  /*51400*/  LDL.LU R16, [R1+0x13d0] ;  /* 0x0013d00001107983 */ /* 0x000ea20000300800 */
[----:B------:R-:W-:-:S04]  /*51410*/  IADD3 R8, R3, c[0x0][0x198], RZ ;  /* 0x0000660003087a10 */ /* 0x000fc80007ffe0ff */
[C---:B0-----:R-:W-:Y:S02]  /*51420*/  LEA R28, P6, R8.reuse, R0, 0x1 ;  /* 0x00000000081c7211 */ /* 0x041fe400078c08ff */
[----:B-1----:R-:W-:Y:S02]  /*51430*/  PRMT R13, R13, 0x7632, R13 ;  /* 0x000076320d0d7816 */ /* 0x002fe4000000000d */
[C---:B------:R-:W-:Y:S02]  /*51440*/  LEA.HI.X.SX32 R29, R8.reuse, R2, 0x1, P6 ;  /* 0x00000002081d7211 */ /* 0x040fe400030f0eff */
[----:B------:R-:W-:-:S03]  /*51450*/  IADD3 R3, R8, c[0x0][0x198], RZ ;  /* 0x0000660008037a10 */ /* 0x000fc60007ffe0ff */
[----:B------:R0:W-:Y:S01]  /*51460*/  @P4 STG.E.U16 [R28.64], R13 ;  /* 0x0000000d1c004986 */ /* 0x0001e2000c101506 */
[C---:B------:R-:W-:Y:S02]  /*51470*/  LEA R8, P6, R3.reuse, R0, 0x1 ;  /* 0x0000000003087211 */ /* 0x040fe400078c08ff */
[C---:B------:R-:W-:Y:S02]  /*51480*/  IADD3 R5, R3.reuse, c[0x0][0x198], RZ ;  /* 0x0000660003057a10 */ /* 0x040fe40007ffe0ff */
[----:B------:R-:W-:Y:S02]  /*51490*/  LEA.HI.X.SX32 R9, R3, R2, 0x1, P6 ;  /* 0x0000000203097211 */ /* 0x000fe400030f0eff */
[C---:B------:R-:W-:Y:S02]  /*514a0*/  LEA R4, P6, R5.reuse, R0, 0x1 ;  /* 0x0000000005047211 */ /* 0x040fe400078c08ff */
[----:B------:R-:W-:Y:S02]  /*514b0*/  IADD3 R3, R5, c[0x0][0x198], RZ ;  /* 0x0000660005037a10 */ /* 0x000fe40007ffe0ff */
[----:B----4-:R-:W-:-:S02]  /*514c0*/  ISETP.LT.AND P4, PT, R20, c[0x0][0x17c], !P0 ;  /* 0x00005f0014007a0c */ /* 0x010fc40004781270 */
[----:B------:R-:W4:Y:S01]  /*514d0*/  LDL.LU R20, [R1+0x13d8] ;  /* 0x0013d80001147983 */ /* 0x000f220000300800 */
[----:B------:R-:W-:Y:S02]  /*514e0*/  LEA.HI.X.SX32 R5, R5, R2, 0x1, P6 ;  /* 0x0000000205057211 */ /* 0x000fe400030f0eff */
[----:B0-----:R-:W-:Y:S01]  /*514f0*/  PRMT R13, R6, 0x7632, R13 ;  /* 0x00007632060d7816 */ /* 0x001fe2000000000d */
[----:B------:R0:W-:Y:S04]  /*51500*/  @P3 STG.E.U16 [R8.64], R6 ;  /* 0x0000000608003986 */ /* 0x0001e8000c101506 */
[----:B------:R1:W-:Y:S04]  /*51510*/  @P5 STG.E.U16 [R4.64], R13 ;  /* 0x0000000d04005986 */ /* 0x0003e8000c101506 */
[----:B0-----:R-:W4:Y:S04]  /*51520*/  LDL.LU R6, [R1+0x145c] ;  /* 0x00145c0001067983 */ /* 0x001f280000300800 */
[----:B------:R-:W4:Y:S01]  /*51530*/  LDL.LU R28, [R1+0x13d4] ;  /* 0x0013d400011c7983 */ /* 0x000f220000300800 */
[----:B--2---:R-:W-:-:S03]  /*51540*/  ISETP.LT.AND P5, PT, R16, c[0x0][0x17c], !P0 ;  /* 0x00005f0010007a0c */ /* 0x004fc600047a1270 */
[----:B------:R-:W2:Y:S01]  /*51550*/  LDL.LU R16, [R1+0x13e4] ;  /* 0x0013e40001107983 */ /* 0x000ea20000300800 */
[----:B---3--:R-:W-:Y:S02]  /*51560*/  ISETP.LT.AND P2, PT, R24, c[0x0][0x17c], !P0 ;  /* 0x00005f0018007a0c */ /* 0x008fe40004741270 */
[C---:B------:R-:W-:Y:S01]  /*51570*/  LEA R8, P6, R3.reuse, R0, 0x1 ;  /* 0x0000000003087211 */ /* 0x040fe200078c08ff */
[----:B------:R-:W3:Y:S01]  /*51580*/  LDL.LU R24, [R1+0x13e0] ;  /* 0x0013e00001187983 */ /* 0x000ee20000300800 */
[----:B-----5:R-:W-:Y:S02]  /*51590*/  ISETP.LT.AND P3, PT, R12, c[0x0][0x17c], !P0 ;  /* 0x00005f000c007a0c */ /* 0x020fe40004761270 */
[C---:B------:R-:W-:Y:S02]  /*515a0*/  IADD3 R12, R3.reuse, c[0x0][0x198], RZ ;  /* 0x00006600030c7a10 */ /* 0x040fe40007ffe0ff */
[----:B------:R-:W-:Y:S02]  /*515b0*/  LEA.HI.X.SX32 R9, R3, R2, 0x1, P6 ;  /* 0x0000000203097211 */ /* 0x000fe400030f0eff */
[----:B-1----:R-:W-:-:S03]  /*515c0*/  LEA R4, P6, R12, R0, 0x1 ;  /* 0x000000000c047211 */ /* 0x002fc600078c08ff */
[----:B------:R0:W-:Y:S01]  /*515d0*/  @P2 STG.E.U16 [R8.64], R17 ;  /* 0x0000001108002986 */ /* 0x0001e2000c101506 */
[----:B------:R-:W-:Y:S02]  /*515e0*/  LEA.HI.X.SX32 R5, R12, R2, 0x1, P6 ;  /* 0x000000020c057211 */ /* 0x000fe400030f0eff */
[----:B0-----:R-:W-:-:S05]  /*515f0*/  PRMT R17, R17, 0x7632, R17 ;  /* 0x0000763211117816 */ /* 0x001fca0000000011 */
[----:B------:R0:W-:Y:S01]  /*51600*/  @P1 STG.E.U16 [R4.64], R17 ;  /* 0x0000001104001986 */ /* 0x0001e2000c101506 */
[----:B------:R-:W-:Y:S02]  /*51610*/  IADD3 R3, R12, c[0x0][0x198], RZ ;  /* 0x000066000c037a10 */ /* 0x000fe40007ffe0ff */
[----:B----4-:R-:W-:Y:S02]  /*51620*/  ISETP.LT.AND P2, PT, R20, c[0x0][0x17c], !P0 ;  /* 0x00005f0014007a0c */ /* 0x010fe40004741270 */
[----:B------:R-:W4:Y:S04]  /*51630*/  LDL.LU R20, [R1+0x28] ;  /* 0x0000280001147983 */ /* 0x000f280000300800 */
[----:B0-----:R-:W5:Y:S01]  /*51640*/  LDL.LU R17, [R1+0x13f0] ;  /* 0x0013f00001117983 */ /* 0x001f620000300800 */
[----:B------:R-:W-:-:S04]  /*51650*/  LEA R8, P6, R3, R0, 0x1 ;  /* 0x0000000003087211 */ /* 0x000fc800078c08ff */
[----:B------:R-:W-:-:S05]  /*51660*/  LEA.HI.X.SX32 R9, R3, R2, 0x1, P6 ;  /* 0x0000000203097211 */ /* 0x000fca00030f0eff */
[----:B------:R0:W-:Y:S01]  /*51670*/  @P4 STG.E.U16 [R8.64], R21 ;  /* 0x0000001508004986 */ /* 0x0001e2000c101506 */
[----:B--2---:R-:W-:-:S03]  /*51680*/  ISETP.LT.AND P4, PT, R16, c[0x0][0x17c], !P0 ;  /* 0x00005f0010007a0c */ /* 0x004fc60004781270 */
[----:B------:R-:W2:Y:S01]  /*51690*/  LDL.LU R16, [R1+0x13ec] ;  /* 0x0013ec0001107983 */ /* 0x000ea20000300800 */
[----:B------:R-:W-:-:S04]  /*516a0*/  IADD3 R12, R3, c[0x0][0x198], RZ ;  /* 0x00006600030c7a10 */ /* 0x000fc80007ffe0ff */
[C---:B------:R-:W-:Y:S02]  /*516b0*/  LEA R4, P6, R12.reuse, R0, 0x1 ;  /* 0x000000000c047211 */ /* 0x040fe400078c08ff */
[C---:B------:R-:W-:Y:S02]  /*516c0*/  IADD3 R3, R12.reuse, c[0x0][0x198], RZ ;  /* 0x000066000c037a10 */ /* 0x040fe40007ffe0ff */
[----:B------:R-:W-:Y:S02]  /*516d0*/  LEA.HI.X.SX32 R5, R12, R2, 0x1, P6 ;  /* 0x000000020c057211 */ /* 0x000fe400030f0eff */
[----:B0-----:R-:W-:Y:S02]  /*516e0*/  LEA R8, P6, R3, R0, 0x1 ;  /* 0x0000000003087211 */ /* 0x001fe400078c08ff */
[----:B------:R-:W-:Y:S02]  /*516f0*/  PRMT R21, R21, 0x7632, R21 ;  /* 0x0000763215157816 */ /* 0x000fe40000000015 */
[----:B------:R-:W-:-:S02]  /*51700*/  LEA.HI.X.SX32 R9, R3, R2, 0x1, P6 ;  /* 0x0000000203097211 */ /* 0x000fc400030f0eff */
[----:B------:R-:W-:Y:S01]  /*51710*/  ISETP.LT.AND P1, PT, R28, c[0x0][0x17c], !P0 ;  /* 0x00005f001c007a0c */ /* 0x000fe20004721270 */
[----:B------:R0:W-:Y:S01]  /*51720*/  @P3 STG.E.U16 [R4.64], R21 ;  /* 0x0000001504003986 */ /* 0x0001e2000c101506 */
[----:B---3--:R-:W-:-:S03]  /*51730*/  ISETP.LT.AND P3, PT, R24, c[0x0][0x17c], !P0 ;  /* 0x00005f0018007a0c */ /* 0x008fc60004761270 */
[----:B------:R-:W3:Y:S04]  /*51740*/  LDL.LU R28, [R1+0x13f8] ;  /* 0x0013f800011c7983 */ /* 0x000ee80000300800 */
[----:B------:R1:W-:Y:S04]  /*51750*/  @P5 STG.E.U16 [R8.64], R25 ;  /* 0x0000001908005986 */ /* 0x0003e8000c101506 */
[----:B------:R-:W3:Y:S01]  /*51760*/  LDL.LU R24, [R1+0x13f4] ;  /* 0x0013f40001187983 */ /* 0x000ee20000300800 */
[----:B------:R-:W-:Y:S02]  /*51770*/  IADD3 R12, R3, c[0x0][0x198], RZ ;  /* 0x00006600030c7a10 */ /* 0x000fe40007ffe0ff */
[----:B-----5:R-:W-:-:S02]  /*51780*/  ISETP.LT.AND P5, PT, R17, c[0x0][0x17c], !P0 ;  /* 0x00005f0011007a0c */ /* 0x020fc400047a1270 */
[----:B------:R-:W5:Y:S01]  /*51790*/  LDL.LU R17, [R1+0x1400] ;  /* 0x0014000001117983 */ /* 0x000f620000300800 */
[C---:B0-----:R-:W-:Y:S02]  /*517a0*/  LEA R4, P6, R12.reuse, R0, 0x1 ;  /* 0x000000000c047211 */ /* 0x041fe400078c08ff */
[----:B-1----:R-:W-:Y:S01]  /*517b0*/  PRMT R25, R25, 0x7632, R25 ;  /* 0x0000763219197816 */ /* 0x002fe20000000019 */
[----:B------:R-:W3:Y:S01]  /*517c0*/  LDL.LU R21, [R1+0x13fc] ;  /* 0x0013fc0001157983 */ /* 0x000ee20000300800 */
        /* <DEDUP_REMOVED lines=8> */
[C---:B0-----:R-:W-:Y:S02]  /*51850*/  LEA R4, P6, R12.reuse, R0, 0x1 ;  /* 0x000000000c047211 */ /* 0x041fe400078c08ff */
[C---:B------:R-:W-:Y:S02]  /*51860*/  IADD3 R3, R12.reuse, c[0x0][0x198], RZ ;  /* 0x000066000c037a10 */ /* 0x040fe40007ffe0ff */
[----:B------:R-:W-:-:S02]  /*51870*/  LEA.HI.X.SX32 R5, R12, R2, 0x1, P6 ;  /* 0x000000020c057211 */ /* 0x000fc400030f0eff */
[----:B----4-:R-:W-:Y:S01]  /*51880*/  PRMT R13, R20, 0x7632, R13 ;  /* 0x00007632140d7816 */ /* 0x010fe2000000000d */
[----:B------:R0:W-:Y:S04]  /*51890*/  @P1 STG.E.U16 [R8.64], R20 ;  /* 0x0000001408001986 */ /* 0x0001e8000c101506 */
[----:B------:R1:W-:Y:S01]  /*518a0*/  @P4 STG.E.U16 [R4.64], R13 ;  /* 0x0000000d04004986 */ /* 0x0003e2000c101506 */
[----:B0-----:R-:W-:-:S03]  /*518b0*/  LEA R8, P6, R3, R0, 0x1 ;  /* 0x0000000003087211 */ /* 0x001fc600078c08ff */
[----:B------:R-:W4:Y:S04]  /*518c0*/  LDL.LU R20, [R1+0x1404] ;  /* 0x0014040001147983 */ /* 0x000f280000300800 */
[----:B-1----:R-:W4:Y:S01]  /*518d0*/  LDL.LU R13, [R1+0x1410] ;  /* 0x00141000010d7983 */ /* 0x002f220000300800 */
[C---:B------:R-:W-:Y:S02]  /*518e0*/  LEA.HI.X.SX32 R9, R3.reuse, R2, 0x1, P6 ;  /* 0x0000000203097211 */ /* 0x040fe400030f0eff */
[----:B------:R-:W-:-:S03]  /*518f0*/  IADD3 R12, R3, c[0x0][0x198], RZ ;  /* 0x00006600030c7a10 */ /* 0x000fc60007ffe0ff */
[----:B------:R0:W-:Y:S01]  /*51900*/  @P3 STG.E.U16 [R8.64], R6 ;  /* 0x0000000608003986 */ /* 0x0001e2000c101506 */
[----:B-----5:R-:W-:-:S03]  /*51910*/  ISETP.LT.AND P3, PT, R17, c[0x0][0x17c], !P0 ;  /* 0x00005f0011007a0c */ /* 0x020fc60004761270 */
[----:B------:R-:W5:Y:S01]  /*51920*/  LDL.LU R17, [R1+0x140c] ;  /* 0x00140c0001117983 */ /* 0x000f620000300800 */
[C---:B------:R-:W-:Y:S02]  /*51930*/  LEA R4, P6, R12.reuse, R0, 0x1 ;  /* 0x000000000c047211 */ /* 0x040fe400078c08ff */
[C---:B------:R-:W-:Y:S02]  /*51940*/  IADD3 R3, R12.reuse, c[0x0][0x198], RZ ;  /* 0x000066000c037a10 */ /* 0x040fe40007ffe0ff */
[----:B------:R-:W-:Y:S02]  /*51950*/  LEA.HI.X.SX32 R5, R12, R2, 0x1, P6 ;  /* 0x000000020c057211 */ /* 0x000fe400030f0eff */
[C---:B0-----:R-:W-:Y:S02]  /*51960*/  LEA R8, P6, R3.reuse, R0, 0x1 ;  /* 0x0000000003087211 */ /* 0x041fe400078c08ff */
[----:B------:R-:W-:Y:S02]  /*51970*/  PRMT R12, R6, 0x7632, R12 ;  /* 0x00007632060c7816 */ /* 0x000fe4000000000c */
[----:B------:R-:W-:-:S03]  /*51980*/  LEA.HI.X.SX32 R9, R3, R2, 0x1, P6 ;  /* 0x0000000203097211 */ /* 0x000fc600030f0eff */
[----:B------:R0:W-:Y:S04]  /*51990*/  @P5 STG.E.U16 [R4.64], R12 ;  /* 0x0000000c04005986 */ /* 0x0001e8000c101506 */
[----:B------:R1:W-:Y:S01]  /*519a0*/  @P2 STG.E.U16 [R8.64], R10 ;  /* 0x0000000a08002986 */ /* 0x0003e2000c101506 */
[----:B--2---:R-:W-:-:S03]  /*519b0*/  ISETP.LT.AND P2, PT, R16, c[0x0][0x17c], !P0 ;  /* 0x00005f0010007a0c */ /* 0x004fc60004741270 */
[----:B------:R-:W2:Y:S01]  /*519c0*/  LDL.LU R16, [R1+0x1418] ;  /* 0x0014180001107983 */ /* 0x000ea20000300800 */
[----:B------:R-:W-:Y:S02]  /*519d0*/  IADD3 R6, R3, c[0x0][0x198], RZ ;  /* 0x0000660003067a10 */ /* 0x000fe40007ffe0ff */
[----:B---3--:R-:W-:Y:S02]  /*519e0*/  ISETP.LT.AND P1, PT, R28, c[0x0][0x17c], !P0 ;  /* 0x00005f001c007a0c */ /* 0x008fe40004721270 */
[----:B0-----:R-:W-:Y:S02]  /*519f0*/  LEA R4, P6, R6, R0, 0x1 ;  /* 0x0000000006047211 */ /* 0x001fe400078c08ff */
[----:B------:R-:W-:Y:S02]  /*51a00*/  ISETP.LT.AND P4, PT, R24, c[0x0][0x17c], !P0 ;  /* 0x00005f0018007a0c */ /* 0x000fe40004781270 */
[C---:B------:R-:W-:Y:S02]  /*51a10*/  IADD3 R3, R6.reuse, c[0x0][0x198], RZ ;  /* 0x0000660006037a10 */ /* 0x040fe40007ffe0ff */
[----:B------:R-:W-:-:S02]  /*51a20*/  LEA.HI.X.SX32 R5, R6, R2, 0x1, P6 ;  /* 0x0000000206057211 */ /* 0x000fc400030f0eff */
[C---:B-1----:R-:W-:Y:S02]  /*51a30*/  LEA R8, P6, R3.reuse, R0, 0x1 ;  /* 0x0000000003087211 */ /* 0x042fe400078c08ff */
[----:B------:R-:W-:Y:S02]  /*51a40*/  PRMT R10, R10, 0x7632, R10 ;  /* 0x000076320a0a7816 */ /* 0x000fe4000000000a */
[C---:B------:R-:W-:Y:S02]  /*51a50*/  LEA.HI.X.SX32 R9, R3.reuse, R2, 0x1, P6 ;  /* 0x0000000203097211 */ /* 0x040fe400030f0eff */
[----:B------:R-:W-:Y:S01]  /*51a60*/  IADD3 R6, R3, c[0x0][0x198], RZ ;  /* 0x0000660003067a10 */ /* 0x000fe20007ffe0ff */
[----:B------:R0:W-:Y:S01]  /*51a70*/  @P1 STG.E.U16 [R4.64], R10 ;  /* 0x0000000a04001986 */ /* 0x0001e2000c101506 */
[----:B------:R-:W-:-:S03]  /*51a80*/  ISETP.LT.AND P5, PT, R21, c[0x0][0x17c], !P0 ;  /* 0x00005f0015007a0c */ /* 0x000fc600047a1270 */
[----:B------:R-:W3:Y:S04]  /*51a90*/  LDL.LU R21, [R1+0x1414] ;  /* 0x0014140001157983 */ /* 0x000ee80000300800 */
[----:B------:R1:W-:Y:S01]  /*51aa0*/  @P4 STG.E.U16 [R8.64], R14 ;  /* 0x0000000e08004986 */ /* 0x0003e2000c101506 */
[----:B----4-:R-:W-:Y:S02]  /*51ab0*/  ISETP.LT.AND P1, PT, R20, c[0x0][0x17c], !P0 ;  /* 0x00005f0014007a0c */ /* 0x010fe40004721270 */
[----:B0-----:R-:W-:Y:S01]  /*51ac0*/  LEA R4, P6, R6, R0, 0x1 ;  /* 0x0000000006047211 */ /* 0x001fe200078c08ff */
[----:B------:R-:W4:Y:S01]  /*51ad0*/  LDL.LU R20, [R1+0x1420] ;  /* 0x0014200001147983 */ /* 0x000f220000300800 */
[----:B------:R-:W-:-:S03]  /*51ae0*/  ISETP.LT.AND P4, PT, R13, c[0x0][0x17c], !P0 ;  /* 0x00005f000d007a0c */ /* 0x000fc60004781270 */
[----:B------:R-:W3:Y:S01]  /*51af0*/  LDL.LU R13, [R1+0x141c] ;  /* 0x00141c00010d7983 */ /* 0x000ee20000300800 */
[----:B------:R-:W-:Y:S02]  /*51b00*/  LEA.HI.X.SX32 R5, R6, R2, 0x1, P6 ;  /* 0x0000000206057211 */ /* 0x000fe400030f0eff */
[----:B-1----:R-:W-:-:S05]  /*51b10*/  PRMT R14, R14, 0x7632, R14 ;  /* 0x000076320e0e7816 */ /* 0x002fca000000000e */
[----:B------:R-:W-:Y:S01]  /*51b20*/  @P3 STG.E.U16 [R4.64], R14 ;  /* 0x0000000e04003986 */ /* 0x000fe2000c101506 */
[----:B-----5:R-:W-:-:S03]  /*51b30*/  ISETP.LT.AND P3, PT, R17, c[0x0][0x17c], !P0 ;  /* 0x00005f0011007a0c */ /* 0x020fc60004761270 */
[----:B------:R-:W5:Y:S01]  /*51b40*/  LDL.LU R17, [R1+0x1428] ;  /* 0x0014280001117983 */ /* 0x000f620000300800 */
[----:B------:R-:W-:-:S04]  /*51b50*/  IADD3 R3, R6, c[0x0][0x198], RZ ;  /* 0x0000660006037a10 */ /* 0x000fc80007ffe0ff */
[----:B------:R-:W-:-:S04]  /*51b60*/  LEA R8, P6, R3, R0, 0x1 ;  /* 0x0000000003087211 */ /* 0x000fc800078c08ff */
[----:B------:R-:W-:Y:S02]  /*51b70*/  LEA.HI.X.SX32 R9, R3, R2, 0x1, P6 ;  /* 0x0000000203097211 */ /* 0x000fe400030f0eff */
[----:B------:R-:W-:-:S03]  /*51b80*/  PRMT R10, R7, 0x7632, R10 ;  /* 0x00007632070a7816 */ /* 0x000fc6000000000a */
[----:B------:R0:W-:Y:S04]  /*51b90*/  @P5 STG.E.U16 [R8.64], R7 ;  /* 0x0000000708005986 */ /* 0x0001e8000c101506 */
[----:B0-----:R-:W5:Y:S01]  /*51ba0*/  LDL.LU R7, [R1+0x1458] ;  /* 0x0014580001077983 */ /* 0x001f620000300800 */
[----:B--2---:R-:W-:-:S03]  /*51bb0*/  ISETP.LT.AND P5, PT, R16, c[0x0][0x17c], !P0 ;  /* 0x00005f0010007a0c */ /* 0x004fc600047a1270 */
[----:B------:R-:W2:Y:S04]  /*51bc0*/  LDL.LU R16, [R1+0x1424] ;  /* 0x0014240001107983 */ /* 0x000ea80000300800 */
[----:B------:R-:W2:Y:S01]  /*51bd0*/  LDL.LU R14, [R1+0x142c] ;  /* 0x00142c00010e7983 */ /* 0x000ea20000300800 */
[----:B------:R-:W-:-:S04]  /*51be0*/  IADD3 R6, R3, c[0x0][0x198], RZ ;  /* 0x0000660003067a10 */ /* 0x000fc80007ffe0ff */
[C---:B------:R-:W-:Y:S02]  /*51bf0*/  LEA R4, P6, R6.reuse, R0, 0x1 ;  /* 0x0000000006047211 */ /* 0x040fe400078c08ff */
[C---:B------:R-:W-:Y:S02]  /*51c00*/  IADD3 R3, R6.reuse, c[0x0][0x198], RZ ;  /* 0x0000660006037a10 */ /* 0x040fe40007ffe0ff */
[----:B------:R-:W-:Y:S02]  /*51c10*/  LEA.HI.X.SX32 R5, R6, R2, 0x1, P6 ;  /* 0x0000000206057211 */ /* 0x000fe400030f0eff */
[C---:B------:R-:W-:Y:S02]  /*51c20*/  LEA R8, P6, R3.reuse, R0, 0x1 ;  /* 0x0000000003087211 */ /* 0x040fe400078c08ff */
[C---:B------:R-:W-:Y:S01]  /*51c30*/  IADD3 R6, R3.reuse, c[0x0][0x198], RZ ;  /* 0x0000660003067a10 */ /* 0x040fe20007ffe0ff */
[----:B------:R0:W-:Y:S01]  /*51c40*/  @P2 STG.E.U16 [R4.64], R10 ;  /* 0x0000000a04002986 */ /* 0x0001e2000c101506 */
[----:B------:R-:W-:-:S02]  /*51c50*/  LEA.HI.X.SX32 R9, R3, R2, 0x1, P6 ;  /* 0x0000000203097211 */ /* 0x000fc400030f0eff */
[----:B------:R-:W-:-:S03]  /*51c60*/  IADD3 R3, R6, c[0x0][0x198], RZ ;  /* 0x0000660006037a10 */ /* 0x000fc60007ffe0ff */
[----:B------:R1:W-:Y:S01]  /*51c70*/  @P1 STG.E.U16 [R8.64], R18 ;  /* 0x0000001208001986 */ /* 0x0003e2000c101506 */
[----:B0-----:R-:W-:-:S03]  /*51c80*/  LEA R4, P6, R6, R0, 0x1 ;  /* 0x0000000006047211 */ /* 0x001fc600078c08ff */
[----:B------:R-:W2:Y:S01]  /*51c90*/  LDL.LU R10, [R1+0x1430] ;  /* 0x00143000010a7983 */ /* 0x000ea20000300800 */
[----:B------:R-:W-:-:S03]  /*51ca0*/  LEA.HI.X.SX32 R5, R6, R2, 0x1, P6 ;  /* 0x0000000206057211 */ /* 0x000fc600030f0eff */
[----:B------:R-:W2:Y:S01]  /*51cb0*/  LDL.LU R24, [R1+0x2c] ;  /* 0x00002c0001187983 */ /* 0x000ea20000300800 */
[----:B-1----:R-:W-:Y:S02]  /*51cc0*/  PRMT R18, R18, 0x7632, R18 ;  /* 0x0000763212127816 */ /* 0x002fe40000000012 */
[----:B------:R-:W-:-:S03]  /*51cd0*/  LEA R8, P6, R3, R0, 0x1 ;  /* 0x0000000003087211 */ /* 0x000fc600078c08ff */
[----:B------:R0:W-:Y:S01]  /*51ce0*/  @P4 STG.E.U16 [R4.64], R18 ;  /* 0x0000001204004986 */ /* 0x0001e2000c101506 */
[----:B---3--:R-:W-:-:S03]  /*51cf0*/  ISETP.LT.AND P4, PT, R13, c[0x0][0x17c], !P0 ;  /* 0x00005f000d007a0c */ /* 0x008fc60004781270 */
[----:B------:R-:W3:Y:S01]  /*51d00*/  LDL.LU R13, [R1+0x1438] ;  /* 0x00143800010d7983 */ /* 0x000ee20000300800 */
[----:B------:R-:W-:Y:S02]  /*51d10*/  LEA.HI.X.SX32 R9, R3, R2, 0x1, P6 ;  /* 0x0000000203097211 */ /* 0x000fe400030f0eff */
[----:B----4-:R-:W-:-:S03]  /*51d20*/  ISETP.LT.AND P1, PT, R20, c[0x0][0x17c], !P0 ;  /* 0x00005f0014007a0c */ /* 0x010fc60004721270 */
[----:B------:R1:W-:Y:S01]  /*51d30*/  @P3 STG.E.U16 [R8.64], R22 ;  /* 0x0000001608003986 */ /* 0x0003e2000c101506 */
[----:B-----5:R-:W-:Y:S02]  /*51d40*/  ISETP.LT.AND P3, PT, R17, c[0x0][0x17c], !P0 ;  /* 0x00005f0011007a0c */ /* 0x020fe40004761270 */
[----:B------:R-:W-:Y:S01]  /*51d50*/  IADD3 R6, R3, c[0x0][0x198], RZ ;  /* 0x0000660003067a10 */ /* 0x000fe20007ffe0ff */
[----:B------:R-:W4:Y:S04]  /*51d60*/  LDL.LU R17, [R1+0x143c] ;  /* 0x00143c0001117983 */ /* 0x000f280000300800 */
[----:B------:R-:W5:Y:S01]  /*51d70*/  LDL.LU R20, [R1+0x1444] ;  /* 0x0014440001147983 */ /* 0x000f620000300800 */
[C---:B0-----:R-:W-:Y:S02]  /*51d80*/  LEA R4, P6, R6.reuse, R0, 0x1 ;  /* 0x0000000006047211 */ /* 0x041fe400078c08ff */
[----:B------:R-:W-:Y:S01]  /*51d90*/  ISETP.LT.AND P2, PT, R21, c[0x0][0x17c], !P0 ;  /* 0x00005f0015007a0c */ /* 0x000fe20004741270 */
[----:B------:R-:W5:Y:S01]  /*51da0*/  LDL.LU R18, [R1+0x1448] ;  /* 0x0014480001127983 */ /* 0x000f620000300800 */
[----:B------:R-:W-:-:S02]  /*51db0*/  IADD3 R3, R6, c[0x0][0x198], RZ ;  /* 0x0000660006037a10 */ /* 0x000fc40007ffe0ff */
[----:B------:R-:W-:Y:S02]  /*51dc0*/  LEA.HI.X.SX32 R5, R6, R2, 0x1, P6 ;  /* 0x0000000206057211 */ /* 0x000fe400030f0eff */
[C---:B-1----:R-:W-:Y:S02]  /*51dd0*/  LEA R8, P6, R3.reuse, R0, 0x1 ;  /* 0x0000000003087211 */ /* 0x042fe400078c08ff */
[----:B------:R-:W-:Y:S02]  /*51de0*/  PRMT R22, R22, 0x7632, R22 ;  /* 0x0000763216167816 */ /* 0x000fe40000000016 */
[----:B------:R-:W-:-:S03]  /*51df0*/  LEA.HI.X.SX32 R9, R3, R2, 0x1, P6 ;  /* 0x0000000203097211 */ /* 0x000fc600030f0eff */
[----:B------:R-:W-:Y:S04]  /*51e00*/  @P5 STG.E.U16 [R4.64], R22 ;  /* 0x0000001604005986 */ /* 0x000fe8000c101506 */
[----:B------:R0:W-:Y:S01]  /*51e10*/  @P2 STG.E.U16 [R8.64], R26 ;  /* 0x0000001a08002986 */ /* 0x0001e2000c101506 */
[----:B--2---:R-:W-:-:S03]  /*51e20*/  ISETP.LT.AND P5, PT, R16, c[0x0][0x17c], !P0 ;  /* 0x00005f0010007a0c */ /* 0x004fc600047a1270 */
[----:B------:R-:W2:Y:S01]  /*51e30*/  LDL.LU R16, [R1+0x1450] ;  /* 0x0014500001107983 */ /* 0x000ea20000300800 */
[----:B------:R-:W-:-:S03]  /*51e40*/  ISETP.LT.AND P2, PT, R14, c[0x0][0x17c], !P0 ;  /* 0x00005f000e007a0c */ /* 0x000fc60004741270 */
[----:B------:R-:W2:Y:S01]  /*51e50*/  LDL.LU R14, [R1+0x1454] ;  /* 0x00145400010e7983 */ /* 0x000ea20000300800 */
[----:B------:R-:W-:Y:S02]  /*51e60*/  IADD3 R6, R3, c[0x0][0x198], RZ ;  /* 0x0000660003067a10 */ /* 0x000fe40007ffe0ff */
[----:B0-----:R-:W-:Y:S01]  /*51e70*/  PRMT R26, R26, 0x7632, R26 ;  /* 0x000076321a1a7816 */ /* 0x001fe2000000001a */
[----:B------:R-:W2:Y:S01]  /*51e80*/  LDL.LU R22, [R1+0x144c] ;  /* 0x00144c0001167983 */ /* 0x000ea20000300800 */
[C---:B------:R-:W-:Y:S02]  /*51e90*/  LEA R4, P6, R6.reuse, R0, 0x1 ;  /* 0x0000000006047211 */ /* 0x040fe400078c08ff */
[C---:B------:R-:W-:Y:S01]  /*51ea0*/  IADD3 R3, R6.reuse, c[0x0][0x198], RZ ;  /* 0x0000660006037a10 */ /* 0x040fe20007ffe0ff */
[----:B------:R-:W2:Y:S01]  /*51eb0*/  LDL.LU R21, [R1+0x1440] ;  /* 0x0014400001157983 */ /* 0x000ea20000300800 */
[----:B------:R-:W-:Y:S02]  /*51ec0*/  LEA.HI.X.SX32 R5, R6, R2, 0x1, P6 ;  /* 0x0000000206057211 */ /* 0x000fe400030f0eff */
[----:B------:R-:W-:-:S02]  /*51ed0*/  LEA R8, P6, R3, R0, 0x1 ;  /* 0x0000000003087211 */ /* 0x000fc400078c08ff */
[C---:B------:R-:W-:Y:S01]  /*51ee0*/  IADD3 R6, R3.reuse, c[0x0][0x198], RZ ;  /* 0x0000660003067a10 */ /* 0x040fe20007ffe0ff */
[----:B------:R0:W-:Y:S01]  /*51ef0*/  @P1 STG.E.U16 [R4.64], R26 ;  /* 0x0000001a04001986 */ /* 0x0001e2000c101506 */
[----:B------:R-:W-:Y:S02]  /*51f00*/  LEA.HI.X.SX32 R9, R3, R2, 0x1, P6 ;  /* 0x0000000203097211 */ /* 0x000fe400030f0eff */
[----:B------:R-:W-:Y:S02]  /*51f10*/  ISETP.LT.AND P1, PT, R10, c[0x0][0x17c], !P0 ;  /* 0x00005f000a007a0c */ /* 0x000fe40004721270 */
[C---:B0-----:R-:W-:Y:S02]  /*51f20*/  LEA R4, P6, R6.reuse, R0, 0x1 ;  /* 0x0000000006047211 */ /* 0x041fe400078c08ff */
[----:B------:R-:W-:Y:S01]  /*51f30*/  IADD3 R10, R6, c[0x0][0x198], RZ ;  /* 0x00006600060a7a10 */ /* 0x000fe20007ffe0ff */
[----:B------:R0:W-:Y:S01]  /*51f40*/  @P4 STG.E.U16 [R8.64], R24 ;  /* 0x0000001808004986 */ /* 0x0001e2000c101506 */
[----:B------:R-:W-:-:S02]  /*51f50*/  PRMT R3, R24, 0x7632, R3 ;  /* 0x0000763218037816 */ /* 0x000fc40000000003 */
[----:B------:R-:W-:Y:S02]  /*51f60*/  LEA.HI.X.SX32 R5, R6, R2, 0x1, P6 ;  /* 0x0000000206057211 */ /* 0x000fe400030f0eff */
[----:B---3--:R-:W-:Y:S02]  /*51f70*/  ISETP.LT.AND P4, PT, R13, c[0x0][0x17c], !P0 ;  /* 0x00005f000d007a0c */ /* 0x008fe40004781270 */
[C---:B------:R-:W-:Y:S02]  /*51f80*/  IADD3 R13, R10.reuse, c[0x0][0x198], RZ ;  /* 0x000066000a0d7a10 */ /* 0x040fe40007ffe0ff */
[C---:B0-----:R-:W-:Y:S01]  /*51f90*/  LEA R8, P6, R10.reuse, R0, 0x1 ;  /* 0x000000000a087211 */ /* 0x041fe200078c08ff */
[----:B------:R0:W-:Y:S03]  /*51fa0*/  @P3 STG.E.U16 [R4.64], R3 ;  /* 0x0000000304003986 */ /* 0x0001e6000c101506 */
[----:B------:R-:W-:-:S02]  /*51fb0*/  LEA.HI.X.SX32 R9, R10, R2, 0x1, P6 ;  /* 0x000000020a097211 */ /* 0x000fc400030f0eff */
[----:B----4-:R-:W-:Y:S02]  /*51fc0*/  ISETP.LT.AND P3, PT, R17, c[0x0][0x17c], !P0 ;  /* 0x00005f0011007a0c */ /* 0x010fe40004761270 */
[C---:B------:R-:W-:Y:S02]  /*51fd0*/  IADD3 R17, R13.reuse, c[0x0][0x198], RZ ;  /* 0x000066000d117a10 */ /* 0x040fe40007ffe0ff */
[----:B0-----:R-:W-:-:S04]  /*51fe0*/  LEA R4, P6, R13, R0, 0x1 ;  /* 0x000000000d047211 */ /* 0x001fc800078c08ff */
[----:B------:R-:W-:Y:S02]  /*51ff0*/  LEA.HI.X.SX32 R5, R13, R2, 0x1, P6 ;  /* 0x000000020d057211 */ /* 0x000fe400030f0eff */
[----:B-----5:R-:W-:Y:S02]  /*52000*/  ISETP.LT.AND P6, PT, R20, c[0x0][0x17c], !P0 ;  /* 0x00005f0014007a0c */ /* 0x020fe400047c1270 */
[----:B------:R-:W3:Y:S01]  /*52010*/  LDL.LU R20, [R1+0xc] ;  /* 0x00000c0001147983 */ /* 0x000ee20000300800 */
[----:B------:R-:W-:-:S03]  /*52020*/  PRMT R10, R7, 0x7632, R10 ;  /* 0x00007632070a7816 */ /* 0x000fc6000000000a */
[----:B------:R0:W-:Y:S01]  /*52030*/  @P5 STG.E.U16 [R8.64], R7 ;  /* 0x0000000708005986 */ /* 0x0001e2000c101506 */
[C---:B------:R-:W-:Y:S02]  /*52040*/  LEA R6, P5, R17.reuse, R0, 0x1 ;  /* 0x0000000011067211 */ /* 0x040fe400078a08ff */
[----:B------:R-:W-:Y:S01]  /*52050*/  IADD3 R13, R17, c[0x0][0x198], RZ ;  /* 0x00006600110d7a10 */ /* 0x000fe20007ffe0ff */
[----:B------:R1:W-:Y:S03]  /*52060*/  @P2 STG.E.U16 [R4.64], R10 ;  /* 0x0000000a04002986 */ /* 0x0003e6000c101506 */
[----:B------:R-:W-:Y:S02]  /*52070*/  IADD3 R3, R13, c[0x0][0x198], RZ ;  /* 0x000066000d037a10 */ /* 0x000fe40007ffe0ff */
[----:B0-----:R-:W-:Y:S02]  /*52080*/  LEA.HI.X.SX32 R7, R17, R2, 0x1, P5 ;  /* 0x0000000211077211 */ /* 0x001fe400028f0eff */
[----:B-1----:R-:W-:-:S03]  /*52090*/  LEA R4, P5, R13, R0, 0x1 ;  /* 0x000000000d047211 */ /* 0x002fc600078a08ff */
[----:B------:R0:W-:Y:S01]  /*520a0*/  @P1 STG.E.U16 [R6.64], R11 ;  /* 0x0000000b06001986 */ /* 0x0001e2000c101506 */
[----:B------:R-:W-:Y:S02]  /*520b0*/  LEA.HI.X.SX32 R5, R13, R2, 0x1, P5 ;  /* 0x000000020d057211 */ /* 0x000fe400028f0eff */
[----:B------:R-:W-:Y:S02]  /*520c0*/  ISETP.LT.AND P2, PT, R18, c[0x0][0x17c], !P0 ;  /* 0x00005f0012007a0c */ /* 0x000fe40004741270 */
[----:B0-----:R-:W-:-:S04]  /*520d0*/  LEA R6, P5, R3, R0, 0x1 ;  /* 0x0000000003067211 */ /* 0x001fc800078a08ff */
[----:B------:R-:W-:Y:S02]  /*520e0*/  LEA.HI.X.SX32 R7, R3, R2, 0x1, P5 ;  /* 0x0000000203077211 */ /* 0x000fe400028f0eff */
[----:B--2---:R-:W-:Y:S02]  /*520f0*/  ISETP.LT.AND P1, PT, R16, c[0x0][0x17c], !P0 ;  /* 0x00005f0010007a0c */ /* 0x004fe40004721270 */
[----:B------:R-:W-:Y:S02]  /*52100*/  ISETP.LT.AND P5, PT, R14, c[0x0][0x17c], !P0 ;  /* 0x00005f000e007a0c */ /* 0x000fe400047a1270 */
[----:B------:R-:W2:Y:S04]  /*52110*/  LDL.LU R14, [R1+0x1434] ;  /* 0x00143400010e7983 */ /* 0x000ea80000300800 */
[----:B------:R-:W4:Y:S04]  /*52120*/  LDL.LU R18, [R1+0x13e8] ;  /* 0x0013e80001127983 */ /* 0x000f280000300800 */
[----:B------:R-:W5:Y:S01]  /*52130*/  LDL.LU R16, [R1+0x13dc] ;  /* 0x0013dc0001107983 */ /* 0x000f620000300800 */
[----:B------:R-:W-:-:S02]  /*52140*/  PRMT R12, R11, 0x7632, R12 ;  /* 0x000076320b0c7816 */ /* 0x000fc4000000000c */
[----:B------:R-:W-:-:S03]  /*52150*/  IADD3 R9, R3, c[0x0][0x198], RZ ;  /* 0x0000660003097a10 */ /* 0x000fc60007ffe0ff */
[----:B------:R0:W-:Y:S01]  /*52160*/  @P4 STG.E.U16 [R4.64], R12 ;  /* 0x0000000c04004986 */ /* 0x0001e2000c101506 */
[C---:B------:R-:W-:Y:S02]  /*52170*/  LEA R8, P4, R9.reuse, R0, 0x1 ;  /* 0x0000000009087211 */ /* 0x040fe400078808ff */
[C---:B------:R-:W-:Y:S02]  /*52180*/  IADD3 R3, R9.reuse, c[0x0][0x198], RZ ;  /* 0x0000660009037a10 */ /* 0x040fe40007ffe0ff */
[----:B------:R-:W-:Y:S02]  /*52190*/  LEA.HI.X.SX32 R9, R9, R2, 0x1, P4 ;  /* 0x0000000209097211 */ /* 0x000fe400020f0eff */
[----:B------:R-:W-:Y:S01]  /*521a0*/  IADD3 R13, R3, c[0x0][0x198], RZ ;  /* 0x00006600030d7a10 */ /* 0x000fe20007ffe0ff */
[----:B------:R-:W-:Y:S01]  /*521b0*/  @P3 STG.E.U16 [R6.64], R15 ;  /* 0x0000000f06003986 */ /* 0x000fe2000c101506 */
[----:B0-----:R-:W-:Y:S02]  /*521c0*/  PRMT R5, R15, 0x7632, R5 ;  /* 0x000076320f057816 */ /* 0x001fe40000000005 */
[----:B------:R-:W-:-:S02]  /*521d0*/  LEA R10, P3, R3, R0, 0x1 ;  /* 0x00000000030a7211 */ /* 0x000fc400078608ff */
[C---:B------:R-:W-:Y:S01]  /*521e0*/  IADD3 R17, R13.reuse, c[0x0][0x198], RZ ;  /* 0x000066000d117a10 */ /* 0x040fe20007ffe0ff */
[----:B------:R0:W-:Y:S01]  /*521f0*/  @P6 STG.E.U16 [R8.64], R5 ;  /* 0x0000000508006986 */ /* 0x0001e2000c101506 */
[----:B------:R-:W-:Y:S02]  /*52200*/  LEA R4, P6, R13, R0, 0x1 ;  /* 0x000000000d047211 */ /* 0x000fe400078c08ff */
[-C--:B------:R-:W-:Y:S02]  /*52210*/  LEA.HI.X.SX32 R11, R3, R2.reuse, 0x1, P3 ;  /* 0x00000002030b7211 */ /* 0x080fe400018f0eff */
[----:B------:R-:W-:Y:S02]  /*52220*/  IADD3 R3, R17, c[0x0][0x198], RZ ;  /* 0x0000660011037a10 */ /* 0x000fe40007ffe0ff */
[----:B0-----:R-:W-:Y:S02]  /*52230*/  LEA.HI.X.SX32 R5, R13, R2, 0x1, P6 ;  /* 0x000000020d057211 */ /* 0x001fe400030f0eff */
[----:B------:R-:W-:-:S04]  /*52240*/  IADD3 R13, R3, c[0x0][0x198], RZ ;  /* 0x00006600030d7a10 */ /* 0x000fc80007ffe0ff */
[----:B------:R-:W-:Y:S02]  /*52250*/  IADD3 R15, R13, c[0x0][0x198], RZ ;  /* 0x000066000d0f7a10 */ /* 0x000fe40007ffe0ff */
[----:B---3--:R-:W-:Y:S01]  /*52260*/  PRMT R7, R20, 0x7632, R7 ;  /* 0x0000763214077816 */ /* 0x008fe20000000007 */
[----:B------:R-:W-:Y:S04]  /*52270*/  @P2 STG.E.U16 [R10.64], R20 ;  /* 0x000000140a002986 */ /* 0x000fe8000c101506 */
[----:B------:R0:W-:Y:S01]  /*52280*/  @P1 STG.E.U16 [R4.64], R7 ;  /* 0x0000000704001986 */ /* 0x0001e2000c101506 */
[-C--:B------:R-:W-:Y:S02]  /*52290*/  LEA R6, P1, R17, R0.reuse, 0x1 ;  /* 0x0000000011067211 */ /* 0x080fe400078208ff */
[----:B------:R-:W-:-:S02]  /*522a0*/  LEA R12, P6, R13, R0, 0x1 ;  /* 0x000000000d0c7211 */ /* 0x000fc400078c08ff */
[----:B------:R-:W-:Y:S02]  /*522b0*/  LEA R8, P2, R3, R0, 0x1 ;  /* 0x0000000003087211 */ /* 0x000fe400078408ff */
[-C--:B0-----:R-:W-:Y:S02]  /*522c0*/  LEA.HI.X.SX32 R7, R17, R2.reuse, 0x1, P1 ;  /* 0x0000000211077211 */ /* 0x081fe400008f0eff */
[----:B------:R-:W-:Y:S02]  /*522d0*/  IADD3 R17, R15, c[0x0][0x198], RZ ;  /* 0x000066000f117a10 */ /* 0x000fe40007ffe0ff */
[----:B------:R-:W-:Y:S02]  /*522e0*/  LEA.HI.X.SX32 R13, R13, R2, 0x1, P6 ;  /* 0x000000020d0d7211 */ /* 0x000fe400030f0eff */
[----:B------:R-:W-:Y:S02]  /*522f0*/  LEA R4, P1, R17, R0, 0x1 ;  /* 0x0000000011047211 */ /* 0x000fe400078208ff */
[----:B------:R-:W-:-:S02]  /*52300*/  ISETP.LT.AND P4, PT, R22, c[0x0][0x17c], !P0 ;  /* 0x00005f0016007a0c */ /* 0x000fc40004781270 */
[----:B------:R-:W-:Y:S02]  /*52310*/  LEA.HI.X.SX32 R9, R3, R2, 0x1, P2 ;  /* 0x0000000203097211 */ /* 0x000fe400010f0eff */
[----:B------:R-:W-:Y:S02]  /*52320*/  LEA R10, P6, R15, R0, 0x1 ;  /* 0x000000000f0a7211 */ /* 0x000fe400078c08ff */
[----:B------:R-:W-:Y:S02]  /*52330*/  ISETP.LT.AND P3, PT, R21, c[0x0][0x17c], !P0 ;  /* 0x00005f0015007a0c */ /* 0x000fe40004761270 */
[C---:B------:R-:W-:Y:S02]  /*52340*/  IADD3 R3, R17.reuse, c[0x0][0x198], RZ ;  /* 0x0000660011037a10 */ /* 0x040fe40007ffe0ff */
[-C--:B------:R-:W-:Y:S02]  /*52350*/  LEA.HI.X.SX32 R5, R17, R2.reuse, 0x1, P1 ;  /* 0x0000000211057211 */ /* 0x080fe400008f0eff */
[----:B------:R-:W-:Y:S01]  /*52360*/  LEA.HI.X.SX32 R11, R15, R2, 0x1, P6 ;  /* 0x000000020f0b7211 */ /* 0x000fe200030f0eff */
[----:B------:R0:W-:Y:S01]  /*52370*/  @P5 STG.E.U16 [R6.64], R19 ;  /* 0x0000001306005986 */ /* 0x0001e2000c101506 */
[----:B--2---:R-:W-:-:S02]  /*52380*/  ISETP.LT.AND P2, PT, R14, c[0x0][0x17c], !P0 ;  /* 0x00005f000e007a0c */ /* 0x004fc40004741270 */
[----:B------:R-:W-:Y:S02]  /*52390*/  LEA R14, P6, R3, R0, 0x1 ;  /* 0x00000000030e7211 */ /* 0x000fe400078c08ff */
[----:B----4-:R-:W-:Y:S02]  /*523a0*/  ISETP.LT.AND P1, PT, R18, c[0x0][0x17c], !P0 ;  /* 0x00005f0012007a0c */ /* 0x010fe40004721270 */
[----:B-----5:R-:W-:Y:S02]  /*523b0*/  ISETP.LT.AND P0, PT, R16, c[0x0][0x17c], !P0 ;  /* 0x00005f0010007a0c */ /* 0x020fe40004701270 */
[----:B------:R-:W-:Y:S02]  /*523c0*/  PRMT R0, R19, 0x7632, R0 ;  /* 0x0000763213007816 */ /* 0x000fe40000000000 */
[----:B------:R-:W-:Y:S02]  /*523d0*/  LEA.HI.X.SX32 R15, R3, R2, 0x1, P6 ;  /* 0x00000002030f7211 */ /* 0x000fe400030f0eff */
[----:B------:R-:W-:Y:S01]  /*523e0*/  PRMT R2, R23, 0x7632, R2 ;  /* 0x0000763217027816 */ /* 0x000fe20000000002 */
[----:B------:R0:W-:Y:S04]  /*523f0*/  @P4 STG.E.U16 [R8.64], R0 ;  /* 0x0000000008004986 */ /* 0x0001e8000c101506 */
[----:B------:R0:W-:Y:S04]  /*52400*/  @P3 STG.E.U16 [R12.64], R23 ;  /* 0x000000170c003986 */ /* 0x0001e8000c101506 */
[----:B------:R0:W-:Y:S04]  /*52410*/  @P2 STG.E.U16 [R10.64], R2 ;  /* 0x000000020a002986 */ /* 0x0001e8000c101506 */
[----:B------:R0:W-:Y:S01]  /*52420*/  @P1 STG.E.U16 [R4.64], R27 ;  /* 0x0000001b04001986 */ /* 0x0001e2000c101506 */
[----:B------:R-:W-:Y:S05]  /*52430*/  @!P0 EXIT ;  /* 0x000000000000894d */ /* 0x000fea0003800000 */
[----:B0-----:R-:W-:-:S05]  /*52440*/  PRMT R7, R27, 0x7632, R7 ;  /* 0x000076321b077816 */ /* 0x001fca0000000007 */
[----:B------:R-:W-:Y:S01]  /*52450*/  STG.E.U16 [R14.64], R7 ;  /* 0x000000070e007986 */ /* 0x000fe2000c101506 */
[----:B------:R-:W-:Y:S05]  /*52460*/  EXIT ;  /* 0x000000000000794d */ /* 0x000fea0003800000 */
.L_x_4:
[----:B------:R-:W-:-:S00]  /*52470*/  BRA `(.L_x_4) ;  /* 0xfffffff000007947 */ /* 0x000fc0000383ffff */
[----:B------:R-:W-:-:S00]  /*52480*/  NOP ;  /* 0x0000000000007918 */ /* 0x000fc00000000000 */
[----:B------:R-:W-:-:S00]  /*52490*/  NOP ;  /* 0x0000000000007918 */ /* 0x000fc00000000000 */
[----:B------:R-:W-:-:S00]  /*524a0*/  NOP ;  /* 0x0000000000007918 */ /* 0x000fc00000000000 */
[----:B------:R-:W-:-:S00]  /*524b0*/  NOP ;  /* 0x0000000000007918 */ /* 0x000fc00000000000 */
[----:B------:R-:W-:-:S00]  /*524c0*/  NOP ;  /* 0x0000000000007918 */ /* 0x000fc00000000000 */
[----:B------:R-:W-:-:S00]  /*524d0*/  NOP ;  /* 0x0000000000007918 */ /* 0x000fc00000000000 */
[----:B------:R-:W-:-:S00]  /*524e0*/  NOP ;  /* 0x0000000000007918 */ /* 0x000fc00000000000 */
[----:B------:R-:W-:-:S00]  /*524f0*/  NOP ;  /* 0x0000000000007918 */ /* 0x000fc00000000000 */
.L_x_5:


//--------------------- .nv.shared.matmul_kernel  --------------------------
	.section	.nv.shared.matmul_kernel,"aw",@nobits
	.sectionflags	@""
	.align	16
